def attn_fwd(
    Q,
    K,
    V,
    Out,
    Lse,
    sm_scale,
    stride_qz,
    stride_qh,
    stride_qm,
    stride_qk,
    stride_kz,
    stride_kh,
    stride_kn,
    stride_kk,
    stride_vz,
    stride_vh,
    stride_vn,
    stride_vk,
    stride_oz,
    stride_oh,
    stride_om,
    stride_ok,
    seqlen_q,
    seqlen_k,
    BLOCK_M: tl.constexpr,
    BLOCK_N: tl.constexpr,
    HEAD_DIM: tl.constexpr,
    CAUSAL: tl.constexpr,
):
    start_m = tl.program_id(0)
    off_hz = tl.program_id(1)
    q_off = off_hz * stride_qh
    k_off = off_hz * stride_kh
    v_off = off_hz * stride_vh
    offs_m = start_m * BLOCK_M + tl.arange(0, BLOCK_M)
    offs_d = tl.arange(0, HEAD_DIM)
    offs_n = tl.arange(0, BLOCK_N)
    q_ptrs = Q + q_off + offs_m[:, None] * stride_qm + offs_d[None, :] * stride_qk
    k_ptrs = K + k_off + offs_d[:, None] * stride_kk + offs_n[None, :] * stride_kn
    v_ptrs = V + v_off + offs_n[:, None] * stride_vn + offs_d[None, :] * stride_vk
    m_i = tl.full([BLOCK_M], float("-inf"), dtype=tl.float32)
    l_i = tl.zeros([BLOCK_M], dtype=tl.float32) + 1.0
    acc = tl.zeros([BLOCK_M, HEAD_DIM], dtype=tl.float32)
    q = tl.load(q_ptrs)
    acc, l_i, m_i = _attn_fwd_inner(
        acc,
        l_i,
        m_i,
        q,
        k_ptrs,
        v_ptrs,
        sm_scale,
        stride_kn,
        stride_vn,
        start_m,
        seqlen_k,
        BLOCK_M,
        BLOCK_N,
        HEAD_DIM,
        CAUSAL,
    )
    acc = acc / l_i[:, None]
    lse = m_i + tl.math.log2(l_i) / 1.4426950408889634
    o_ptrs = (
        Out
        + off_hz * stride_oh
        + offs_m[:, None] * stride_om
        + offs_d[None, :] * stride_ok
    )
    tl.store(o_ptrs, acc.to(Out.dtype.element_ty))
    tl.store(Lse + off_hz * seqlen_q + offs_m, lse)

# config = {"BLOCK_M": 256, "BLOCK_N": 32, "HEAD_DIM": 512, "arch": "sm_100", "causal": false, "dtype": "fp8e4m3", "num_stages": 2, "num_warps": 16}
# arch = sm_100


// ===== COMPILED SASS (sm_100a) =====

	.target	sm_100a

	.elftype	@"ET_EXEC"


//--------------------- .note.nv.tkinfo           --------------------------
	.section	.note.nv.tkinfo,"",@"SHT_NOTE"
	.sectionflags	@"SHF_NOTE_NV_TKINFO"
	.tkinfo
        /*0018*/ 	.word	0x00000081
        /*0030*/ 	.string	""
        /*0030*/ 	.string	"ptxas-blackwell"
        /*0030*/ 	.string	"Cuda compilation tools, release 12.9, V12.9.86"
        /*0030*/ 	.string	"Build cuda_12.9.r12.9/compiler.36037853_0"
        /*0030*/ 	.string	"-v  -suppress-debug-info  -lineinfo  -arch sm_100a "



//--------------------- .note.nv.cuver            --------------------------
	.section	.note.nv.cuver,"",@"SHT_NOTE"
	.sectionflags	@"SHF_NOTE_NV_CUVER"
        /*0018*/ 	.short	0x0001
        /*001a*/ 	.short	0x0064
        /*001c*/ 	.short	0x0001
        /*001e*/ 	.short	0x0000
        /*0020*/ 	.short	0x0001
        /*0022*/ 	.short	0x0000


//--------------------- .nv.info                  --------------------------
	.section	.nv.info,"",@"SHT_CUDA_INFO"
	.align	4


	//----- nvinfo : EIATTR_REGCOUNT
	.align		4
        /*0000*/ 	.byte	0x04, 0x2f
        /*0002*/ 	.short	(.L_2 - .L_1)
	.align		4
.L_1:
        /*0004*/ 	.word	index@(attn_fwd)
        /*0008*/ 	.word	0x00000020


	//----- nvinfo : EIATTR_FRAME_SIZE
	.align		4
.L_2:
        /*000c*/ 	.byte	0x04, 0x11
        /*000e*/ 	.short	(.L_4 - .L_3)
	.align		4
.L_3:
        /*0010*/ 	.word	index@(attn_fwd)
        /*0014*/ 	.word	0x00001c88


	//----- nvinfo : EIATTR_MIN_STACK_SIZE
	.align		4
.L_4:
        /*0018*/ 	.byte	0x04, 0x12
        /*001a*/ 	.short	(.L_6 - .L_5)
	.align		4
.L_5:
        /*001c*/ 	.word	index@(attn_fwd)
        /*0020*/ 	.word	0x00001c88
.L_6:


//--------------------- .nv.info.attn_fwd         --------------------------
	.section	.nv.info.attn_fwd,"",@"SHT_CUDA_INFO"
	.sectionflags	@""
	.align	4


	//----- nvinfo : EIATTR_CUDA_API_VERSION
	.align		4
        /*0000*/ 	.byte	0x04, 0x37
        /*0002*/ 	.short	(.L_8 - .L_7)
.L_7:
        /*0004*/ 	.word	0x00000081


	//----- nvinfo : EIATTR_KPARAM_INFO
	.align		4
.L_8:
        /*0008*/ 	.byte	0x04, 0x17
        /*000a*/ 	.short	(.L_10 - .L_9)
.L_9:
        /*000c*/ 	.word	0x00000000
        /*0010*/ 	.short	0x0019
        /*0012*/ 	.short	0x0080
        /*0014*/ 	.byte	0x00, 0xf4, 0x21, 0x00


	//----- nvinfo : EIATTR_KPARAM_INFO
	.align		4
.L_10:
        /*0018*/ 	.byte	0x04, 0x17
        /*001a*/ 	.short	(.L_12 - .L_11)
.L_11:
        /*001c*/ 	.word	0x00000000
        /*0020*/ 	.short	0x0018
        /*0022*/ 	.short	0x0078
        /*0024*/ 	.byte	0x00, 0xf4, 0x21, 0x00


	//----- nvinfo : EIATTR_KPARAM_INFO
	.align		4
.L_12:
        /*0028*/ 	.byte	0x04, 0x17
        /*002a*/ 	.short	(.L_14 - .L_13)
.L_13:
        /*002c*/ 	.word	0x00000000
        /*0030*/ 	.short	0x0017
        /*0032*/ 	.short	0x0070
        /*0034*/ 	.byte	0x00, 0xf0, 0x11, 0x00


	//----- nvinfo : EIATTR_KPARAM_INFO
	.align		4
.L_14:
        /*0038*/ 	.byte	0x04, 0x17
        /*003a*/ 	.short	(.L_16 - .L_15)
.L_15:
        /*003c*/ 	.word	0x00000000
        /*0040*/ 	.short	0x0016
        /*0042*/ 	.short	0x006c
        /*0044*/ 	.byte	0x00, 0xf0, 0x11, 0x00


	//----- nvinfo : EIATTR_KPARAM_INFO
	.align		4
.L_16:
        /*0048*/ 	.byte	0x04, 0x17
        /*004a*/ 	.short	(.L_18 - .L_17)
.L_17:
        /*004c*/ 	.word	0x00000000
        /*0050*/ 	.short	0x0015
        /*0052*/ 	.short	0x0068
        /*0054*/ 	.byte	0x00, 0xf0, 0x11, 0x00


	//----- nvinfo : EIATTR_KPARAM_INFO
	.align		4
.L_18:
        /*0058*/ 	.byte	0x04, 0x17
        /*005a*/ 	.short	(.L_20 - .L_19)
.L_19:
        /*005c*/ 	.word	0x00000000
        /*0060*/ 	.short	0x0014
        /*0062*/ 	.short	0x0064
        /*0064*/ 	.byte	0x00, 0xf0, 0x11, 0x00


	//----- nvinfo : EIATTR_KPARAM_INFO
	.align		4
.L_20:
        /*0068*/ 	.byte	0x04, 0x17
        /*006a*/ 	.short	(.L_22 - .L_21)
.L_21:
        /*006c*/ 	.word	0x00000000
        /*0070*/ 	.short	0x0013
        /*0072*/ 	.short	0x0060
        /*0074*/ 	.byte	0x00, 0xf0, 0x11, 0x00


	//----- nvinfo : EIATTR_KPARAM_INFO
	.align		4
.L_22:
        /*0078*/ 	.byte	0x04, 0x17
        /*007a*/ 	.short	(.L_24 - .L_23)
.L_23:
        /*007c*/ 	.word	0x00000000
        /*0080*/ 	.short	0x0012
        /*0082*/ 	.short	0x005c
        /*0084*/ 	.byte	0x00, 0xf0, 0x11, 0x00


	//----- nvinfo : EIATTR_KPARAM_INFO
	.align		4
.L_24:
        /*0088*/ 	.byte	0x04, 0x17
        /*008a*/ 	.short	(.L_26 - .L_25)
.L_25:
        /*008c*/ 	.word	0x00000000
        /*0090*/ 	.short	0x0011
        /*0092*/ 	.short	0x0058
        /*0094*/ 	.byte	0x00, 0xf0, 0x11, 0x00


	//----- nvinfo : EIATTR_KPARAM_INFO
	.align		4
.L_26:
        /*0098*/ 	.byte	0x04, 0x17
        /*009a*/ 	.short	(.L_28 - .L_27)
.L_27:
        /*009c*/ 	.word	0x00000000
        /*00a0*/ 	.short	0x0010
        /*00a2*/ 	.short	0x0054
        /*00a4*/ 	.byte	0x00, 0xf0, 0x11, 0x00


	//----- nvinfo : EIATTR_KPARAM_INFO
	.align		4
.L_28:
        /*00a8*/ 	.byte	0x04, 0x17
        /*00aa*/ 	.short	(.L_30 - .L_29)
.L_29:
        /*00ac*/ 	.word	0x00000000
        /*00b0*/ 	.short	0x000f
        /*00b2*/ 	.short	0x0050
        /*00b4*/ 	.byte	0x00, 0xf0, 0x11, 0x00


	//----- nvinfo : EIATTR_KPARAM_INFO
	.align		4
.L_30:
        /*00b8*/ 	.byte	0x04, 0x17
        /*00ba*/ 	.short	(.L_32 - .L_31)
.L_31:
        /*00bc*/ 	.word	0x00000000
        /*00c0*/ 	.short	0x000e
        /*00c2*/ 	.short	0x004c
        /*00c4*/ 	.byte	0x00, 0xf0, 0x11, 0x00


	//----- nvinfo : EIATTR_KPARAM_INFO
	.align		4
.L_32:
        /*00c8*/ 	.byte	0x04, 0x17
        /*00ca*/ 	.short	(.L_34 - .L_33)
.L_33:
        /*00cc*/ 	.word	0x00000000
        /*00d0*/ 	.short	0x000d
        /*00d2*/ 	.short	0x0048
        /*00d4*/ 	.byte	0x00, 0xf0, 0x11, 0x00


	//----- nvinfo : EIATTR_KPARAM_INFO
	.align		4
.L_34:
        /*00d8*/ 	.byte	0x04, 0x17
        /*00da*/ 	.short	(.L_36 - .L_35)
.L_35:
        /*00dc*/ 	.word	0x00000000
        /*00e0*/ 	.short	0x000c
        /*00e2*/ 	.short	0x0044
        /*00e4*/ 	.byte	0x00, 0xf0, 0x11, 0x00


	//----- nvinfo : EIATTR_KPARAM_INFO
	.align		4
.L_36:
        /*00e8*/ 	.byte	0x04, 0x17
        /*00ea*/ 	.short	(.L_38 - .L_37)
.L_37:
        /*00ec*/ 	.word	0x00000000
        /*00f0*/ 	.short	0x000b
        /*00f2*/ 	.short	0x0040
        /*00f4*/ 	.byte	0x00, 0xf0, 0x11, 0x00


	//----- nvinfo : EIATTR_KPARAM_INFO
	.align		4
.L_38:
        /*00f8*/ 	.byte	0x04, 0x17
        /*00fa*/ 	.short	(.L_40 - .L_39)
.L_39:
        /*00fc*/ 	.word	0x00000000
        /*0100*/ 	.short	0x000a
        /*0102*/ 	.short	0x003c
        /*0104*/ 	.byte	0x00, 0xf0, 0x11, 0x00


	//----- nvinfo : EIATTR_KPARAM_INFO
	.align		4
.L_40:
        /*0108*/ 	.byte	0x04, 0x17
        /*010a*/ 	.short	(.L_42 - .L_41)
.L_41:
        /*010c*/ 	.word	0x00000000
        /*0110*/ 	.short	0x0009
        /*0112*/ 	.short	0x0038
        /*0114*/ 	.byte	0x00, 0xf0, 0x11, 0x00


	//----- nvinfo : EIATTR_KPARAM_INFO
	.align		4
.L_42:
        /*0118*/ 	.byte	0x04, 0x17
        /*011a*/ 	.short	(.L_44 - .L_43)
.L_43:
        /*011c*/ 	.word	0x00000000
        /*0120*/ 	.short	0x0008
        /*0122*/ 	.short	0x0034
        /*0124*/ 	.byte	0x00, 0xf0, 0x11, 0x00


	//----- nvinfo : EIATTR_KPARAM_INFO
	.align		4
.L_44:
        /*0128*/ 	.byte	0x04, 0x17
        /*012a*/ 	.short	(.L_46 - .L_45)
.L_45:
        /*012c*/ 	.word	0x00000000
        /*0130*/ 	.short	0x0007
        /*0132*/ 	.short	0x0030
        /*0134*/ 	.byte	0x00, 0xf0, 0x11, 0x00


	//----- nvinfo : EIATTR_KPARAM_INFO
	.align		4
.L_46:
        /*0138*/ 	.byte	0x04, 0x17
        /*013a*/ 	.short	(.L_48 - .L_47)
.L_47:
        /*013c*/ 	.word	0x00000000
        /*0140*/ 	.short	0x0006
        /*0142*/ 	.short	0x002c
        /*0144*/ 	.byte	0x00, 0xf0, 0x11, 0x00


	//----- nvinfo : EIATTR_KPARAM_INFO
	.align		4
.L_48:
        /*0148*/ 	.byte	0x04, 0x17
        /*014a*/ 	.short	(.L_50 - .L_49)
.L_49:
        /*014c*/ 	.word	0x00000000
        /*0150*/ 	.short	0x0005
        /*0152*/ 	.short	0x0028
        /*0154*/ 	.byte	0x00, 0xf0, 0x11, 0x00


	//----- nvinfo : EIATTR_KPARAM_INFO
	.align		4
.L_50:
        /*0158*/ 	.byte	0x04, 0x17
        /*015a*/ 	.short	(.L_52 - .L_51)
.L_51:
        /*015c*/ 	.word	0x00000000
        /*0160*/ 	.short	0x0004
        /*0162*/ 	.short	0x0020
        /*0164*/ 	.byte	0x00, 0xf4, 0x21, 0x00


	//----- nvinfo : EIATTR_KPARAM_INFO
	.align		4
.L_52:
        /*0168*/ 	.byte	0x04, 0x17
        /*016a*/ 	.short	(.L_54 - .L_53)
.L_53:
        /*016c*/ 	.word	0x00000000
        /*0170*/ 	.short	0x0003
        /*0172*/ 	.short	0x0018
        /*0174*/ 	.byte	0x00, 0xf4, 0x21, 0x00


	//----- nvinfo : EIATTR_KPARAM_INFO
	.align		4
.L_54:
        /*0178*/ 	.byte	0x04, 0x17
        /*017a*/ 	.short	(.L_56 - .L_55)
.L_55:
        /*017c*/ 	.word	0x00000000
        /*0180*/ 	.short	0x0002
        /*0182*/ 	.short	0x0010
        /*0184*/ 	.byte	0x00, 0xf4, 0x21, 0x00


	//----- nvinfo : EIATTR_KPARAM_INFO
	.align		4
.L_56:
        /*0188*/ 	.byte	0x04, 0x17
        /*018a*/ 	.short	(.L_58 - .L_57)
.L_57:
        /*018c*/ 	.word	0x00000000
        /*0190*/ 	.short	0x0001
        /*0192*/ 	.short	0x0008
        /*0194*/ 	.byte	0x00, 0xf4, 0x21, 0x00


	//----- nvinfo : EIATTR_KPARAM_INFO
	.align		4
.L_58:
        /*0198*/ 	.byte	0x04, 0x17
        /*019a*/ 	.short	(.L_60 - .L_59)
.L_59:
        /*019c*/ 	.word	0x00000000
        /*01a0*/ 	.short	0x0000
        /*01a2*/ 	.short	0x0000
        /*01a4*/ 	.byte	0x00, 0xf4, 0x21, 0x00


	//----- nvinfo : EIATTR_SPARSE_MMA_MASK
	.align		4
.L_60:
        /*01a8*/ 	.byte	0x03, 0x50
        /*01aa*/ 	.short	0x0000


	//----- nvinfo : EIATTR_MAXREG_COUNT
	.align		4
        /*01ac*/ 	.byte	0x03, 0x1b
        /*01ae*/ 	.short	0x0080


	//----- nvinfo : EIATTR_NUM_BARRIERS
	.align		4
        /*01b0*/ 	.byte	0x02, 0x4c
        /*01b2*/ 	.byte	0x01
	.zero		1


	//----- nvinfo : EIATTR_ANNOTATIONS
	.align		4
        /*01b4*/ 	.byte	0x04, 0x55
        /*01b6*/ 	.short	(.L_62 - .L_61)


	//   ....[0]....
.L_61:
        /*01b8*/ 	.word	0x00000001
        /*01bc*/ 	.byte	0x10, 0x01, 0x00, 0x00, 0x01, 0x00, 0x00, 0x00, 0xe0, 0x04, 0x00, 0x00, 0x01, 0x00, 0x00, 0x00
        /* <DEDUP_REMOVED lines=2974> */
        /*bbac*/ 	.byte	0x80, 0xa7, 0x02, 0x00


	//----- nvinfo : EIATTR_COOP_GROUP_MASK_REGIDS
	.align		4
.L_62:
        /*bbb0*/ 	.byte	0x04, 0x29
        /*bbb2*/ 	.short	(.L_64 - .L_63)


	//   ....[0]....
.L_63:
        /*bbb4*/ 	.word	0xffffffff


	//   ....[1]....
        /*bbb8*/ 	.word	0xffffffff


	//   ....[2]....
        /*bbbc*/ 	.word	0xffffffff


	//   ....[3]....
        /*bbc0*/ 	.word	0xffffffff


	//   ....[4]....
        /*bbc4*/ 	.word	0xffffffff


	//   ....[5]....
        /*bbc8*/ 	.word	0xffffffff


	//   ....[6]....
        /*bbcc*/ 	.word	0xffffffff


	//   ....[7]....
        /*bbd0*/ 	.word	0xffffffff


	//   ....[8]....
        /*bbd4*/ 	.word	0xffffffff


	//   ....[9]....
        /*bbd8*/ 	.word	0xffffffff


	//   ....[10]....
        /*bbdc*/ 	.word	0xffffffff


	//   ....[11]....
        /*bbe0*/ 	.word	0xffffffff


	//   ....[12]....
        /*bbe4*/ 	.word	0xffffffff


	//   ....[13]....
        /*bbe8*/ 	.word	0xffffffff


	//   ....[14]....
        /*bbec*/ 	.word	0xffffffff


	//   ....[15]....
        /*bbf0*/ 	.word	0xffffffff


	//   ....[16]....
        /*bbf4*/ 	.word	0xffffffff


	//   ....[17]....
        /*bbf8*/ 	.word	0xffffffff


	//   ....[18]....
        /*bbfc*/ 	.word	0xffffffff


	//   ....[19]....
        /*bc00*/ 	.word	0xffffffff


	//   ....[20]....
        /*bc04*/ 	.word	0xffffffff


	//   ....[21]....
        /*bc08*/ 	.word	0xffffffff


	//   ....[22]....
        /*bc0c*/ 	.word	0xffffffff


	//   ....[23]....
        /*bc10*/ 	.word	0xffffffff


	//   ....[24]....
        /*bc14*/ 	.word	0xffffffff


	//   ....[25]....
        /*bc18*/ 	.word	0xffffffff


	//   ....[26]....
        /*bc1c*/ 	.word	0xffffffff


	//   ....[27]....
        /*bc20*/ 	.word	0xffffffff


	//   ....[28]....
        /*bc24*/ 	.word	0xffffffff


	//   ....[29]....
        /*bc28*/ 	.word	0xffffffff


	//   ....[30]....
        /*bc2c*/ 	.word	0xffffffff


	//   ....[31]....
        /*bc30*/ 	.word	0xffffffff


	//   ....[32]....
        /*bc34*/ 	.word	0xffffffff


	//   ....[33]....
        /*bc38*/ 	.word	0xffffffff


	//   ....[34]....
        /*bc3c*/ 	.word	0xffffffff


	//   ....[35]....
        /*bc40*/ 	.word	0xffffffff


	//   ....[36]....
        /*bc44*/ 	.word	0xffffffff


	//   ....[37]....
        /*bc48*/ 	.word	0xffffffff


	//   ....[38]....
        /*bc4c*/ 	.word	0xffffffff


	//   ....[39]....
        /*bc50*/ 	.word	0xffffffff


	//   ....[40]....
        /*bc54*/ 	.word	0xffffffff


	//   ....[41]....
        /*bc58*/ 	.word	0xffffffff


	//   ....[42]....
        /*bc5c*/ 	.word	0xffffffff


	//   ....[43]....
        /*bc60*/ 	.word	0xffffffff


	//   ....[44]....
        /*bc64*/ 	.word	0xffffffff


	//   ....[45]....
        /*bc68*/ 	.word	0xffffffff


	//   ....[46]....
        /*bc6c*/ 	.word	0xffffffff


	//   ....[47]....
        /*bc70*/ 	.word	0xffffffff


	//   ....[48]....
        /*bc74*/ 	.word	0xffffffff


	//   ....[49]....
        /*bc78*/ 	.word	0xffffffff


	//   ....[50]....
        /*bc7c*/ 	.word	0xffffffff


	//   ....[51]....
        /*bc80*/ 	.word	0xffffffff


	//   ....[52]....
        /*bc84*/ 	.word	0xffffffff


	//   ....[53]....
        /*bc88*/ 	.word	0xffffffff


	//   ....[54]....
        /*bc8c*/ 	.word	0xffffffff


	//   ....[55]....
        /*bc90*/ 	.word	0xffffffff


	//   ....[56]....
        /*bc94*/ 	.word	0xffffffff


	//   ....[57]....
        /*bc98*/ 	.word	0xffffffff


	//   ....[58]....
        /*bc9c*/ 	.word	0xffffffff


	//   ....[59]....
        /*bca0*/ 	.word	0xffffffff


	//   ....[60]....
        /*bca4*/ 	.word	0xffffffff


	//   ....[61]....
        /*bca8*/ 	.word	0xffffffff


	//   ....[62]....
        /*bcac*/ 	.word	0xffffffff


	//   ....[63]....
        /*bcb0*/ 	.word	0xffffffff


	//   ....[64]....
        /*bcb4*/ 	.word	0xffffffff


	//   ....[65]....
        /*bcb8*/ 	.word	0xffffffff


	//   ....[66]....
        /*bcbc*/ 	.word	0xffffffff


	//   ....[67]....
        /*bcc0*/ 	.word	0xffffffff


	//   ....[68]....
        /*bcc4*/ 	.word	0xffffffff


	//   ....[69]....
        /*bcc8*/ 	.word	0xffffffff


	//   ....[70]....
        /*bccc*/ 	.word	0xffffffff


	//   ....[71]....
        /*bcd0*/ 	.word	0xffffffff


	//   ....[72]....
        /*bcd4*/ 	.word	0xffffffff


	//   ....[73]....
        /*bcd8*/ 	.word	0xffffffff


	//   ....[74]....
        /*bcdc*/ 	.word	0xffffffff


	//   ....[75]....
        /*bce0*/ 	.word	0xffffffff


	//   ....[76]....
        /*bce4*/ 	.word	0xffffffff


	//   ....[77]....
        /*bce8*/ 	.word	0xffffffff


	//   ....[78]....
        /*bcec*/ 	.word	0xffffffff


	//   ....[79]....
        /*bcf0*/ 	.word	0xffffffff


	//   ....[80]....
        /*bcf4*/ 	.word	0xffffffff


	//   ....[81]....
        /*bcf8*/ 	.word	0xffffffff


	//   ....[82]....
        /*bcfc*/ 	.word	0xffffffff


	//   ....[83]....
        /*bd00*/ 	.word	0xffffffff


	//   ....[84]....
        /*bd04*/ 	.word	0xffffffff


	//   ....[85]....
        /*bd08*/ 	.word	0xffffffff


	//   ....[86]....
        /*bd0c*/ 	.word	0xffffffff


	//   ....[87]....
        /*bd10*/ 	.word	0xffffffff


	//   ....[88]....
        /*bd14*/ 	.word	0xffffffff


	//   ....[89]....
        /*bd18*/ 	.word	0xffffffff


	//   ....[90]....
        /*bd1c*/ 	.word	0xffffffff


	//   ....[91]....
        /*bd20*/ 	.word	0xffffffff


	//   ....[92]....
        /*bd24*/ 	.word	0xffffffff


	//   ....[93]....
        /*bd28*/ 	.word	0xffffffff


	//   ....[94]....
        /*bd2c*/ 	.word	0xffffffff


	//   ....[95]....
        /*bd30*/ 	.word	0xffffffff


	//   ....[96]....
        /*bd34*/ 	.word	0xffffffff


	//   ....[97]....
        /*bd38*/ 	.word	0xffffffff


	//   ....[98]....
        /*bd3c*/ 	.word	0xffffffff


	//   ....[99]....
        /*bd40*/ 	.word	0xffffffff


	//   ....[100]....
        /*bd44*/ 	.word	0xffffffff


	//   ....[101]....
        /*bd48*/ 	.word	0xffffffff


	//   ....[102]....
        /*bd4c*/ 	.word	0xffffffff


	//   ....[103]....
        /*bd50*/ 	.word	0xffffffff


	//   ....[104]....
        /*bd54*/ 	.word	0xffffffff


	//   ....[105]....
        /*bd58*/ 	.word	0xffffffff


	//   ....[106]....
        /*bd5c*/ 	.word	0xffffffff


	//   ....[107]....
        /*bd60*/ 	.word	0xffffffff


	//   ....[108]....
        /*bd64*/ 	.word	0xffffffff


	//   ....[109]....
        /*bd68*/ 	.word	0xffffffff


	//   ....[110]....
        /*bd6c*/ 	.word	0xffffffff


	//   ....[111]....
        /*bd70*/ 	.word	0xffffffff


	//   ....[112]....
        /*bd74*/ 	.word	0xffffffff


	//   ....[113]....
        /*bd78*/ 	.word	0xffffffff


	//   ....[114]....
        /*bd7c*/ 	.word	0xffffffff


	//   ....[115]....
        /*bd80*/ 	.word	0xffffffff


	//   ....[116]....
        /*bd84*/ 	.word	0xffffffff


	//   ....[117]....
        /*bd88*/ 	.word	0xffffffff


	//   ....[118]....
        /*bd8c*/ 	.word	0xffffffff


	//   ....[119]....
        /*bd90*/ 	.word	0xffffffff


	//   ....[120]....
        /*bd94*/ 	.word	0xffffffff


	//   ....[121]....
        /*bd98*/ 	.word	0xffffffff


	//   ....[122]....
        /*bd9c*/ 	.word	0xffffffff


	//   ....[123]....
        /*bda0*/ 	.word	0xffffffff


	//   ....[124]....
        /*bda4*/ 	.word	0xffffffff


	//   ....[125]....
        /*bda8*/ 	.word	0xffffffff


	//   ....[126]....
        /*bdac*/ 	.word	0xffffffff


	//   ....[127]....
        /*bdb0*/ 	.word	0xffffffff


	//   ....[128]....
        /*bdb4*/ 	.word	0xffffffff


	//   ....[129]....
        /*bdb8*/ 	.word	0xffffffff


	//   ....[130]....
        /*bdbc*/ 	.word	0xffffffff


	//   ....[131]....
        /*bdc0*/ 	.word	0xffffffff


	//   ....[132]....
        /*bdc4*/ 	.word	0xffffffff


	//   ....[133]....
        /*bdc8*/ 	.word	0xffffffff


	//   ....[134]....
        /*bdcc*/ 	.word	0xffffffff


	//   ....[135]....
        /*bdd0*/ 	.word	0xffffffff


	//----- nvinfo : EIATTR_COOP_GROUP_INSTR_OFFSETS
	.align		4
.L_64:
        /*bdd4*/ 	.byte	0x04, 0x28
        /*bdd6*/ 	.short	(.L_66 - .L_65)


	//   ....[0]....
.L_65:
        /*bdd8*/ 	.word	0x000340a0


	//   ....[1]....
        /*bddc*/ 	.word	0x000340b0


	//   ....[2]....
        /*bde0*/ 	.word	0x000340d0


	//   ....[3]....
        /*bde4*/ 	.word	0x000340f0


	//   ....[4]....
        /*bde8*/ 	.word	0x00034150


	//   ....[5]....
        /*bdec*/ 	.word	0x00034180


	//   ....[6]....
        /*bdf0*/ 	.word	0x000341b0


	//   ....[7]....
        /*bdf4*/ 	.word	0x000341c0


	//   ....[8]....
        /*bdf8*/ 	.word	0x000341d0


	//   ....[9]....
        /*bdfc*/ 	.word	0x000341e0


	//   ....[10]....
        /*be00*/ 	.word	0x000341f0


	//   ....[11]....
        /*be04*/ 	.word	0x00034200


	//   ....[12]....
        /*be08*/ 	.word	0x00034290


	//   ....[13]....
        /*be0c*/ 	.word	0x000342b0


	//   ....[14]....
        /*be10*/ 	.word	0x00034300


	//   ....[15]....
        /*be14*/ 	.word	0x00034370


	//   ....[16]....
        /*be18*/ 	.word	0x000343d0


	//   ....[17]....
        /*be1c*/ 	.word	0x00034420


	//   ....[18]....
        /*be20*/ 	.word	0x000344d0


	//   ....[19]....
        /*be24*/ 	.word	0x00034500


	//   ....[20]....
        /*be28*/ 	.word	0x00034510


	//   ....[21]....
        /*be2c*/ 	.word	0x00034520


	//   ....[22]....
        /*be30*/ 	.word	0x00034530


	//   ....[23]....
        /*be34*/ 	.word	0x000346b0


	//   ....[24]....
        /*be38*/ 	.word	0x000346c0


	//   ....[25]....
        /*be3c*/ 	.word	0x00034720


	//   ....[26]....
        /*be40*/ 	.word	0x00034730


	//   ....[27]....
        /*be44*/ 	.word	0x00034740


	//   ....[28]....
        /*be48*/ 	.word	0x00034760


	//   ....[29]....
        /*be4c*/ 	.word	0x00034840


	//   ....[30]....
        /*be50*/ 	.word	0x00034940


	//   ....[31]....
        /*be54*/ 	.word	0x00034a00


	//   ....[32]....
        /*be58*/ 	.word	0x00034a10


	//   ....[33]....
        /*be5c*/ 	.word	0x00034a40


	//   ....[34]....
        /*be60*/ 	.word	0x00034a60


	//   ....[35]....
        /*be64*/ 	.word	0x00034af0


	//   ....[36]....
        /*be68*/ 	.word	0x00034b10


	//   ....[37]....
        /*be6c*/ 	.word	0x00034b30


	//   ....[38]....
        /*be70*/ 	.word	0x00034b70


	//   ....[39]....
        /*be74*/ 	.word	0x00034b80


	//   ....[40]....
        /*be78*/ 	.word	0x00034ba0


	//   ....[41]....
        /*be7c*/ 	.word	0x00034bc0


	//   ....[42]....
        /*be80*/ 	.word	0x00034bd0


	//   ....[43]....
        /*be84*/ 	.word	0x00034be0


	//   ....[44]....
        /*be88*/ 	.word	0x00034c30


	//   ....[45]....
        /*be8c*/ 	.word	0x00034c50


	//   ....[46]....
        /*be90*/ 	.word	0x00034c60


	//   ....[47]....
        /*be94*/ 	.word	0x00034cf0


	//   ....[48]....
        /*be98*/ 	.word	0x00034db0


	//   ....[49]....
        /*be9c*/ 	.word	0x00034e10


	//   ....[50]....
        /*bea0*/ 	.word	0x00034e40


	//   ....[51]....
        /*bea4*/ 	.word	0x00034e80


	//   ....[52]....
        /*bea8*/ 	.word	0x00034f80


	//   ....[53]....
        /*beac*/ 	.word	0x00034f90


	//   ....[54]....
        /*beb0*/ 	.word	0x00035030


	//   ....[55]....
        /*beb4*/ 	.word	0x00035080


	//   ....[56]....
        /*beb8*/ 	.word	0x000350d0


	//   ....[57]....
        /*bebc*/ 	.word	0x000350e0


	//   ....[58]....
        /*bec0*/ 	.word	0x000350f0


	//   ....[59]....
        /*bec4*/ 	.word	0x00035100


	//   ....[60]....
        /*bec8*/ 	.word	0x00035110


	//   ....[61]....
        /*becc*/ 	.word	0x00035200


	//   ....[62]....
        /*bed0*/ 	.word	0x00035210


	//   ....[63]....
        /*bed4*/ 	.word	0x00035220


	//   ....[64]....
        /*bed8*/ 	.word	0x00035670


	//   ....[65]....
        /*bedc*/ 	.word	0x00035690


	//   ....[66]....
        /*bee0*/ 	.word	0x00035720


	//   ....[67]....
        /*bee4*/ 	.word	0x00035740


	//   ....[68]....
        /*bee8*/ 	.word	0x00036650


	//   ....[69]....
        /*beec*/ 	.word	0x00036660


	//   ....[70]....
        /*bef0*/ 	.word	0x000366b0


	//   ....[71]....
        /*bef4*/ 	.word	0x000366c0


	//   ....[72]....
        /*bef8*/ 	.word	0x000366d0


	//   ....[73]....
        /*befc*/ 	.word	0x000367d0


	//   ....[74]....
        /*bf00*/ 	.word	0x000368c0


	//   ....[75]....
        /*bf04*/ 	.word	0x000369d0


	//   ....[76]....
        /*bf08*/ 	.word	0x00036a10


	//   ....[77]....
        /*bf0c*/ 	.word	0x00036af0


	//   ....[78]....
        /*bf10*/ 	.word	0x00036b00


	//   ....[79]....
        /*bf14*/ 	.word	0x00036b10


	//   ....[80]....
        /*bf18*/ 	.word	0x00036b70


	//   ....[81]....
        /*bf1c*/ 	.word	0x00036b80


	//   ....[82]....
        /*bf20*/ 	.word	0x00036bb0


	//   ....[83]....
        /*bf24*/ 	.word	0x00036d40


	//   ....[84]....
        /*bf28*/ 	.word	0x00037110


	//   ....[85]....
        /*bf2c*/ 	.word	0x000371b0


	//   ....[86]....
        /*bf30*/ 	.word	0x000371c0


	//   ....[87]....
        /*bf34*/ 	.word	0x000371e0


	//   ....[88]....
        /*bf38*/ 	.word	0x000371f0


	//   ....[89]....
        /*bf3c*/ 	.word	0x00037200


	//   ....[90]....
        /*bf40*/ 	.word	0x00037400


	//   ....[91]....
        /*bf44*/ 	.word	0x00037410


	//   ....[92]....
        /*bf48*/ 	.word	0x00037420


	//   ....[93]....
        /*bf4c*/ 	.word	0x00037430


	//   ....[94]....
        /*bf50*/ 	.word	0x00037470


	//   ....[95]....
        /*bf54*/ 	.word	0x00037480


	//   ....[96]....
        /*bf58*/ 	.word	0x000374f0


	//   ....[97]....
        /*bf5c*/ 	.word	0x000376a0


	//   ....[98]....
        /*bf60*/ 	.word	0x00037810


	//   ....[99]....
        /*bf64*/ 	.word	0x00037850


	//   ....[100]....
        /*bf68*/ 	.word	0x00037a40


	//   ....[101]....
        /*bf6c*/ 	.word	0x00037a70


	//   ....[102]....
        /*bf70*/ 	.word	0x00037a90


	//   ....[103]....
        /*bf74*/ 	.word	0x00037ab0


	//   ....[104]....
        /*bf78*/ 	.word	0x00037d80


	//   ....[105]....
        /*bf7c*/ 	.word	0x00037da0


	//   ....[106]....
        /*bf80*/ 	.word	0x00037db0


	//   ....[107]....
        /*bf84*/ 	.word	0x00037e60


	//   ....[108]....
        /*bf88*/ 	.word	0x00037e80


	//   ....[109]....
        /*bf8c*/ 	.word	0x00037eb0


	//   ....[110]....
        /*bf90*/ 	.word	0x00037ec0


	//   ....[111]....
        /*bf94*/ 	.word	0x00037ed0


	//   ....[112]....
        /*bf98*/ 	.word	0x00037ee0


	//   ....[113]....
        /*bf9c*/ 	.word	0x00037ef0


	//   ....[114]....
        /*bfa0*/ 	.word	0x00037f00


	//   ....[115]....
        /*bfa4*/ 	.word	0x00037f10


	//   ....[116]....
        /*bfa8*/ 	.word	0x00037f20


	//   ....[117]....
        /*bfac*/ 	.word	0x00037f50


	//   ....[118]....
        /*bfb0*/ 	.word	0x00037f60


	//   ....[119]....
        /*bfb4*/ 	.word	0x00037fc0


	//   ....[120]....
        /*bfb8*/ 	.word	0x00038000


	//   ....[121]....
        /*bfbc*/ 	.word	0x00038030


	//   ....[122]....
        /*bfc0*/ 	.word	0x00038040


	//   ....[123]....
        /*bfc4*/ 	.word	0x00038060


	//   ....[124]....
        /*bfc8*/ 	.word	0x00038080


	//   ....[125]....
        /*bfcc*/ 	.word	0x00038090


	//   ....[126]....
        /*bfd0*/ 	.word	0x000380a0


	//   ....[127]....
        /*bfd4*/ 	.word	0x00038110


	//   ....[128]....
        /*bfd8*/ 	.word	0x00038120


	//   ....[129]....
        /*bfdc*/ 	.word	0x00038130


	//   ....[130]....
        /*bfe0*/ 	.word	0x00038140


	//   ....[131]....
        /*bfe4*/ 	.word	0x00038150


	//   ....[132]....
        /*bfe8*/ 	.word	0x00038410


	//   ....[133]....
        /*bfec*/ 	.word	0x00038440


	//   ....[134]....
        /*bff0*/ 	.word	0x00038490


	//   ....[135]....
        /*bff4*/ 	.word	0x000384b0


	//----- nvinfo : EIATTR_VRC_CTA_INIT_COUNT
	.align		4
.L_66:
        /*bff8*/ 	.byte	0x02, 0x4a
	.zero		1
	.zero		1


	//----- nvinfo : EIATTR_EXIT_INSTR_OFFSETS
	.align		4
        /*bffc*/ 	.byte	0x04, 0x1c
        /*bffe*/ 	.short	(.L_68 - .L_67)


	//   ....[0]....
.L_67:
        /*c000*/ 	.word	0x00066df0


	//   ....[1]....
        /*c004*/ 	.word	0x00066e30


	//----- nvinfo : EIATTR_REQNTID
	.align		4
.L_68:
        /*c008*/ 	.byte	0x04, 0x10
        /*c00a*/ 	.short	(.L_70 - .L_69)
.L_69:
        /*c00c*/ 	.word	0x00000200
        /*c010*/ 	.word	0x00000001
        /*c014*/ 	.word	0x00000001


	//----- nvinfo : EIATTR_CBANK_PARAM_SIZE
	.align		4
.L_70:
        /*c018*/ 	.byte	0x03, 0x19
        /*c01a*/ 	.short	0x0088


	//----- nvinfo : EIATTR_PARAM_CBANK
	.align		4
        /*c01c*/ 	.byte	0x04, 0x0a
        /*c01e*/ 	.short	(.L_72 - .L_71)
	.align		4
.L_71:
        /*c020*/ 	.word	index@(.nv.constant0.attn_fwd)
        /*c024*/ 	.short	0x0380
        /*c026*/ 	.short	0x0088


	//----- nvinfo : EIATTR_SW_WAR
	.align		4
.L_72:
        /*c028*/ 	.byte	0x04, 0x36
        /*c02a*/ 	.short	(.L_74 - .L_73)
.L_73:
        /*c02c*/ 	.word	0x00000008
.L_74:


//--------------------- .nv.compat                --------------------------
	.section	.nv.compat,"",@"SHT_CUDA_COMPAT_INFO"
	.align	4
        /*0000*/ 	.byte	0x02, 0x02, 0x02, 0x00, 0x02, 0x05, 0x05, 0x00, 0x02, 0x03, 0x00, 0x00, 0x02, 0x06, 0x01, 0x00


//--------------------- .nv.callgraph             --------------------------
	.section	.nv.callgraph,"",@"SHT_CUDA_CALLGRAPH"
	.align	4
	.sectionentsize	8
	.align		4
        /*0000*/ 	.word	0x00000000
	.align		4
        /*0004*/ 	.word	0xffffffff
	.align		4
        /*0008*/ 	.word	0x00000000
	.align		4
        /*000c*/ 	.word	0xfffffffe
	.align		4
        /*0010*/ 	.word	0x00000000
	.align		4
        /*0014*/ 	.word	0xfffffffd
	.align		4
        /*0018*/ 	.word	0x00000000
	.align		4
        /*001c*/ 	.word	0xfffffffc


//--------------------- .nv.constant4             --------------------------
	.section	.nv.constant4,"a",@progbits
	.align	8
	.align		8
.nv.constant4:
        /*0000*/ 	.dword	_$_str


//--------------------- .text.attn_fwd            --------------------------
	.section	.text.attn_fwd,"ax",@progbits
	.align	128
        .global         attn_fwd
        .type           attn_fwd,@function
        .size           attn_fwd,(.L_x_3 - attn_fwd)
        .other          attn_fwd,@"STO_CUDA_ENTRY STV_DEFAULT"
attn_fwd:
.text.attn_fwd:
[----:B------:R-:W0:Y:S01]  /*0000*/  LDC R1, c[0x0][0x37c] ;  /* 0x0000df00ff017b82 */ /* 0x000e220000000800 */
[----:B------:R-:W1:Y:S07]  /*0010*/  S2R R4, SR_TID.X ;  /* 0x0000000000047919 */ /* 0x000e6e0000002100 */
[----:B------:R-:W2:Y:S01]  /*0020*/  S2UR UR8, SR_CTAID.Y ;  /* 0x00000000000879c3 */ /* 0x000ea20000002600 */
[----:B------:R-:W2:Y:S01]  /*0030*/  LDCU.64 UR4, c[0x0][0x3b0] ;  /* 0x00007600ff0477ac */ /* 0x000ea20008000a00 */
[----:B0-----:R-:W-:Y:S01]  /*0040*/  VIADD R1, R1, 0xffffe378 ;  /* 0xffffe37801017836 */ /* 0x001fe20000000000 */
[----:B------:R-:W0:Y:S01]  /*0050*/  S2R R3, SR_CTAID.X ;  /* 0x0000000000037919 */ /* 0x000e220000002500 */
[----:B------:R-:W3:Y:S04]  /*0060*/  LDCU.64 UR10, c[0x0][0x358] ;  /* 0x00006b00ff0a77ac */ /* 0x000ee80008000a00 */
[----:B------:R-:W4:Y:S08]  /*0070*/  LDC R16, c[0x0][0x3b8] ;  /* 0x0000ee00ff107b82 */ /* 0x000f300000000800 */
[----:B------:R-:W5:Y:S01]  /*0080*/  LDC.64 R6, c[0x0][0x380] ;  /* 0x0000e000ff067b82 */ /* 0x000f620000000a00 */
[----:B--2---:R-:W-:Y:S01]  /*0090*/  UIMAD UR4, UR8, UR4, URZ ;  /* 0x00000004080472a4 */ /* 0x004fe2000f8e02ff */
[----:B-1----:R-:W-:-:S02]  /*00a0*/  LOP3.LUT R0, R4, 0xff, RZ, 0xc0, !PT ;  /* 0x000000ff04007812 */ /* 0x002fc400078ec0ff */
[--C-:B------:R-:W-:Y:S02]  /*00b0*/  SHF.R.U32.HI R5, RZ, 0x8, R4.reuse ;  /* 0x00000008ff057819 */ /* 0x100fe40000011604 */
[----:B------:R-:W-:Y:S01]  /*00c0*/  SHF.R.S32.HI R29, RZ, 0x8, R4 ;  /* 0x00000008ff1d7819 */ /* 0x000fe20000011404 */
[----:B0-----:R-:W-:Y:S01]  /*00d0*/  IMAD R2, R3, 0x100, R0 ;  /* 0x0000010003027824 */ /* 0x001fe200078e0200 */
[----:B------:R-:W-:Y:S02]  /*00e0*/  SGXT.U32 R5, R5, 0x1 ;  /* 0x000000010505781a */ /* 0x000fe40000000000 */
[----:B------:R-:W-:Y:S01]  /*00f0*/  SHF.L.U32 R0, R0, 0x1, RZ ;  /* 0x0000000100007819 */ /* 0x000fe200000006ff */
[----:B------:R-:W-:Y:S01]  /*0100*/  IMAD R3, R2, UR5, RZ ;  /* 0x0000000502037c24 */ /* 0x000fe2000f8e02ff */
[----:B------:R0:W-:Y:S01]  /*0110*/  STL [R1+0xa74], R2 ;  /* 0x000a740201007387 */ /* 0x0001e20000100800 */
[----:B----4-:R-:W-:Y:S01]  /*0120*/  IMAD R5, R5, R16, RZ ;  /* 0x0000001005057224 */ /* 0x010fe200078e02ff */
[----:B------:R-:W-:Y:S01]  /*0130*/  USHF.R.S32.HI UR5, URZ, 0x1f, UR4 ;  /* 0x0000001fff057899 */ /* 0x000fe20008011404 */
[----:B------:R-:W-:-:S02]  /*0140*/  SGXT R29, R29, 0x1 ;  /* 0x000000011d1d781a */ /* 0x000fc40000000200 */
[----:B-----5:R-:W-:Y:S02]  /*0150*/  IADD3 R6, P0, P1, R3, UR4, R6 ;  /* 0x0000000403067c10 */ /* 0x020fe4000f91e006 */
[----:B------:R-:W-:Y:S02]  /*0160*/  LOP3.LUT R29, R0, 0x210, R29, 0x78, !PT ;  /* 0x00000210001d7812 */ /* 0x000fe400078e781d */
[----:B0-----:R-:W-:Y:S01]  /*0170*/  SHF.R.S32.HI R2, RZ, 0x1f, R3 ;  /* 0x0000001fff027819 */ /* 0x001fe20000011403 */
[----:B------:R-:W-:-:S03]  /*0180*/  IMAD R3, R16, 0x2, R5 ;  /* 0x0000000210037824 */ /* 0x000fc600078e0205 */
[----:B------:R-:W-:Y:S01]  /*0190*/  IADD3.X R7, PT, PT, R2, UR5, R7, P0, P1 ;  /* 0x0000000502077c10 */ /* 0x000fe200087e2407 */
[C---:B------:R-:W-:Y:S01]  /*01a0*/  IMAD R11, R16.reuse, 0x2, R3 ;  /* 0x00000002100b7824 */ /* 0x040fe200078e0203 */
[-C--:B------:R-:W-:Y:S02]  /*01b0*/  IADD3 R8, P0, PT, R5, R6.reuse, RZ ;  /* 0x0000000605087210 */ /* 0x080fe40007f1e0ff */
[-C--:B------:R-:W-:Y:S01]  /*01c0*/  IADD3 R4, P1, PT, R3, R6.reuse, RZ ;  /* 0x0000000603047210 */ /* 0x080fe20007f3e0ff */
[C---:B------:R-:W-:Y:S01]  /*01d0*/  IMAD R13, R16.reuse, 0x2, R11 ;  /* 0x00000002100d7824 */ /* 0x040fe200078e020b */
[-C--:B------:R-:W-:Y:S02]  /*01e0*/  LEA.HI.X.SX32 R9, R5, R7.reuse, 0x1, P0 ;  /* 0x0000000705097211 */ /* 0x080fe400000f0eff */
[----:B------:R-:W-:Y:S01]  /*01f0*/  IADD3 R2, P0, PT, R11, R6, RZ ;  /* 0x000000060b027210 */ /* 0x000fe20007f1e0ff */
[----:B------:R-:W-:Y:S01]  /*0200*/  IMAD R17, R16, 0x2, R13 ;  /* 0x0000000210117824 */ /* 0x000fe200078e020d */
[----:B------:R-:W-:-:S02]  /*0210*/  LEA.HI.X.SX32 R5, R3, R7, 0x1, P1 ;  /* 0x0000000703057211 */ /* 0x000fc400008f0eff */
[-C--:B------:R-:W-:Y:S01]  /*0220*/  IADD3 R14, P1, PT, R13, R6.reuse, RZ ;  /* 0x000000060d0e7210 */ /* 0x080fe20007f3e0ff */
[----:B---3--:R-:W2:Y:S01]  /*0230*/  LDG.E.U8 R9, desc[UR10][R8.64] ;  /* 0x0000000a08097981 */ /* 0x008ea2000c1e1100 */
[-C--:B------:R-:W-:Y:S02]  /*0240*/  LEA.HI.X.SX32 R3, R11, R7.reuse, 0x1, P0 ;  /* 0x000000070b037211 */ /* 0x080fe400000f0eff */
[----:B------:R-:W-:Y:S01]  /*0250*/  IADD3 R20, P0, PT, R17, R6, RZ ;  /* 0x0000000611147210 */ /* 0x000fe20007f1e0ff */
[----:B------:R-:W2:Y:S01]  /*0260*/  LDG.E.U8 R4, desc[UR10][R4.64] ;  /* 0x0000000a04047981 */ /* 0x000ea2000c1e1100 */
[----:B------:R-:W-:Y:S02]  /*0270*/  LEA.HI.X.SX32 R15, R13, R7, 0x1, P1 ;  /* 0x000000070d0f7211 */ /* 0x000fe400008f0eff */
[----:B------:R-:W-:Y:S01]  /*0280*/  LEA R11, R16, R17, 0x1 ;  /* 0x00000011100b7211 */ /* 0x000fe200078e08ff */
[----:B------:R0:W3:Y:S01]  /*0290*/  LDG.E.U8 R22, desc[UR10][R2.64] ;  /* 0x0000000a02167981 */ /* 0x0000e2000c1e1100 */
[----:B------:R-:W-:-:S02]  /*02a0*/  LEA.HI.X.SX32 R21, R17, R7, 0x1, P0 ;  /* 0x0000000711157211 */ /* 0x000fc400000f0eff */
[CC--:B------:R-:W-:Y:S01]  /*02b0*/  IADD3 R18, P0, PT, R11.reuse, R6.reuse, RZ ;  /* 0x000000060b127210 */ /* 0x0c0fe20007f1e0ff */
[C---:B------:R-:W-:Y:S01]  /*02c0*/  IMAD R13, R16.reuse, 0x2, R11 ;  /* 0x00000002100d7824 */ /* 0x040fe200078e020b */
[----:B------:R1:W4:Y:S02]  /*02d0*/  LDG.E.U8 R0, desc[UR10][R14.64] ;  /* 0x0000000a0e007981 */ /* 0x000324000c1e1100 */
[-C--:B------:R-:W-:Y:S01]  /*02e0*/  LEA.HI.X.SX32 R19, R11, R7.reuse, 0x1, P0 ;  /* 0x000000070b137211 */ /* 0x080fe200000f0eff */
[C---:B------:R-:W-:Y:S01]  /*02f0*/  IMAD R11, R16.reuse, 0x2, R13 ;  /* 0x00000002100b7824 */ /* 0x040fe200078e020d */
[-C--:B------:R-:W-:Y:S01]  /*0300*/  IADD3 R12, P0, PT, R13, R6.reuse, RZ ;  /* 0x000000060d0c7210 */ /* 0x080fe20007f1e0ff */
[----:B------:R5:W2:Y:S02]  /*0310*/  LDG.E.U8 R5, desc[UR10][R20.64] ;  /* 0x0000000a14057981 */ /* 0x000aa4000c1e1100 */
[----:B------:R-:W-:Y:S01]  /*0320*/  IMAD R17, R16, 0x2, R11 ;  /* 0x0000000210117824 */ /* 0x000fe200078e020b */
[----:B------:R-:W-:Y:S01]  /*0330*/  IADD3 R10, P1, PT, R11, R6, RZ ;  /* 0x000000060b0a7210 */ /* 0x000fe20007f3e0ff */
[----:B------:R-:W2:Y:S01]  /*0340*/  LDG.E.U8 R8, desc[UR10][R18.64] ;  /* 0x0000000a12087981 */ /* 0x000ea2000c1e1100 */
[----:B------:R-:W-:-:S02]  /*0350*/  LEA.HI.X.SX32 R13, R13, R7, 0x1, P0 ;  /* 0x000000070d0d7211 */ /* 0x000fc400000f0eff */
[----:B------:R-:W-:-:S05]  /*0360*/  LEA.HI.X.SX32 R11, R11, R7, 0x1, P1 ;  /* 0x000000070b0b7211 */ /* 0x000fca00008f0eff */
[----:B------:R-:W2:Y:S04]  /*0370*/  LDG.E.U8 R20, desc[UR10][R10.64] ;  /* 0x0000000a0a147981 */ /* 0x000ea8000c1e1100 */
[----:B------:R5:W2:Y:S01]  /*0380*/  LDG.E.U8 R18, desc[UR10][R12.64] ;  /* 0x0000000a0c127981 */ /* 0x000aa2000c1e1100 */
[C---:B0-----:R-:W-:Y:S02]  /*0390*/  IADD3 R2, P0, PT, R17.reuse, R6, RZ ;  /* 0x0000000611027210 */ /* 0x041fe40007f1e0ff */
[----:B-1----:R-:W-:Y:S02]  /*03a0*/  LEA R15, R16, R17, 0x1 ;  /* 0x00000011100f7211 */ /* 0x002fe400078e08ff */
[----:B------:R-:W-:-:S03]  /*03b0*/  LEA.HI.X.SX32 R3, R17, R7, 0x1, P0 ;  /* 0x0000000711037211 */ /* 0x000fc600000f0eff */
[C---:B------:R-:W-:Y:S01]  /*03c0*/  IMAD R17, R16.reuse, 0x2, R15 ;  /* 0x0000000210117824 */ /* 0x040fe200078e020f */
[CC--:B------:R-:W-:Y:S01]  /*03d0*/  IADD3 R14, P0, PT, R15.reuse, R6.reuse, RZ ;  /* 0x000000060f0e7210 */ /* 0x0c0fe20007f1e0ff */
[----:B------:R-:W2:Y:S02]  /*03e0*/  LDG.E.U8 R2, desc[UR10][R2.64] ;  /* 0x0000000a02027981 */ /* 0x000ea4000c1e1100 */
[C---:B-----5:R-:W-:Y:S01]  /*03f0*/  IMAD R21, R16.reuse, 0x2, R17 ;  /* 0x0000000210157824 */ /* 0x060fe200078e0211 */
[-C--:B------:R-:W-:Y:S02]  /*0400*/  LEA.HI.X.SX32 R15, R15, R7.reuse, 0x1, P0 ;  /* 0x000000070f0f7211 */ /* 0x080fe400000f0eff */
[-C--:B------:R-:W-:Y:S01]  /*0410*/  IADD3 R12, P0, PT, R17, R6.reuse, RZ ;  /* 0x00000006110c7210 */ /* 0x080fe20007f1e0ff */
[C---:B------:R-:W-:Y:S01]  /*0420*/  IMAD R19, R16.reuse, 0x2, R21 ;  /* 0x0000000210137824 */ /* 0x040fe200078e0215 */
[----:B------:R-:W-:Y:S02]  /*0430*/  IADD3 R10, P1, PT, R21, R6, RZ ;  /* 0x00000006150a7210 */ /* 0x000fe40007f3e0ff */
[----:B------:R-:W-:Y:S01]  /*0440*/  LEA.HI.X.SX32 R13, R17, R7, 0x1, P0 ;  /* 0x00000007110d7211 */ /* 0x000fe200000f0eff */
[----:B------:R0:W5:Y:S01]  /*0450*/  LDG.E.U8 R3, desc[UR10][R14.64] ;  /* 0x0000000a0e037981 */ /* 0x000162000c1e1100 */
[----:B------:R-:W-:-:S02]  /*0460*/  LEA R17, R16, R19, 0x1 ;  /* 0x0000001310117211 */ /* 0x000fc400078e08ff */
[----:B------:R-:W-:Y:S01]  /*0470*/  LEA.HI.X.SX32 R11, R21, R7, 0x1, P1 ;  /* 0x00000007150b7211 */ /* 0x000fe200008f0eff */
[----:B------:R1:W5:Y:S04]  /*0480*/  LDG.E.U8 R24, desc[UR10][R12.64] ;  /* 0x0000000a0c187981 */ /* 0x000368000c1e1100 */
[----:B------:R3:W5:Y:S01]  /*0490*/  LDG.E.U8 R23, desc[UR10][R10.64] ;  /* 0x0000000a0a177981 */ /* 0x000762000c1e1100 */
[----:B0-----:R-:W-:-:S04]  /*04a0*/  IADD3 R14, P0, PT, R19, R6, RZ ;  /* 0x00000006130e7210 */ /* 0x001fc80007f1e0ff */
[----:B------:R-:W-:Y:S02]  /*04b0*/  LEA.HI.X.SX32 R15, R19, R7, 0x1, P0 ;  /* 0x00000007130f7211 */ /* 0x000fe400000f0eff */
[----:B-1----:R-:W-:-:S04]  /*04c0*/  IADD3 R12, P0, PT, R17, R6, RZ ;  /* 0x00000006110c7210 */ /* 0x002fc80007f1e0ff */
[----:B------:R-:W-:Y:S01]  /*04d0*/  LEA.HI.X.SX32 R13, R17, R7, 0x1, P0 ;  /* 0x00000007110d7211 */ /* 0x000fe200000f0eff */
[----:B---3--:R0:W-:Y:S04]  /*04e0*/  STL [R1+0x3b4], R22 ;  /* 0x0003b41601007387 */ /* 0x0081e80000100800 */
[----:B----4-:R1:W-:Y:S04]  /*04f0*/  STL [R1+0xa0], R0 ;  /* 0x0000a00001007387 */ /* 0x0103e80000100800 */
[----:B0-----:R0:W3:Y:S01]  /*0500*/  LDG.E.U8 R22, desc[UR10][R14.64] ;  /* 0x0000000a0e167981 */ /* 0x0010e2000c1e1100 */
[----:B-1----:R-:W-:-:S04]  /*0510*/  IMAD R0, R16, 0x2, R17 ;  /* 0x0000000210007824 */ /* 0x002fc800078e0211 */
[----:B------:R-:W-:Y:S01]  /*0520*/  IMAD R11, R16, 0x2, R0 ;  /* 0x00000002100b7824 */ /* 0x000fe200078e0200 */
[----:B0-----:R-:W-:-:S04]  /*0530*/  IADD3 R14, P0, PT, R0, R6, RZ ;  /* 0x00000006000e7210 */ /* 0x001fc80007f1e0ff */
[C---:B------:R-:W-:Y:S01]  /*0540*/  IADD3 R10, P1, PT, R11.reuse, R6, RZ ;  /* 0x000000060b0a7210 */ /* 0x040fe20007f3e0ff */
[----:B------:R-:W-:Y:S01]  /*0550*/  IMAD R17, R16, 0x2, R11 ;  /* 0x0000000210117824 */ /* 0x000fe200078e020b */
[-C--:B------:R-:W-:Y:S02]  /*0560*/  LEA.HI.X.SX32 R15, R0, R7.reuse, 0x1, P0 ;  /* 0x00000007000f7211 */ /* 0x080fe400000f0eff */
[----:B------:R-:W-:Y:S01]  /*0570*/  LEA.HI.X.SX32 R11, R11, R7, 0x1, P1 ;  /* 0x000000070b0b7211 */ /* 0x000fe200008f0eff */
[----:B--2---:R0:W-:Y:S04]  /*0580*/  STL [R1+0x3c4], R18 ;  /* 0x0003c41201007387 */ /* 0x0041e80000100800 */
[----:B------:R1:W2:Y:S04]  /*0590*/  LDG.E.U8 R0, desc[UR10][R12.64] ;  /* 0x0000000a0c007981 */ /* 0x0002a8000c1e1100 */
[----:B------:R4:W2:Y:S01]  /*05a0*/  LDG.E.U8 R21, desc[UR10][R14.64] ;  /* 0x0000000a0e157981 */ /* 0x0008a2000c1e1100 */
[----:B0-----:R-:W-:-:S03]  /*05b0*/  LEA R18, R16, R17, 0x1 ;  /* 0x0000001110127211 */ /* 0x001fc600078e08ff */
[----:B------:R0:W-:Y:S01]  /*05c0*/  STL [R1+0x3c0], R20 ;  /* 0x0003c01401007387 */ /* 0x0001e20000100800 */
[----:B-1----:R-:W-:-:S04]  /*05d0*/  IADD3 R12, P0, PT, R17, R6, RZ ;  /* 0x00000006110c7210 */ /* 0x002fc80007f1e0ff */
[----:B------:R-:W-:Y:S01]  /*05e0*/  LEA.HI.X.SX32 R13, R17, R7, 0x1, P0 ;  /* 0x00000007110d7211 */ /* 0x000fe200000f0eff */
[----:B0-----:R0:W2:Y:S01]  /*05f0*/  LDG.E.U8 R20, desc[UR10][R10.64] ;  /* 0x0000000a0a147981 */ /* 0x0010a2000c1e1100 */
[----:B----4-:R-:W-:-:S03]  /*0600*/  IADD3 R14, P0, PT, R18, R6, RZ ;  /* 0x00000006120e7210 */ /* 0x010fc60007f1e0ff */
[----:B------:R1:W4:Y:S01]  /*0610*/  LDG.E.U8 R19, desc[UR10][R12.64] ;  /* 0x0000000a0c137981 */ /* 0x000322000c1e1100 */
[----:B------:R-:W-:-:S05]  /*0620*/  LEA.HI.X.SX32 R15, R18, R7, 0x1, P0 ;  /* 0x00000007120f7211 */ /* 0x000fca00000f0eff */
[----:B------:R5:W4:Y:S01]  /*0630*/  LDG.E.U8 R26, desc[UR10][R14.64] ;  /* 0x0000000a0e1a7981 */ /* 0x000b22000c1e1100 */
[----:B------:R-:W-:-:S04]  /*0640*/  IMAD R17, R16, 0x2, R18 ;  /* 0x0000000210117824 */ /* 0x000fc800078e0212 */
[----:B0-----:R-:W-:Y:S01]  /*0650*/  IMAD R11, R16, 0x2, R17 ;  /* 0x00000002100b7824 */ /* 0x001fe200078e0211 */
[----:B-1----:R-:W-:-:S03]  /*0660*/  IADD3 R12, P0, PT, R17, R6, RZ ;  /* 0x00000006110c7210 */ /* 0x002fc60007f1e0ff */
[----:B------:R-:W-:Y:S01]  /*0670*/  IMAD R18, R16, 0x2, R11 ;  /* 0x0000000210127824 */ /* 0x000fe200078e020b */
[-C--:B------:R-:W-:Y:S02]  /*0680*/  IADD3 R10, P1, PT, R11, R6.reuse, RZ ;  /* 0x000000060b0a7210 */ /* 0x080fe40007f3e0ff */
[-C--:B------:R-:W-:Y:S02]  /*0690*/  LEA.HI.X.SX32 R13, R17, R7.reuse, 0x1, P0 ;  /* 0x00000007110d7211 */ /* 0x080fe400000f0eff */
[----:B-----5:R-:W-:Y:S02]  /*06a0*/  IADD3 R14, P0, PT, R18, R6, RZ ;  /* 0x00000006120e7210 */ /* 0x020fe40007f1e0ff */
[----:B------:R-:W-:Y:S01]  /*06b0*/  LEA R17, R16, R18, 0x1 ;  /* 0x0000001210117211 */ /* 0x000fe200078e08ff */
[----:B------:R0:W5:Y:S01]  /*06c0*/  LDG.E.U8 R25, desc[UR10][R12.64] ;  /* 0x0000000a0c197981 */ /* 0x000162000c1e1100 */
[-C--:B------:R-:W-:Y:S02]  /*06d0*/  LEA.HI.X.SX32 R11, R11, R7.reuse, 0x1, P1 ;  /* 0x000000070b0b7211 */ /* 0x080fe400008f0eff */
[----:B------:R-:W-:Y:S01]  /*06e0*/  LEA.HI.X.SX32 R15, R18, R7, 0x1, P0 ;  /* 0x00000007120f7211 */ /* 0x000fe200000f0eff */
[----:B------:R-:W-:Y:S01]  /*06f0*/  IMAD R18, R16, 0x2, R17 ;  /* 0x0000000210127824 */ /* 0x000fe200078e0211 */
[----:B------:R1:W-:Y:S01]  /*0700*/  STL [R1+0x3bc], R24 ;  /* 0x0003bc1801007387 */ /* 0x0003e20000100800 */
[----:B0-----:R-:W-:-:S03]  /*0710*/  IADD3 R12, P0, PT, R17, R6, RZ ;  /* 0x00000006110c7210 */ /* 0x001fc60007f1e0ff */
[----:B------:R0:W-:Y:S04]  /*0720*/  STL [R1+0x3b8], R23 ;  /* 0x0003b81701007387 */ /* 0x0001e80000100800 */
[----:B-1----:R1:W5:Y:S01]  /*0730*/  LDG.E.U8 R24, desc[UR10][R10.64] ;  /* 0x0000000a0a187981 */ /* 0x002362000c1e1100 */
[----:B------:R-:W-:-:S03]  /*0740*/  LEA.HI.X.SX32 R13, R17, R7, 0x1, P0 ;  /* 0x00000007110d7211 */ /* 0x000fc600000f0eff */
[----:B0-----:R0:W5:Y:S01]  /*0750*/  LDG.E.U8 R23, desc[UR10][R14.64] ;  /* 0x0000000a0e177981 */ /* 0x001162000c1e1100 */
[----:B-1----:R-:W-:-:S05]  /*0760*/  IMAD R11, R16, 0x2, R18 ;  /* 0x00000002100b7824 */ /* 0x002fca00078e0212 */
[CC--:B------:R-:W-:Y:S02]  /*0770*/  IADD3 R10, P1, PT, R11.reuse, R6.reuse, RZ ;  /* 0x000000060b0a7210 */ /* 0x0c0fe40007f3e0ff */
[-C--:B0-----:R-:W-:Y:S01]  /*0780*/  IADD3 R14, P0, PT, R18, R6.reuse, RZ ;  /* 0x00000006120e7210 */ /* 0x081fe20007f1e0ff */
[----:B------:R-:W-:Y:S01]  /*0790*/  IMAD R17, R16, 0x2, R11 ;  /* 0x0000000210117824 */ /* 0x000fe200078e020b */
[-C--:B------:R-:W-:Y:S02]  /*07a0*/  LEA.HI.X.SX32 R11, R11, R7.reuse, 0x1, P1 ;  /* 0x000000070b0b7211 */ /* 0x080fe400008f0eff */
[----:B------:R-:W-:Y:S02]  /*07b0*/  LEA.HI.X.SX32 R15, R18, R7, 0x1, P0 ;  /* 0x00000007120f7211 */ /* 0x000fe400000f0eff */
[----:B------:R-:W-:Y:S01]  /*07c0*/  LEA R18, R16, R17, 0x1 ;  /* 0x0000001110127211 */ /* 0x000fe200078e08ff */
[----:B---3--:R0:W-:Y:S04]  /*07d0*/  STL [R1+0x9c], R22 ;  /* 0x00009c1601007387 */ /* 0x0081e80000100800 */
[----:B0-----:R0:W3:Y:S02]  /*07e0*/  LDG.E.U8 R22, desc[UR10][R12.64] ;  /* 0x0000000a0c167981 */ /* 0x0010e4000c1e1100 */
[----:B0-----:R-:W-:-:S02]  /*07f0*/  IADD3 R12, P0, PT, R17, R6, RZ ;  /* 0x00000006110c7210 */ /* 0x001fc40007f1e0ff */
[----:B--2---:R0:W-:Y:S02]  /*0800*/  STL [R1+0x3b0], R21 ;  /* 0x0003b01501007387 */ /* 0x0041e40000100800 */
[----:B------:R-:W-:Y:S02]  /*0810*/  LEA.HI.X.SX32 R13, R17, R7, 0x1, P0 ;  /* 0x00000007110d7211 */ /* 0x000fe400000f0eff */
[----:B0-----:R0:W2:Y:S04]  /*0820*/  LDG.E.U8 R21, desc[UR10][R14.64] ;  /* 0x0000000a0e157981 */ /* 0x0010a8000c1e1100 */
[----:B------:R1:W-:Y:S04]  /*0830*/  STL [R1+0x3ac], R20 ;  /* 0x0003ac1401007387 */ /* 0x0003e80000100800 */
[----:B-1----:R1:W2:Y:S01]  /*0840*/  LDG.E.U8 R20, desc[UR10][R10.64] ;  /* 0x0000000a0a147981 */ /* 0x0022a2000c1e1100 */
[----:B0-----:R-:W-:-:S04]  /*0850*/  IADD3 R14, P0, PT, R18, R6, RZ ;  /* 0x00000006120e7210 */ /* 0x001fc80007f1e0ff */
[----:B------:R-:W-:Y:S01]  /*0860*/  LEA.HI.X.SX32 R15, R18, R7, 0x1, P0 ;  /* 0x00000007120f7211 */ /* 0x000fe200000f0eff */
[----:B----4-:R0:W-:Y:S04]  /*0870*/  STL [R1+0x98], R19 ;  /* 0x0000981301007387 */ /* 0x0101e80000100800 */
[----:B------:R4:W-:Y:S04]  /*0880*/  STL [R1+0x84], R26 ;  /* 0x0000841a01007387 */ /* 0x0009e80000100800 */
[----:B0-----:R0:W2:Y:S04]  /*0890*/  LDG.E.U8 R19, desc[UR10][R12.64] ;  /* 0x0000000a0c137981 */ /* 0x0010a8000c1e1100 */
[----:B----4-:R4:W2:Y:S01]  /*08a0*/  LDG.E.U8 R26, desc[UR10][R14.64] ;  /* 0x0000000a0e1a7981 */ /* 0x0108a2000c1e1100 */
[----:B------:R-:W-:-:S04]  /*08b0*/  IMAD R17, R16, 0x2, R18 ;  /* 0x0000000210117824 */ /* 0x000fc800078e0212 */
[----:B-1----:R-:W-:Y:S01]  /*08c0*/  IMAD R11, R16, 0x2, R17 ;  /* 0x00000002100b7824 */ /* 0x002fe200078e0211 */
[----:B0-----:R-:W-:-:S03]  /*08d0*/  IADD3 R12, P0, PT, R17, R6, RZ ;  /* 0x00000006110c7210 */ /* 0x001fc60007f1e0ff */
[----:B------:R-:W-:Y:S01]  /*08e0*/  IMAD R18, R16, 0x2, R11 ;  /* 0x0000000210127824 */ /* 0x000fe200078e020b */
[-C--:B------:R-:W-:Y:S02]  /*08f0*/  IADD3 R10, P1, PT, R11, R6.reuse, RZ ;  /* 0x000000060b0a7210 */ /* 0x080fe40007f3e0ff */
[-C--:B------:R-:W-:Y:S02]  /*0900*/  LEA.HI.X.SX32 R13, R17, R7.reuse, 0x1, P0 ;  /* 0x00000007110d7211 */ /* 0x080fe400000f0eff */
[----:B----4-:R-:W-:Y:S02]  /*0910*/  IADD3 R14, P0, PT, R18, R6, RZ ;  /* 0x00000006120e7210 */ /* 0x010fe40007f1e0ff */
[----:B------:R-:W-:Y:S01]  /*0920*/  LEA R17, R16, R18, 0x1 ;  /* 0x0000001210117211 */ /* 0x000fe200078e08ff */
[----:B-----5:R0:W-:Y:S01]  /*0930*/  STL [R1+0x3a8], R25 ;  /* 0x0003a81901007387 */ /* 0x0201e20000100800 */
[-C--:B------:R-:W-:Y:S02]  /*0940*/  LEA.HI.X.SX32 R11, R11, R7.reuse, 0x1, P1 ;  /* 0x000000070b0b7211 */ /* 0x080fe400008f0eff */
[----:B------:R-:W-:Y:S01]  /*0950*/  LEA.HI.X.SX32 R15, R18, R7, 0x1, P0 ;  /* 0x00000007120f7211 */ /* 0x000fe200000f0eff */
[----:B------:R-:W-:Y:S01]  /*0960*/  IMAD R18, R16, 0x2, R17 ;  /* 0x0000000210127824 */ /* 0x000fe200078e0211 */
[----:B------:R1:W-:Y:S04]  /*0970*/  STL [R1+0x3a4], R24 ;  /* 0x0003a41801007387 */ /* 0x0003e80000100800 */
[----:B0-----:R0:W4:Y:S04]  /*0980*/  LDG.E.U8 R25, desc[UR10][R12.64] ;  /* 0x0000000a0c197981 */ /* 0x001128000c1e1100 */
[----:B-1----:R1:W5:Y:S01]  /*0990*/  LDG.E.U8 R24, desc[UR10][R10.64] ;  /* 0x0000000a0a187981 */ /* 0x002362000c1e1100 */
[----:B0-----:R-:W-:-:S03]  /*09a0*/  IADD3 R12, P0, PT, R17, R6, RZ ;  /* 0x00000006110c7210 */ /* 0x001fc60007f1e0ff */
[----:B------:R0:W-:Y:S01]  /*09b0*/  STL [R1+0x80], R23 ;  /* 0x0000801701007387 */ /* 0x0001e20000100800 */
[C---:B-1----:R-:W-:Y:S01]  /*09c0*/  IMAD R11, R16.reuse, 0x2, R18 ;  /* 0x00000002100b7824 */ /* 0x042fe200078e0212 */
[----:B------:R-:W-:Y:S02]  /*09d0*/  LEA.HI.X.SX32 R13, R17, R7, 0x1, P0 ;  /* 0x00000007110d7211 */ /* 0x000fe400000f0eff */
[----:B0-----:R0:W5:Y:S02]  /*09e0*/  LDG.E.U8 R23, desc[UR10][R14.64] ;  /* 0x0000000a0e177981 */ /* 0x001164000c1e1100 */
[----:B------:R-:W-:Y:S01]  /*09f0*/  IADD3 R10, P1, PT, R11, R6, RZ ;  /* 0x000000060b0a7210 */ /* 0x000fe20007f3e0ff */
[----:B------:R-:W-:-:S03]  /*0a00*/  IMAD R17, R16, 0x2, R11 ;  /* 0x0000000210117824 */ /* 0x000fc600078e020b */
[----:B------:R-:W-:Y:S02]  /*0a10*/  LEA.HI.X.SX32 R11, R11, R7, 0x1, P1 ;  /* 0x000000070b0b7211 */ /* 0x000fe400008f0eff */
[----:B0-----:R-:W-:-:S04]  /*0a20*/  IADD3 R14, P0, PT, R18, R6, RZ ;  /* 0x00000006120e7210 */ /* 0x001fc80007f1e0ff */
[----:B------:R-:W-:Y:S02]  /*0a30*/  LEA.HI.X.SX32 R15, R18, R7, 0x1, P0 ;  /* 0x00000007120f7211 */ /* 0x000fe400000f0eff */
[----:B------:R-:W-:Y:S01]  /*0a40*/  LEA R18, R16, R17, 0x1 ;  /* 0x0000001110127211 */ /* 0x000fe200078e08ff */
[----:B---3--:R0:W-:Y:S04]  /*0a50*/  STL [R1+0x7c], R22 ;  /* 0x00007c1601007387 */ /* 0x0081e80000100800 */
[----:B0-----:R0:W3:Y:S02]  /*0a60*/  LDG.E.U8 R22, desc[UR10][R12.64] ;  /* 0x0000000a0c167981 */ /* 0x0010e4000c1e1100 */
[C---:B0-----:R-:W-:Y:S02]  /*0a70*/  IADD3 R12, P0, PT, R17.reuse, R6, RZ ;  /* 0x00000006110c7210 */ /* 0x041fe40007f1e0ff */
[----:B--2---:R0:W-:Y:S02]  /*0a80*/  STL [R1+0x3a0], R21 ;  /* 0x0003a01501007387 */ /* 0x0041e40000100800 */
[----:B------:R-:W-:-:S02]  /*0a90*/  LEA.HI.X.SX32 R13, R17, R7, 0x1, P0 ;  /* 0x00000007110d7211 */ /* 0x000fc400000f0eff */
[----:B0-----:R0:W2:Y:S04]  /*0aa0*/  LDG.E.U8 R21, desc[UR10][R14.64] ;  /* 0x0000000a0e157981 */ /* 0x0010a8000c1e1100 */
[----:B------:R1:W-:Y:S04]  /*0ab0*/  STL [R1+0x39c], R20 ;  /* 0x00039c1401007387 */ /* 0x0003e80000100800 */
[----:B-1----:R1:W2:Y:S01]  /*0ac0*/  LDG.E.U8 R20, desc[UR10][R10.64] ;  /* 0x0000000a0a147981 */ /* 0x0022a2000c1e1100 */
[----:B0-----:R-:W-:-:S04]  /*0ad0*/  IADD3 R14, P0, PT, R18, R6, RZ ;  /* 0x00000006120e7210 */ /* 0x001fc80007f1e0ff */
[----:B------:R-:W-:Y:S01]  /*0ae0*/  LEA.HI.X.SX32 R15, R18, R7, 0x1, P0 ;  /* 0x00000007120f7211 */ /* 0x000fe200000f0eff */
[----:B------:R0:W-:Y:S04]  /*0af0*/  STL [R1+0x114], R19 ;  /* 0x0001141301007387 */ /* 0x0001e80000100800 */
[----:B------:R1:W-:Y:S04]  /*0b00*/  STL [R1+0x78], R26 ;  /* 0x0000781a01007387 */ /* 0x0003e80000100800 */
[----:B0-----:R0:W2:Y:S04]  /*0b10*/  LDG.E.U8 R19, desc[UR10][R12.64] ;  /* 0x0000000a0c137981 */ /* 0x0010a8000c1e1100 */
[----:B-1----:R1:W2:Y:S01]  /*0b20*/  LDG.E.U8 R26, desc[UR10][R14.64] ;  /* 0x0000000a0e1a7981 */ /* 0x0022a2000c1e1100 */
[----:B------:R-:W-:-:S04]  /*0b30*/  IMAD R17, R16, 0x2, R18 ;  /* 0x0000000210117824 */ /* 0x000fc800078e0212 */
[----:B------:R-:W-:Y:S01]  /*0b40*/  IMAD R11, R16, 0x2, R17 ;  /* 0x00000002100b7824 */ /* 0x000fe200078e0211 */
[----:B0-----:R-:W-:-:S03]  /*0b50*/  IADD3 R12, P0, PT, R17, R6, RZ ;  /* 0x00000006110c7210 */ /* 0x001fc60007f1e0ff */
[----:B------:R-:W-:Y:S01]  /*0b60*/  IMAD R18, R16, 0x2, R11 ;  /* 0x0000000210127824 */ /* 0x000fe200078e020b */
[-C--:B------:R-:W-:Y:S02]  /*0b70*/  IADD3 R10, P1, PT, R11, R6.reuse, RZ ;  /* 0x000000060b0a7210 */ /* 0x080fe40007f3e0ff */
[-C--:B------:R-:W-:Y:S02]  /*0b80*/  LEA.HI.X.SX32 R13, R17, R7.reuse, 0x1, P0 ;  /* 0x00000007110d7211 */ /* 0x080fe400000f0eff */
[----:B-1----:R-:W-:Y:S02]  /*0b90*/  IADD3 R14, P0, PT, R18, R6, RZ ;  /* 0x00000006120e7210 */ /* 0x002fe40007f1e0ff */
[----:B------:R-:W-:Y:S01]  /*0ba0*/  LEA R17, R16, R18, 0x1 ;  /* 0x0000001210117211 */ /* 0x000fe200078e08ff */
[----:B----4-:R0:W-:Y:S01]  /*0bb0*/  STL [R1+0x398], R25 ;  /* 0x0003981901007387 */ /* 0x0101e20000100800 */
[-C--:B------:R-:W-:Y:S02]  /*0bc0*/  LEA.HI.X.SX32 R11, R11, R7.reuse, 0x1, P1 ;  /* 0x000000070b0b7211 */ /* 0x080fe400008f0eff */
[----:B------:R-:W-:Y:S01]  /*0bd0*/  LEA.HI.X.SX32 R15, R18, R7, 0x1, P0 ;  /* 0x00000007120f7211 */ /* 0x000fe200000f0eff */
[----:B------:R-:W-:Y:S01]  /*0be0*/  IMAD R18, R16, 0x2, R17 ;  /* 0x0000000210127824 */ /* 0x000fe200078e0211 */
[----:B-----5:R1:W-:Y:S04]  /*0bf0*/  STL [R1+0x394], R24 ;  /* 0x0003941801007387 */ /* 0x0203e80000100800 */
        /* <DEDUP_REMOVED lines=544> */
[----:B------:R1:W-:Y:S04]  /*2e00*/  STL [R1], R26 ;  /* 0x0000001a01007387 */ /* 0x0003e80000100800 */
        /* <DEDUP_REMOVED lines=128> */
[-C--:B------:R-:W-:Y:S02]  /*3610*/  LEA.HI.X.SX32 R11, R11, R7.reuse, 0x1, P1 ;  /* 0x000000070b0b7211 */ /* 0x080fe400008f0eff */
[----:B-1----:R-:W-:Y:S01]  /*3620*/  IADD3 R14, P0, PT, R18, R6, RZ ;  /* 0x00000006120e7210 */ /* 0x002fe20007f1e0ff */
[----:B----4-:R0:W-:Y:S01]  /*3630*/  STL [R1+0x224], R25 ;  /* 0x0002241901007387 */ /* 0x0101e20000100800 */
[----:B------:R-:W-:Y:S02]  /*3640*/  LEA R17, R16, R18, 0x1 ;  /* 0x0000001210117211 */ /* 0x000fe400078e08ff */
[----:B------:R-:W-:Y:S01]  /*3650*/  LEA.HI.X.SX32 R15, R18, R7, 0x1, P0 ;  /* 0x00000007120f7211 */ /* 0x000fe200000f0eff */
[----:B------:R1:W4:Y:S02]  /*3660*/  LDG.E.U8 R27, desc[UR10][R12.64] ;  /* 0x0000000a0c1b7981 */ /* 0x000324000c1e1100 */
[----:B------:R-:W-:-:S02]  /*3670*/  IMAD R18, R16, 0x2, R17 ;  /* 0x0000000210127824 */ /* 0x000fc400078e0211 */
[----:B0-----:R0:W4:Y:S01]  /*3680*/  LDG.E.U8 R25, desc[UR10][R10.64] ;  /* 0x0000000a0a197981 */ /* 0x001122000c1e1100 */
[----:B-1----:R-:W-:-:S03]  /*3690*/  IADD3 R12, P0, PT, R17, R6, RZ ;  /* 0x00000006110c7210 */ /* 0x002fc60007f1e0ff */
[----:B-----5:R1:W-:Y:S01]  /*36a0*/  STL [R1+0x21c], R24 ;  /* 0x00021c1801007387 */ /* 0x0203e20000100800 */
[----:B0-----:R-:W-:Y:S01]  /*36b0*/  IMAD R11, R16, 0x2, R18 ;  /* 0x00000002100b7824 */ /* 0x001fe200078e0212 */
[----:B------:R-:W-:-:S03]  /*36c0*/  LEA.HI.X.SX32 R13, R17, R7, 0x1, P0 ;  /* 0x00000007110d7211 */ /* 0x000fc600000f0eff */
[----:B------:R-:W-:Y:S01]  /*36d0*/  IMAD R17, R16, 0x2, R11 ;  /* 0x0000000210117824 */ /* 0x000fe200078e020b */
[----:B-1----:R0:W5:Y:S01]  /*36e0*/  LDG.E.U8 R24, desc[UR10][R14.64] ;  /* 0x0000000a0e187981 */ /* 0x002162000c1e1100 */
[----:B------:R-:W-:-:S03]  /*36f0*/  IADD3 R10, P1, PT, R11, R6, RZ ;  /* 0x000000060b0a7210 */ /* 0x000fc60007f3e0ff */
[----:B------:R1:W-:Y:S01]  /*3700*/  STL [R1+0xc4], R23 ;  /* 0x0000c41701007387 */ /* 0x0003e20000100800 */
[----:B------:R-:W-:Y:S02]  /*3710*/  LEA.HI.X.SX32 R11, R11, R7, 0x1, P1 ;  /* 0x000000070b0b7211 */ /* 0x000fe400008f0eff */
[----:B0-----:R-:W-:-:S04]  /*3720*/  IADD3 R14, P0, PT, R18, R6, RZ ;  /* 0x00000006120e7210 */ /* 0x001fc80007f1e0ff */
[----:B------:R-:W-:Y:S01]  /*3730*/  LEA.HI.X.SX32 R15, R18, R7, 0x1, P0 ;  /* 0x00000007120f7211 */ /* 0x000fe200000f0eff */
[----:B-1----:R0:W5:Y:S01]  /*3740*/  LDG.E.U8 R23, desc[UR10][R12.64] ;  /* 0x0000000a0c177981 */ /* 0x002162000c1e1100 */
[----:B------:R-:W-:Y:S02]  /*3750*/  LEA R18, R16, R17, 0x1 ;  /* 0x0000001110127211 */ /* 0x000fe400078e08ff */
[----:B0-----:R-:W-:-:S04]  /*3760*/  IADD3 R12, P0, PT, R17, R6, RZ ;  /* 0x00000006110c7210 */ /* 0x001fc80007f1e0ff */
[----:B------:R-:W-:Y:S01]  /*3770*/  LEA.HI.X.SX32 R13, R17, R7, 0x1, P0 ;  /* 0x00000007110d7211 */ /* 0x000fe200000f0eff */
[----:B---3--:R0:W-:Y:S04]  /*3780*/  STL [R1+0xc0], R22 ;  /* 0x0000c01601007387 */ /* 0x0081e80000100800 */
[----:B0-----:R-:W3:Y:S04]  /*3790*/  LDG.E.U8 R22, desc[UR10][R12.64] ;  /* 0x0000000a0c167981 */ /* 0x001ee8000c1e1100 */
[----:B--2---:R0:W-:Y:S04]  /*37a0*/  STL [R1+0x210], R21 ;  /* 0x0002101501007387 */ /* 0x0041e80000100800 */
[----:B0-----:R0:W2:Y:S04]  /*37b0*/  LDG.E.U8 R21, desc[UR10][R14.64] ;  /* 0x0000000a0e157981 */ /* 0x0010a8000c1e1100 */
[----:B------:R1:W-:Y:S04]  /*37c0*/  STL [R1+0x20c], R20 ;  /* 0x00020c1401007387 */ /* 0x0003e80000100800 */
[----:B-1----:R1:W3:Y:S01]  /*37d0*/  LDG.E.U8 R20, desc[UR10][R10.64] ;  /* 0x0000000a0a147981 */ /* 0x0022e2000c1e1100 */
[----:B0-----:R-:W-:-:S04]  /*37e0*/  IADD3 R14, P0, PT, R18, R6, RZ ;  /* 0x00000006120e7210 */ /* 0x001fc80007f1e0ff */
[----:B------:R-:W-:Y:S01]  /*37f0*/  LEA.HI.X.SX32 R15, R18, R7, 0x1, P0 ;  /* 0x00000007120f7211 */ /* 0x000fe200000f0eff */
[----:B------:R-:W-:Y:S04]  /*3800*/  STL [R1+0x1d4], R19 ;  /* 0x0001d41301007387 */ /* 0x000fe80000100800 */
[----:B------:R0:W-:Y:S04]  /*3810*/  STL [R1+0xe8], R26 ;  /* 0x0000e81a01007387 */ /* 0x0001e80000100800 */
[----:B0-----:R0:W3:Y:S01]  /*3820*/  LDG.E.U8 R26, desc[UR10][R14.64] ;  /* 0x0000000a0e1a7981 */ /* 0x0010e2000c1e1100 */
[----:B------:R-:W-:-:S04]  /*3830*/  IMAD R17, R16, 0x2, R18 ;  /* 0x0000000210117824 */ /* 0x000fc800078e0212 */
[----:B-1----:R-:W-:Y:S01]  /*3840*/  IMAD R11, R16, 0x2, R17 ;  /* 0x00000002100b7824 */ /* 0x002fe200078e0211 */
[----:B------:R-:W-:-:S03]  /*3850*/  IADD3 R12, P0, PT, R17, R6, RZ ;  /* 0x00000006110c7210 */ /* 0x000fc60007f1e0ff */
[C---:B------:R-:W-:Y:S01]  /*3860*/  IMAD R19, R16.reuse, 0x2, R11 ;  /* 0x0000000210137824 */ /* 0x040fe200078e020b */
[-C--:B------:R-:W-:Y:S02]  /*3870*/  IADD3 R10, P1, PT, R11, R6.reuse, RZ ;  /* 0x000000060b0a7210 */ /* 0x080fe40007f3e0ff */
[-C--:B------:R-:W-:Y:S02]  /*3880*/  LEA.HI.X.SX32 R13, R17, R7.reuse, 0x1, P0 ;  /* 0x00000007110d7211 */ /* 0x080fe400000f0eff */
[----:B------:R-:W-:Y:S02]  /*3890*/  LEA.HI.X.SX32 R11, R11, R7, 0x1, P1 ;  /* 0x000000070b0b7211 */ /* 0x000fe400008f0eff */
[----:B------:R-:W-:Y:S01]  /*38a0*/  LEA R18, R16, R19, 0x1 ;  /* 0x0000001310127211 */ /* 0x000fe200078e08ff */
[----:B----4-:R1:W-:Y:S01]  /*38b0*/  STL [R1+0x200], R27 ;  /* 0x0002001b01007387 */ /* 0x0103e20000100800 */
[----:B0-----:R-:W-:-:S03]  /*38c0*/  IADD3 R14, P0, PT, R19, R6, RZ ;  /* 0x00000006130e7210 */ /* 0x001fc60007f1e0ff */
[----:B------:R0:W-:Y:S01]  /*38d0*/  STL [R1+0x1f4], R25 ;  /* 0x0001f41901007387 */ /* 0x0001e20000100800 */
[----:B------:R-:W-:Y:S01]  /*38e0*/  IMAD R17, R16, 0x2, R18 ;  /* 0x0000000210117824 */ /* 0x000fe200078e0212 */
[----:B------:R-:W-:Y:S02]  /*38f0*/  LEA.HI.X.SX32 R15, R19, R7, 0x1, P0 ;  /* 0x00000007130f7211 */ /* 0x000fe400000f0eff */
[----:B-1----:R1:W4:Y:S04]  /*3900*/  LDG.E.U8 R27, desc[UR10][R12.64] ;  /* 0x0000000a0c1b7981 */ /* 0x002328000c1e1100 */
[----:B0-----:R0:W4:Y:S01]  /*3910*/  LDG.E.U8 R25, desc[UR10][R10.64] ;  /* 0x0000000a0a197981 */ /* 0x001122000c1e1100 */
[----:B-1----:R-:W-:-:S03]  /*3920*/  IADD3 R12, P0, PT, R18, R6, RZ ;  /* 0x00000006120c7210 */ /* 0x002fc60007f1e0ff */
[----:B-----5:R1:W-:Y:S01]  /*3930*/  STL [R1+0x1c8], R24 ;  /* 0x0001c81801007387 */ /* 0x0203e20000100800 */
[----:B0-----:R-:W-:Y:S01]  /*3940*/  IMAD R11, R16, 0x2, R17 ;  /* 0x00000002100b7824 */ /* 0x001fe200078e0211 */
[----:B------:R-:W-:-:S03]  /*3950*/  LEA.HI.X.SX32 R13, R18, R7, 0x1, P0 ;  /* 0x00000007120d7211 */ /* 0x000fc600000f0eff */
[----:B------:R-:W-:Y:S01]  /*3960*/  IMAD R19, R16, 0x2, R11 ;  /* 0x0000000210137824 */ /* 0x000fe200078e020b */
[CC--:B------:R-:W-:Y:S01]  /*3970*/  IADD3 R10, P1, PT, R11.reuse, R6.reuse, RZ ;  /* 0x000000060b0a7210 */ /* 0x0c0fe20007f3e0ff */
[----:B-1----:R0:W5:Y:S03]  /*3980*/  LDG.E.U8 R24, desc[UR10][R14.64] ;  /* 0x0000000a0e187981 */ /* 0x002166000c1e1100 */
[----:B------:R-:W-:Y:S01]  /*3990*/  LEA.HI.X.SX32 R11, R11, R7, 0x1, P1 ;  /* 0x000000070b0b7211 */ /* 0x000fe200008f0eff */
[----:B------:R1:W-:Y:S01]  /*39a0*/  STL [R1+0x1bc], R23 ;  /* 0x0001bc1701007387 */ /* 0x0003e20000100800 */
[----:B0-----:R-:W-:-:S04]  /*39b0*/  IADD3 R14, P0, PT, R17, R6, RZ ;  /* 0x00000006110e7210 */ /* 0x001fc80007f1e0ff */
[----:B------:R-:W-:Y:S01]  /*39c0*/  LEA.HI.X.SX32 R15, R17, R7, 0x1, P0 ;  /* 0x00000007110f7211 */ /* 0x000fe200000f0eff */
[----:B-1----:R0:W5:Y:S01]  /*39d0*/  LDG.E.U8 R23, desc[UR10][R12.64] ;  /* 0x0000000a0c177981 */ /* 0x002162000c1e1100 */
[----:B------:R-:W-:Y:S02]  /*39e0*/  LEA R18, R16, R19, 0x1 ;  /* 0x0000001310127211 */ /* 0x000fe400078e08ff */
[----:B0-----:R-:W-:-:S04]  /*39f0*/  IADD3 R12, P0, PT, R19, R6, RZ ;  /* 0x00000006130c7210 */ /* 0x001fc80007f1e0ff */
[----:B------:R-:W-:Y:S01]  /*3a00*/  LEA.HI.X.SX32 R13, R19, R7, 0x1, P0 ;  /* 0x00000007130d7211 */ /* 0x000fe200000f0eff */
[----:B--2---:R0:W-:Y:S04]  /*3a10*/  STL [R1+0x1e8], R21 ;  /* 0x0001e81501007387 */ /* 0x0041e80000100800 */
[----:B0-----:R0:W2:Y:S04]  /*3a20*/  LDG.E.U8 R21, desc[UR10][R14.64] ;  /* 0x0000000a0e157981 */ /* 0x0010a8000c1e1100 */
[----:B---3--:R1:W-:Y:S04]  /*3a30*/  STL [R1+0x1e4], R20 ;  /* 0x0001e41401007387 */ /* 0x0083e80000100800 */
[----:B------:R3:W-:Y:S04]  /*3a40*/  STL [R1+0x1b0], R22 ;  /* 0x0001b01601007387 */ /* 0x0007e80000100800 */
[----:B-1----:R1:W2:Y:S01]  /*3a50*/  LDG.E.U8 R20, desc[UR10][R10.64] ;  /* 0x0000000a0a147981 */ /* 0x0022a2000c1e1100 */
[----:B0-----:R-:W-:-:S03]  /*3a60*/  IADD3 R14, P0, PT, R18, R6, RZ ;  /* 0x00000006120e7210 */ /* 0x001fc60007f1e0ff */
[----:B---3--:R0:W3:Y:S01]  /*3a70*/  LDG.E.U8 R22, desc[UR10][R12.64] ;  /* 0x0000000a0c167981 */ /* 0x0080e2000c1e1100 */
[----:B------:R-:W-:-:S03]  /*3a80*/  LEA.HI.X.SX32 R15, R18, R7, 0x1, P0 ;  /* 0x00000007120f7211 */ /* 0x000fc600000f0eff */
[----:B------:R0:W-:Y:S04]  /*3a90*/  STL [R1+0xbc], R26 ;  /* 0x0000bc1a01007387 */ /* 0x0001e80000100800 */
[----:B0-----:R0:W3:Y:S01]  /*3aa0*/  LDG.E.U8 R26, desc[UR10][R14.64] ;  /* 0x0000000a0e1a7981 */ /* 0x0010e2000c1e1100 */
[----:B------:R-:W-:-:S04]  /*3ab0*/  IMAD R17, R16, 0x2, R18 ;  /* 0x0000000210117824 */ /* 0x000fc800078e0212 */
[----:B-1----:R-:W-:Y:S01]  /*3ac0*/  IMAD R11, R16, 0x2, R17 ;  /* 0x00000002100b7824 */ /* 0x002fe200078e0211 */
[----:B------:R-:W-:-:S03]  /*3ad0*/  IADD3 R12, P0, PT, R17, R6, RZ ;  /* 0x00000006110c7210 */ /* 0x000fc60007f1e0ff */
[----:B------:R-:W-:Y:S01]  /*3ae0*/  IMAD R18, R16, 0x2, R11 ;  /* 0x0000000210127824 */ /* 0x000fe200078e020b */
[-C--:B------:R-:W-:Y:S02]  /*3af0*/  LEA.HI.X.SX32 R13, R17, R7.reuse, 0x1, P0 ;  /* 0x00000007110d7211 */ /* 0x080fe400000f0eff */
[CC--:B------:R-:W-:Y:S02]  /*3b00*/  IADD3 R10, P1, PT, R11.reuse, R6.reuse, RZ ;  /* 0x000000060b0a7210 */ /* 0x0c0fe40007f3e0ff */
[----:B0-----:R-:W-:Y:S01]  /*3b10*/  IADD3 R14, P0, PT, R18, R6, RZ ;  /* 0x00000006120e7210 */ /* 0x001fe20007f1e0ff */
[----:B------:R0:W3:Y:S01]  /*3b20*/  LDG.E.U8 R19, desc[UR10][R12.64] ;  /* 0x0000000a0c137981 */ /* 0x0000e2000c1e1100 */
[-C--:B------:R-:W-:Y:S02]  /*3b30*/  LEA.HI.X.SX32 R11, R11, R7.reuse, 0x1, P1 ;  /* 0x000000070b0b7211 */ /* 0x080fe400008f0eff */
[----:B------:R-:W-:Y:S01]  /*3b40*/  LEA R17, R16, R18, 0x1 ;  /* 0x0000001210117211 */ /* 0x000fe200078e08ff */
[----:B----4-:R-:W-:Y:S01]  /*3b50*/  STL [R1+0x1dc], R27 ;  /* 0x0001dc1b01007387 */ /* 0x010fe20000100800 */
[----:B------:R-:W-:-:S03]  /*3b60*/  LEA.HI.X.SX32 R15, R18, R7, 0x1, P0 ;  /* 0x00000007120f7211 */ /* 0x000fc600000f0eff */
[----:B------:R1:W-:Y:S01]  /*3b70*/  STL [R1+0x1d8], R25 ;  /* 0x0001d81901007387 */ /* 0x0003e20000100800 */
[C---:B------:R-:W-:Y:S01]  /*3b80*/  IMAD R18, R16.reuse, 0x2, R17 ;  /* 0x0000000210127824 */ /* 0x040fe200078e0211 */
[C---:B0-----:R-:W-:Y:S02]  /*3b90*/  IADD3 R12, P0, PT, R17.reuse, R6, RZ ;  /* 0x00000006110c7210 */ /* 0x041fe40007f1e0ff */
[----:B-1----:R0:W4:Y:S02]  /*3ba0*/  LDG.E.U8 R25, desc[UR10][R10.64] ;  /* 0x0000000a0a197981 */ /* 0x002124000c1e1100 */
[----:B------:R-:W-:Y:S02]  /*3bb0*/  LEA.HI.X.SX32 R13, R17, R7, 0x1, P0 ;  /* 0x00000007110d7211 */ /* 0x000fe400000f0eff */
[----:B-----5:R1:W-:Y:S01]  /*3bc0*/  STL [R1+0xb8], R24 ;  /* 0x0000b81801007387 */ /* 0x0203e20000100800 */
[----:B0-----:R-:W-:-:S04]  /*3bd0*/  IMAD R11, R16, 0x2, R18 ;  /* 0x00000002100b7824 */ /* 0x001fc800078e0212 */
[----:B------:R-:W-:Y:S01]  /*3be0*/  IMAD R17, R16, 0x2, R11 ;  /* 0x0000000210117824 */ /* 0x000fe200078e020b */
[----:B-1----:R0:W5:Y:S01]  /*3bf0*/  LDG.E.U8 R24, desc[UR10][R14.64] ;  /* 0x0000000a0e187981 */ /* 0x002162000c1e1100 */
[----:B------:R-:W-:-:S03]  /*3c00*/  IADD3 R10, P1, PT, R11, R6, RZ ;  /* 0x000000060b0a7210 */ /* 0x000fc60007f3e0ff */
[----:B------:R1:W-:Y:S01]  /*3c10*/  STL [R1+0xb4], R23 ;  /* 0x0000b41701007387 */ /* 0x0003e20000100800 */
[CC--:B0-----:R-:W-:Y:S02]  /*3c20*/  IADD3 R14, P0, PT, R18.reuse, R6.reuse, RZ ;  /* 0x00000006120e7210 */ /* 0x0c1fe40007f1e0ff */
[-C--:B------:R-:W-:Y:S02]  /*3c30*/  LEA.HI.X.SX32 R11, R11, R7.reuse, 0x1, P1 ;  /* 0x000000070b0b7211 */ /* 0x080fe400008f0eff */
[----:B------:R-:W-:Y:S01]  /*3c40*/  LEA.HI.X.SX32 R15, R18, R7, 0x1, P0 ;  /* 0x00000007120f7211 */ /* 0x000fe200000f0eff */
[----:B-1----:R0:W5:Y:S01]  /*3c50*/  LDG.E.U8 R23, desc[UR10][R12.64] ;  /* 0x0000000a0c177981 */ /* 0x002162000c1e1100 */
[----:B------:R-:W-:Y:S02]  /*3c60*/  LEA R18, R16, R17, 0x1 ;  /* 0x0000001110127211 */ /* 0x000fe400078e08ff */
[----:B0-----:R-:W-:-:S04]  /*3c70*/  IADD3 R12, P0, PT, R17, R6, RZ ;  /* 0x00000006110c7210 */ /* 0x001fc80007f1e0ff */
[----:B------:R-:W-:Y:S01]  /*3c80*/  LEA.HI.X.SX32 R13, R17, R7, 0x1, P0 ;  /* 0x00000007110d7211 */ /* 0x000fe200000f0eff */
[----:B------:R-:W-:Y:S01]  /*3c90*/  IMAD R17, R16, 0x2, R18 ;  /* 0x0000000210117824 */ /* 0x000fe200078e0212 */
[----:B--2---:R0:W-:Y:S04]  /*3ca0*/  STL [R1+0x1d0], R21 ;  /* 0x0001d01501007387 */ /* 0x0041e80000100800 */
[----:B0-----:R0:W2:Y:S04]  /*3cb0*/  LDG.E.U8 R21, desc[UR10][R14.64] ;  /* 0x0000000a0e157981 */ /* 0x0010a8000c1e1100 */
[----:B------:R1:W-:Y:S01]  /*3cc0*/  STL [R1+0x1cc], R20 ;  /* 0x0001cc1401007387 */ /* 0x0003e20000100800 */
[----:B0-----:R-:W-:-:S03]  /*3cd0*/  IADD3 R14, P0, PT, R18, R6, RZ ;  /* 0x00000006120e7210 */ /* 0x001fc60007f1e0ff */
[----:B---3--:R0:W-:Y:S04]  /*3ce0*/  STL [R1+0x19c], R22 ;  /* 0x00019c1601007387 */ /* 0x0081e80000100800 */
[----:B-1----:R-:W3:Y:S01]  /*3cf0*/  LDG.E.U8 R20, desc[UR10][R10.64] ;  /* 0x0000000a0a147981 */ /* 0x002ee2000c1e1100 */
[----:B------:R-:W-:-:S03]  /*3d00*/  LEA.HI.X.SX32 R15, R18, R7, 0x1, P0 ;  /* 0x00000007120f7211 */ /* 0x000fc600000f0eff */
[----:B0-----:R0:W3:Y:S04]  /*3d10*/  LDG.E.U8 R22, desc[UR10][R12.64] ;  /* 0x0000000a0c167981 */ /* 0x0010e8000c1e1100 */
[----:B------:R1:W3:Y:S01]  /*3d20*/  LDG.E.U8 R27, desc[UR10][R14.64] ;  /* 0x0000000a0e1b7981 */ /* 0x0002e2000c1e1100 */
[----:B0-----:R-:W-:-:S04]  /*3d30*/  IADD3 R12, P0, PT, R17, R6, RZ ;  /* 0x00000006110c7210 */ /* 0x001fc80007f1e0ff */
[----:B------:R-:W-:Y:S01]  /*3d40*/  LEA.HI.X.SX32 R13, R17, R7, 0x1, P0 ;  /* 0x00000007110d7211 */ /* 0x000fe200000f0eff */
[----:B------:R0:W-:Y:S04]  /*3d50*/  STL [R1+0xe4], R26 ;  /* 0x0000e41a01007387 */ /* 0x0001e80000100800 */
[----:B0-----:R0:W3:Y:S01]  /*3d60*/  LDG.E.U8 R26, desc[UR10][R12.64] ;  /* 0x0000000a0c1a7981 */ /* 0x0010e2000c1e1100 */
[----:B------:R-:W-:-:S04]  /*3d70*/  IMAD R11, R16, 0x2, R17 ;  /* 0x00000002100b7824 */ /* 0x000fc800078e0211 */
[----:B------:R-:W-:Y:S01]  /*3d80*/  IMAD R18, R16, 0x2, R11 ;  /* 0x0000000210127824 */ /* 0x000fe200078e020b */
[CC--:B------:R-:W-:Y:S01]  /*3d90*/  IADD3 R10, P1, PT, R11.reuse, R6.reuse, RZ ;  /* 0x000000060b0a7210 */ /* 0x0c0fe20007f3e0ff */
[----:B------:R0:W-:Y:S03]  /*3da0*/  STL [R1+0x1c0], R19 ;  /* 0x0001c01301007387 */ /* 0x0001e60000100800 */
[-C--:B------:R-:W-:Y:S01]  /*3db0*/  LEA.HI.X.SX32 R11, R11, R7.reuse, 0x1, P1 ;  /* 0x000000070b0b7211 */ /* 0x080fe200008f0eff */
[----:B----4-:R4:W-:Y:S01]  /*3dc0*/  STL [R1+0x1b4], R25 ;  /* 0x0001b41901007387 */ /* 0x0109e20000100800 */
[----:B-1----:R-:W-:Y:S02]  /*3dd0*/  IADD3 R14, P0, PT, R18, R6, RZ ;  /* 0x00000006120e7210 */ /* 0x002fe40007f1e0ff */
[----:B0-----:R-:W-:Y:S02]  /*3de0*/  LEA R19, R16, R18, 0x1 ;  /* 0x0000001210137211 */ /* 0x001fe400078e08ff */
[-C--:B------:R-:W-:Y:S01]  /*3df0*/  LEA.HI.X.SX32 R15, R18, R7.reuse, 0x1, P0 ;  /* 0x00000007120f7211 */ /* 0x080fe200000f0eff */
[----:B----4-:R0:W4:Y:S02]  /*3e00*/  LDG.E.U8 R25, desc[UR10][R10.64] ;  /* 0x0000000a0a197981 */ /* 0x010124000c1e1100 */
[C---:B------:R-:W-:Y:S01]  /*3e10*/  IMAD R17, R16.reuse, 0x2, R19 ;  /* 0x0000000210117824 */ /* 0x040fe200078e0213 */
[C---:B------:R-:W-:Y:S01]  /*3e20*/  IADD3 R12, P0, PT, R19.reuse, R6, RZ ;  /* 0x00000006130c7210 */ /* 0x040fe20007f1e0ff */
[----:B-----5:R1:W-:Y:S03]  /*3e30*/  STL [R1+0x198], R24 ;  /* 0x0001981801007387 */ /* 0x0203e60000100800 */
[----:B------:R-:W-:Y:S01]  /*3e40*/  LEA.HI.X.SX32 R13, R19, R7, 0x1, P0 ;  /* 0x00000007130d7211 */ /* 0x000fe200000f0eff */
[----:B0-----:R-:W-:-:S04]  /*3e50*/  IMAD R11, R16, 0x2, R17 ;  /* 0x00000002100b7824 */ /* 0x001fc800078e0211 */
[----:B------:R-:W-:Y:S01]  /*3e60*/  IMAD R18, R16, 0x2, R11 ;  /* 0x0000000210127824 */ /* 0x000fe200078e020b */
[----:B-1----:R0:W5:Y:S01]  /*3e70*/  LDG.E.U8 R24, desc[UR10][R14.64] ;  /* 0x0000000a0e187981 */ /* 0x002162000c1e1100 */
[----:B------:R-:W-:-:S03]  /*3e80*/  IADD3 R10, P1, PT, R11, R6, RZ ;  /* 0x000000060b0a7210 */ /* 0x000fc60007f3e0ff */
[----:B------:R1:W-:Y:S01]  /*3e90*/  STL [R1+0x194], R23 ;  /* 0x0001941701007387 */ /* 0x0003e20000100800 */
[----:B0-----:R-:W-:Y:S02]  /*3ea0*/  IADD3 R14, P0, PT, R17, R6, RZ ;  /* 0x00000006110e7210 */ /* 0x001fe40007f1e0ff */
[-C--:B------:R-:W-:Y:S02]  /*3eb0*/  LEA.HI.X.SX32 R11, R11, R7.reuse, 0x1, P1 ;  /* 0x000000070b0b7211 */ /* 0x080fe400008f0eff */
[----:B------:R-:W-:Y:S01]  /*3ec0*/  LEA.HI.X.SX32 R15, R17, R7, 0x1, P0 ;  /* 0x00000007110f7211 */ /* 0x000fe200000f0eff */
[----:B-1----:R0:W5:Y:S01]  /*3ed0*/  LDG.E.U8 R23, desc[UR10][R12.64] ;  /* 0x0000000a0c177981 */ /* 0x002162000c1e1100 */
[----:B------:R-:W-:Y:S02]  /*3ee0*/  LEA R19, R16, R18, 0x1 ;  /* 0x0000001210137211 */ /* 0x000fe400078e08ff */
[----:B0-----:R-:W-:-:S03]  /*3ef0*/  IADD3 R12, P0, PT, R18, R6, RZ ;  /* 0x00000006120c7210 */ /* 0x001fc60007f1e0ff */
[----:B------:R-:W-:Y:S01]  /*3f00*/  IMAD R17, R16, 0x2, R19 ;  /* 0x0000000210117824 */ /* 0x000fe200078e0213 */
[----:B------:R-:W-:Y:S01]  /*3f10*/  LEA.HI.X.SX32 R13, R18, R7, 0x1, P0 ;  /* 0x00000007120d7211 */ /* 0x000fe200000f0eff */
[----:B--2---:R0:W-:Y:S04]  /*3f20*/  STL [R1+0x1ac], R21 ;  /* 0x0001ac1501007387 */ /* 0x0041e80000100800 */
[----:B0-----:R0:W2:Y:S04]  /*3f30*/  LDG.E.U8 R21, desc[UR10][R14.64] ;  /* 0x0000000a0e157981 */ /* 0x0010a8000c1e1100 */
[----:B---3--:R1:W-:Y:S01]  /*3f40*/  STL [R1+0x1a4], R20 ;  /* 0x0001a41401007387 */ /* 0x0083e20000100800 */
[----:B0-----:R-:W-:-:S03]  /*3f50*/  IADD3 R14, P0, PT, R19, R6, RZ ;  /* 0x00000006130e7210 */ /* 0x001fc60007f1e0ff */
[----:B------:R0:W-:Y:S04]  /*3f60*/  STL [R1+0x190], R22 ;  /* 0x0001901601007387 */ /* 0x0001e80000100800 */
[----:B-1----:R-:W3:Y:S01]  /*3f70*/  LDG.E.U8 R20, desc[UR10][R10.64] ;  /* 0x0000000a0a147981 */ /* 0x002ee2000c1e1100 */
[----:B------:R-:W-:-:S03]  /*3f80*/  LEA.HI.X.SX32 R15, R19, R7, 0x1, P0 ;  /* 0x00000007130f7211 */ /* 0x000fc600000f0eff */
[----:B0-----:R0:W3:Y:S04]  /*3f90*/  LDG.E.U8 R22, desc[UR10][R12.64] ;  /* 0x0000000a0c167981 */ /* 0x0010e8000c1e1100 */
[----:B------:R1:W-:Y:S01]  /*3fa0*/  STL [R1+0xb0], R27 ;  /* 0x0000b01b01007387 */ /* 0x0003e20000100800 */
[----:B0-----:R-:W-:-:S04]  /*3fb0*/  IADD3 R12, P0, PT, R17, R6, RZ ;  /* 0x00000006110c7210 */ /* 0x001fc80007f1e0ff */
[----:B------:R-:W-:Y:S01]  /*3fc0*/  LEA.HI.X.SX32 R13, R17, R7, 0x1, P0 ;  /* 0x00000007110d7211 */ /* 0x000fe200000f0eff */
[----:B-1----:R0:W3:Y:S04]  /*3fd0*/  LDG.E.U8 R27, desc[UR10][R14.64] ;  /* 0x0000000a0e1b7981 */ /* 0x0020e8000c1e1100 */
[----:B------:R1:W-:Y:S04]  /*3fe0*/  STL [R1+0x1a8], R26 ;  /* 0x0001a81a01007387 */ /* 0x0003e80000100800 */
[----:B-1----:R1:W3:Y:S01]  /*3ff0*/  LDG.E.U8 R26, desc[UR10][R12.64] ;  /* 0x0000000a0c1a7981 */ /* 0x0022e2000c1e1100 */
[----:B------:R-:W-:-:S04]  /*4000*/  IMAD R11, R16, 0x2, R17 ;  /* 0x00000002100b7824 */ /* 0x000fc800078e0211 */
[----:B------:R-:W-:Y:S01]  /*4010*/  IMAD R18, R16, 0x2, R11 ;  /* 0x0000000210127824 */ /* 0x000fe200078e020b */
[----:B------:R-:W-:-:S04]  /*4020*/  IADD3 R10, P1, PT, R11, R6, RZ ;  /* 0x000000060b0a7210 */ /* 0x000fc80007f3e0ff */
[----:B------:R-:W-:Y:S02]  /*4030*/  LEA R19, R16, R18, 0x1 ;  /* 0x0000001210137211 */ /* 0x000fe400078e08ff */
[----:B------:R-:W-:Y:S01]  /*4040*/  LEA.HI.X.SX32 R11, R11, R7, 0x1, P1 ;  /* 0x000000070b0b7211 */ /* 0x000fe200008f0eff */
[----:B----4-:R4:W-:Y:S01]  /*4050*/  STL [R1+0x1a0], R25 ;  /* 0x0001a01901007387 */ /* 0x0109e20000100800 */
[----:B0-----:R-:W-:Y:S01]  /*4060*/  IADD3 R14, P0, PT, R18, R6, RZ ;  /* 0x00000006120e7210 */ /* 0x001fe20007f1e0ff */
[----:B------:R-:W-:-:S03]  /*4070*/  IMAD R17, R16, 0x2, R19 ;  /* 0x0000000210117824 */ /* 0x000fc600078e0213 */
[-C--:B------:R-:W-:Y:S02]  /*4080*/  LEA.HI.X.SX32 R15, R18, R7.reuse, 0x1, P0 ;  /* 0x00000007120f7211 */ /* 0x080fe400000f0eff */
[C---:B-1----:R-:W-:Y:S01]  /*4090*/  IADD3 R12, P0, PT, R19.reuse, R6, RZ ;  /* 0x00000006130c7210 */ /* 0x042fe20007f1e0ff */
[----:B----4-:R0:W4:Y:S03]  /*40a0*/  LDG.E.U8 R25, desc[UR10][R10.64] ;  /* 0x0000000a0a197981 */ /* 0x010126000c1e1100 */
[----:B------:R-:W-:Y:S01]  /*40b0*/  LEA.HI.X.SX32 R13, R19, R7, 0x1, P0 ;  /* 0x00000007130d7211 */ /* 0x000fe200000f0eff */
[----:B-----5:R1:W-:Y:S01]  /*40c0*/  STL [R1+0xac], R24 ;  /* 0x0000ac1801007387 */ /* 0x0203e20000100800 */
[----:B0-----:R-:W-:-:S04]  /*40d0*/  IMAD R11, R16, 0x2, R17 ;  /* 0x00000002100b7824 */ /* 0x001fc800078e0211 */
[----:B------:R-:W-:Y:S01]  /*40e0*/  IMAD R18, R16, 0x2, R11 ;  /* 0x0000000210127824 */ /* 0x000fe200078e020b */
[----:B-1----:R0:W5:Y:S01]  /*40f0*/  LDG.E.U8 R24, desc[UR10][R14.64] ;  /* 0x0000000a0e187981 */ /* 0x002162000c1e1100 */
[----:B------:R-:W-:-:S03]  /*4100*/  IADD3 R10, P1, PT, R11, R6, RZ ;  /* 0x000000060b0a7210 */ /* 0x000fc60007f3e0ff */
[C---:B------:R-:W-:Y:S01]  /*4110*/  LEA R19, R16.reuse, R18, 0x1 ;  /* 0x0000001210137211 */ /* 0x040fe200078e08ff */
[----:B------:R1:W-:Y:S01]  /*4120*/  STL [R1+0xa8], R23 ;  /* 0x0000a81701007387 */ /* 0x0003e20000100800 */
[-C--:B0-----:R-:W-:Y:S02]  /*4130*/  IADD3 R14, P0, PT, R17, R6.reuse, RZ ;  /* 0x00000006110e7210 */ /* 0x081fe40007f1e0ff */
[-C--:B------:R-:W-:Y:S02]  /*4140*/  LEA.HI.X.SX32 R11, R11, R7.reuse, 0x1, P1 ;  /* 0x000000070b0b7211 */ /* 0x080fe400008f0eff */
[----:B------:R-:W-:Y:S01]  /*4150*/  LEA.HI.X.SX32 R15, R17, R7, 0x1, P0 ;  /* 0x00000007110f7211 */ /* 0x000fe200000f0eff */
[----:B-1----:R0:W5:Y:S01]  /*4160*/  LDG.E.U8 R23, desc[UR10][R12.64] ;  /* 0x0000000a0c177981 */ /* 0x002162000c1e1100 */
[----:B------:R-:W-:Y:S01]  /*4170*/  IMAD R17, R16, 0x2, R19 ;  /* 0x0000000210117824 */ /* 0x000fe200078e0213 */
[----:B0-----:R-:W-:-:S04]  /*4180*/  IADD3 R12, P0, PT, R18, R6, RZ ;  /* 0x00000006120c7210 */ /* 0x001fc80007f1e0ff */
[----:B------:R-:W-:Y:S01]  /*4190*/  LEA.HI.X.SX32 R13, R18, R7, 0x1, P0 ;  /* 0x00000007120d7211 */ /* 0x000fe200000f0eff */
[----:B--2---:R0:W-:Y:S04]  /*41a0*/  STL [R1+0x304], R21 ;  /* 0x0003041501007387 */ /* 0x0041e80000100800 */
[----:B0-----:R0:W2:Y:S04]  /*41b0*/  LDG.E.U8 R21, desc[UR10][R14.64] ;  /* 0x0000000a0e157981 */ /* 0x0010a8000c1e1100 */
[----:B---3--:R1:W-:Y:S01]  /*41c0*/  STL [R1+0x2fc], R20 ;  /* 0x0002fc1401007387 */ /* 0x0083e20000100800 */
[----:B0-----:R-:W-:-:S03]  /*41d0*/  IADD3 R14, P0, PT, R19, R6, RZ ;  /* 0x00000006130e7210 */ /* 0x001fc60007f1e0ff */
[----:B------:R0:W-:Y:S04]  /*41e0*/  STL [R1+0x18c], R22 ;  /* 0x00018c1601007387 */ /* 0x0001e80000100800 */
[----:B-1----:R1:W3:Y:S01]  /*41f0*/  LDG.E.U8 R20, desc[UR10][R10.64] ;  /* 0x0000000a0a147981 */ /* 0x0022e2000c1e1100 */
[----:B------:R-:W-:-:S03]  /*4200*/  LEA.HI.X.SX32 R15, R19, R7, 0x1, P0 ;  /* 0x00000007130f7211 */ /* 0x000fc600000f0eff */
[----:B0-----:R0:W2:Y:S01]  /*4210*/  LDG.E.U8 R22, desc[UR10][R12.64] ;  /* 0x0000000a0c167981 */ /* 0x0010a2000c1e1100 */
[----:B-1----:R-:W-:-:S03]  /*4220*/  IMAD R11, R16, 0x2, R17 ;  /* 0x00000002100b7824 */ /* 0x002fc600078e0211 */
[----:B------:R1:W-:Y:S01]  /*4230*/  STL [R1+0xe0], R27 ;  /* 0x0000e01b01007387 */ /* 0x0003e20000100800 */
[----:B------:R-:W-:Y:S01]  /*4240*/  IMAD R18, R16, 0x2, R11 ;  /* 0x0000000210127824 */ /* 0x000fe200078e020b */
[----:B0-----:R-:W-:-:S04]  /*4250*/  IADD3 R12, P0, PT, R17, R6, RZ ;  /* 0x00000006110c7210 */ /* 0x001fc80007f1e0ff */
[----:B------:R-:W-:Y:S01]  /*4260*/  LEA.HI.X.SX32 R13, R17, R7, 0x1, P0 ;  /* 0x00000007110d7211 */ /* 0x000fe200000f0eff */
[----:B-1----:R0:W2:Y:S01]  /*4270*/  LDG.E.U8 R27, desc[UR10][R14.64] ;  /* 0x0000000a0e1b7981 */ /* 0x0020a2000c1e1100 */
[----:B------:R-:W-:-:S03]  /*4280*/  LEA R19, R16, R18, 0x1 ;  /* 0x0000001210137211 */ /* 0x000fc600078e08ff */
[----:B------:R1:W-:Y:S01]  /*4290*/  STL [R1+0x2f0], R26 ;  /* 0x0002f01a01007387 */ /* 0x0003e20000100800 */
[----:B0-----:R-:W-:-:S03]  /*42a0*/  IADD3 R14, P0, PT, R18, R6, RZ ;  /* 0x00000006120e7210 */ /* 0x001fc60007f1e0ff */
[----:B-1----:R0:W2:Y:S01]  /*42b0*/  LDG.E.U8 R26, desc[UR10][R12.64] ;  /* 0x0000000a0c1a7981 */ /* 0x0020a2000c1e1100 */
[----:B------:R-:W-:Y:S01]  /*42c0*/  LEA.HI.X.SX32 R15, R18, R7, 0x1, P0 ;  /* 0x00000007120f7211 */ /* 0x000fe200000f0eff */
[----:B------:R-:W-:Y:S01]  /*42d0*/  IMAD R17, R16, 0x2, R19 ;  /* 0x0000000210117824 */ /* 0x000fe200078e0213 */
[----:B0-----:R-:W-:-:S04]  /*42e0*/  IADD3 R12, P0, PT, R19, R6, RZ ;  /* 0x00000006130c7210 */ /* 0x001fc80007f1e0ff */
[----:B------:R-:W-:-:S05]  /*42f0*/  LEA.HI.X.SX32 R13, R19, R7, 0x1, P0 ;  /* 0x00000007130d7211 */ /* 0x000fca00000f0eff */
[----:B------:R-:W2:Y:S01]  /*4300*/  LDG.E.U8 R19, desc[UR10][R12.64] ;  /* 0x0000000a0c137981 */ /* 0x000ea2000c1e1100 */
[----:B------:R-:W-:-:S04]  /*4310*/  IADD3 R10, P1, PT, R11, R6, RZ ;  /* 0x000000060b0a7210 */ /* 0x000fc80007f3e0ff */
[----:B------:R-:W-:Y:S01]  /*4320*/  LEA.HI.X.SX32 R11, R11, R7, 0x1, P1 ;  /* 0x000000070b0b7211 */ /* 0x000fe200008f0eff */
[----:B----4-:R0:W-:Y:S04]  /*4330*/  STL [R1+0x2ec], R25 ;  /* 0x0002ec1901007387 */ /* 0x0101e80000100800 */
[----:B-----5:R1:W-:Y:S04]  /*4340*/  STL [R1+0x188], R24 ;  /* 0x0001881801007387 */ /* 0x0203e80000100800 */
[----:B0-----:R0:W4:Y:S04]  /*4350*/  LDG.E.U8 R25, desc[UR10][R10.64] ;  /* 0x0000000a0a197981 */ /* 0x001128000c1e1100 */
[----:B-1----:R1:W5:Y:S01]  /*4360*/  LDG.E.U8 R24, desc[UR10][R14.64] ;  /* 0x0000000a0e187981 */ /* 0x002362000c1e1100 */
[----:B0-----:R-:W-:Y:S01]  /*4370*/  IMAD R11, R16, 0x2, R17 ;  /* 0x00000002100b7824 */ /* 0x001fe200078e0211 */
[----:B-1----:R-:W-:-:S03]  /*4380*/  IADD3 R14, P0, PT, R17, R6, RZ ;  /* 0x00000006110e7210 */ /* 0x002fc60007f1e0ff */
[----:B------:R-:W-:Y:S01]  /*4390*/  IMAD R18, R16, 0x2, R11 ;  /* 0x0000000210127824 */ /* 0x000fe200078e020b */
[----:B------:R0:W-:Y:S01]  /*43a0*/  STL [R1+0x184], R23 ;  /* 0x0001841701007387 */ /* 0x0001e20000100800 */
[----:B------:R-:W-:-:S03]  /*43b0*/  LEA.HI.X.SX32 R15, R17, R7, 0x1, P0 ;  /* 0x00000007110f7211 */ /* 0x000fc600000f0eff */
[----:B------:R-:W-:Y:S02]  /*43c0*/  IADD3 R12, P0, PT, R18, R6, RZ ;  /* 0x00000006120c7210 */ /* 0x000fe40007f1e0ff */
[----:B------:R-:W-:Y:S02]  /*43d0*/  LEA R17, R16, R18, 0x1 ;  /* 0x0000001210117211 */ /* 0x000fe400078e08ff */
[-C--:B------:R-:W-:Y:S02]  /*43e0*/  LEA.HI.X.SX32 R13, R18, R7.reuse, 0x1, P0 ;  /* 0x00000007120d7211 */ /* 0x080fe400000f0eff */
[C---:B------:R-:W-:Y:S01]  /*43f0*/  IADD3 R10, P1, PT, R11.reuse, R6, RZ ;  /* 0x000000060b0a7210 */ /* 0x040fe20007f3e0ff */
[----:B0-----:R0:W4:Y:S03]  /*4400*/  LDG.E.U8 R23, desc[UR10][R14.64] ;  /* 0x0000000a0e177981 */ /* 0x001126000c1e1100 */
[----:B------:R-:W-:Y:S01]  /*4410*/  LEA.HI.X.SX32 R11, R11, R7, 0x1, P1 ;  /* 0x000000070b0b7211 */ /* 0x000fe200008f0eff */
[----:B--2---:R-:W-:Y:S04]  /*4420*/  STL [R1+0xc18], R19 ;  /* 0x000c181301007387 */ /* 0x004fe80000100800 */
[----:B------:R1:W-:Y:S04]  /*4430*/  STL [R1+0xc44], R19 ;  /* 0x000c441301007387 */ /* 0x0003e80000100800 */
[----:B------:R-:W-:Y:S04]  /*4440*/  STL [R1+0x2e0], R21 ;  /* 0x0002e01501007387 */ /* 0x000fe80000100800 */
[----:B---3--:R2:W-:Y:S01]  /*4450*/  STL [R1+0x2d8], R20 ;  /* 0x0002d81401007387 */ /* 0x0085e20000100800 */
[----:B0-----:R-:W-:-:S03]  /*4460*/  IMAD R14, R16, 0x2, R17 ;  /* 0x00000002100e7824 */ /* 0x001fc600078e0211 */
[----:B-1----:R0:W3:Y:S01]  /*4470*/  LDG.E.U8 R19, desc[UR10][R12.64] ;  /* 0x0000000a0c137981 */ /* 0x0020e2000c1e1100 */
[----:B--2---:R-:W-:-:S04]  /*4480*/  IADD3 R20, P0, PT, R17, R6, RZ ;  /* 0x0000000611147210 */ /* 0x004fc80007f1e0ff */
[----:B------:R-:W-:-:S05]  /*4490*/  LEA.HI.X.SX32 R21, R17, R7, 0x1, P0 ;  /* 0x0000000711157211 */ /* 0x000fca00000f0eff */
[----:B------:R-:W2:Y:S04]  /*44a0*/  LDG.E.U8 R20, desc[UR10][R20.64] ;  /* 0x0000000a14147981 */ /* 0x000ea8000c1e1100 */
[----:B------:R1:W-:Y:S04]  /*44b0*/  STL [R1+0x180], R22 ;  /* 0x0001801601007387 */ /* 0x0003e80000100800 */
[----:B-1----:R1:W3:Y:S01]  /*44c0*/  LDG.E.U8 R22, desc[UR10][R10.64] ;  /* 0x0000000a0a167981 */ /* 0x0022e2000c1e1100 */
[----:B0-----:R-:W-:Y:S01]  /*44d0*/  IADD3 R12, P0, PT, R14, R6, RZ ;  /* 0x000000060e0c7210 */ /* 0x001fe20007f1e0ff */
[----:B-1----:R-:W-:-:S04]  /*44e0*/  IMAD R11, R16, 0x2, R14 ;  /* 0x00000002100b7824 */ /* 0x002fc800078e020e */
[----:B------:R-:W-:Y:S01]  /*44f0*/  IMAD R15, R16, 0x2, R11 ;  /* 0x00000002100f7824 */ /* 0x000fe200078e020b */
[CC--:B------:R-:W-:Y:S02]  /*4500*/  IADD3 R10, P1, PT, R11.reuse, R6.reuse, RZ ;  /* 0x000000060b0a7210 */ /* 0x0c0fe40007f3e0ff */
[----:B------:R-:W-:Y:S02]  /*4510*/  LEA.HI.X.SX32 R13, R14, R7, 0x1, P0 ;  /* 0x000000070e0d7211 */ /* 0x000fe400000f0eff */
[C---:B------:R-:W-:Y:S02]  /*4520*/  LEA R18, R16.reuse, R15, 0x1 ;  /* 0x0000000f10127211 */ /* 0x040fe400078e08ff */
[----:B------:R-:W-:Y:S02]  /*4530*/  LEA.HI.X.SX32 R11, R11, R7, 0x1, P1 ;  /* 0x000000070b0b7211 */ /* 0x000fe400008f0eff */
[----:B------:R-:W-:Y:S01]  /*4540*/  IADD3 R14, P0, PT, R15, R6, RZ ;  /* 0x000000060f0e7210 */ /* 0x000fe20007f1e0ff */
[----:B------:R0:W-:Y:S01]  /*4550*/  STL [R1+0x17c], R27 ;  /* 0x00017c1b01007387 */ /* 0x0001e20000100800 */
[----:B------:R-:W-:-:S02]  /*4560*/  IMAD R17, R16, 0x2, R18 ;  /* 0x0000000210117824 */ /* 0x000fc400078e0212 */
[----:B------:R-:W-:Y:S01]  /*4570*/  LEA.HI.X.SX32 R15, R15, R7, 0x1, P0 ;  /* 0x000000070f0f7211 */ /* 0x000fe200000f0eff */
[----:B------:R1:W-:Y:S04]  /*4580*/  STL [R1+0x2cc], R26 ;  /* 0x0002cc1a01007387 */ /* 0x0003e80000100800 */
[----:B0-----:R0:W3:Y:S04]  /*4590*/  LDG.E.U8 R27, desc[UR10][R12.64] ;  /* 0x0000000a0c1b7981 */ /* 0x0010e8000c1e1100 */
[----:B-1----:R1:W3:Y:S01]  /*45a0*/  LDG.E.U8 R26, desc[UR10][R10.64] ;  /* 0x0000000a0a1a7981 */ /* 0x0022e2000c1e1100 */
[----:B0-----:R-:W-:Y:S01]  /*45b0*/  IADD3 R12, P0, PT, R18, R6, RZ ;  /* 0x00000006120c7210 */ /* 0x001fe20007f1e0ff */
[----:B-1----:R-:W-:-:S03]  /*45c0*/  IMAD R11, R16, 0x2, R17 ;  /* 0x00000002100b7824 */ /* 0x002fc600078e0211 */
[----:B------:R-:W-:Y:S01]  /*45d0*/  LEA.HI.X.SX32 R13, R18, R7, 0x1, P0 ;  /* 0x00000007120d7211 */ /* 0x000fe200000f0eff */
[----:B------:R-:W-:-:S04]  /*45e0*/  IMAD R18, R16, 0x2, R11 ;  /* 0x0000000210127824 */ /* 0x000fc800078e020b */
[----:B------:R-:W3:Y:S04]  /*45f0*/  LDG.E.U8 R21, desc[UR10][R12.64] ;  /* 0x0000000a0c157981 */ /* 0x000ee8000c1e1100 */
[----:B--2---:R-:W-:Y:S04]  /*4600*/  STL [R1+0xc1c], R20 ;  /* 0x000c1c1401007387 */ /* 0x004fe80000100800 */
[----:B------:R-:W-:Y:S04]  /*4610*/  STL [R1+0xc68], R20 ;  /* 0x000c681401007387 */ /* 0x000fe80000100800 */
[----:B------:R-:W-:Y:S04]  /*4620*/  STL [R1+0xc88], R20 ;  /* 0x000c881401007387 */ /* 0x000fe80000100800 */
[----:B------:R-:W-:Y:S04]  /*4630*/  STL [R1+0xc90], R20 ;  /* 0x000c901401007387 */ /* 0x000fe80000100800 */
[----:B----4-:R0:W-:Y:S04]  /*4640*/  STL [R1+0x2c4], R25 ;  /* 0x0002c41901007387 */ /* 0x0101e80000100800 */
[----:B------:R-:W-:Y:S04]  /*4650*/  STL [R1+0xc94], R20 ;  /* 0x000c941401007387 */ /* 0x000fe80000100800 */
[----:B0-----:R0:W2:Y:S04]  /*4660*/  LDG.E.U8 R25, desc[UR10][R14.64] ;  /* 0x0000000a0e197981 */ /* 0x0010a8000c1e1100 */
[----:B------:R-:W-:Y:S01]  /*4670*/  STL [R1+0xcb4], R20 ;  /* 0x000cb41401007387 */ /* 0x000fe20000100800 */
[----:B0-----:R-:W-:-:S03]  /*4680*/  IADD3 R14, P0, PT, R17, R6, RZ ;  /* 0x00000006110e7210 */ /* 0x001fc60007f1e0ff */
[----:B-----5:R0:W-:Y:S01]  /*4690*/  STL [R1+0xa4], R24 ;  /* 0x0000a41801007387 */ /* 0x0201e20000100800 */
[-C--:B------:R-:W-:Y:S02]  /*46a0*/  LEA.HI.X.SX32 R15, R17, R7.reuse, 0x1, P0 ;  /* 0x00000007110f7211 */ /* 0x080fe400000f0eff */
[----:B------:R-:W-:Y:S02]  /*46b0*/  IADD3 R12, P0, PT, R18, R6, RZ ;  /* 0x00000006120c7210 */ /* 0x000fe40007f1e0ff */
[----:B------:R-:W-:Y:S01]  /*46c0*/  LEA R17, R16, R18, 0x1 ;  /* 0x0000001210117211 */ /* 0x000fe200078e08ff */
[----:B------:R-:W-:Y:S01]  /*46d0*/  STL [R1+0x2b8], R23 ;  /* 0x0002b81701007387 */ /* 0x000fe20000100800 */
[----:B------:R-:W-:-:S03]  /*46e0*/  LEA.HI.X.SX32 R13, R18, R7, 0x1, P0 ;  /* 0x00000007120d7211 */ /* 0x000fc600000f0eff */
[----:B---3--:R1:W-:Y:S04]  /*46f0*/  STL [R1+0x2b0], R22 ;  /* 0x0002b01601007387 */ /* 0x0083e80000100800 */
[----:B0-----:R0:W3:Y:S01]  /*4700*/  LDG.E.U8 R24, desc[UR10][R14.64] ;  /* 0x0000000a0e187981 */ /* 0x0010e2000c1e1100 */
[----:B-1----:R-:W-:-:S04]  /*4710*/  IADD3 R22, P0, PT, R17, R6, RZ ;  /* 0x0000000611167210 */ /* 0x002fc80007f1e0ff */
[----:B------:R-:W-:-:S05]  /*4720*/  LEA.HI.X.SX32 R23, R17, R7, 0x1, P0 ;  /* 0x0000000711177211 */ /* 0x000fca00000f0eff */
[----:B------:R-:W4:Y:S01]  /*4730*/  LDG.E.U8 R22, desc[UR10][R22.64] ;  /* 0x0000000a16167981 */ /* 0x000f22000c1e1100 */
[----:B------:R-:W-:Y:S01]  /*4740*/  IADD3 R10, P1, PT, R11, R6, RZ ;  /* 0x000000060b0a7210 */ /* 0x000fe20007f3e0ff */
[----:B0-----:R-:W-:-:S03]  /*4750*/  IMAD R14, R16, 0x2, R17 ;  /* 0x00000002100e7824 */ /* 0x001fc600078e0211 */
[----:B------:R-:W-:Y:S01]  /*4760*/  LEA.HI.X.SX32 R11, R11, R7, 0x1, P1 ;  /* 0x000000070b0b7211 */ /* 0x000fe200008f0eff */
[----:B------:R-:W-:Y:S04]  /*4770*/  STL [R1+0xc20], R21 ;  /* 0x000c201501007387 */ /* 0x000fe80000100800 */
[----:B------:R0:W5:Y:S04]  /*4780*/  LDG.E.U8 R20, desc[UR10][R10.64] ;  /* 0x0000000a0a147981 */ /* 0x000168000c1e1100 */
[----:B------:R-:W-:Y:S01]  /*4790*/  STL [R1+0xc48], R21 ;  /* 0x000c481501007387 */ /* 0x000fe20000100800 */
[----:B0-----:R-:W-:-:S03]  /*47a0*/  IMAD R11, R16, 0x2, R14 ;  /* 0x00000002100b7824 */ /* 0x001fc600078e020e */
[----:B------:R-:W-:Y:S01]  /*47b0*/  STL [R1+0xca8], R21 ;  /* 0x000ca81501007387 */ /* 0x000fe20000100800 */
[----:B------:R-:W-:-:S03]  /*47c0*/  IMAD R15, R16, 0x2, R11 ;  /* 0x00000002100f7824 */ /* 0x000fc600078e020b */
[----:B------:R0:W-:Y:S01]  /*47d0*/  STL [R1+0x178], R19 ;  /* 0x0001781301007387 */ /* 0x0001e20000100800 */
[C---:B------:R-:W-:Y:S02]  /*47e0*/  IADD3 R10, P1, PT, R11.reuse, R6, RZ ;  /* 0x000000060b0a7210 */ /* 0x040fe40007f3e0ff */
[----:B------:R-:W-:Y:S01]  /*47f0*/  LEA R18, R16, R15, 0x1 ;  /* 0x0000000f10127211 */ /* 0x000fe200078e08ff */
[----:B0-----:R0:W2:Y:S01]  /*4800*/  LDG.E.U8 R19, desc[UR10][R12.64] ;  /* 0x0000000a0c137981 */ /* 0x0010a2000c1e1100 */
[----:B------:R-:W-:-:S03]  /*4810*/  LEA.HI.X.SX32 R11, R11, R7, 0x1, P1 ;  /* 0x000000070b0b7211 */ /* 0x000fc600008f0eff */
[----:B------:R-:W-:Y:S01]  /*4820*/  IMAD R17, R16, 0x2, R18 ;  /* 0x0000000210117824 */ /* 0x000fe200078e0212 */
[----:B------:R1:W-:Y:S01]  /*4830*/  STL [R1+0x2a8], R27 ;  /* 0x0002a81b01007387 */ /* 0x0003e20000100800 */
[----:B0-----:R-:W-:-:S04]  /*4840*/  IADD3 R12, P0, PT, R14, R6, RZ ;  /* 0x000000060e0c7210 */ /* 0x001fc80007f1e0ff */
[----:B------:R-:W-:Y:S02]  /*4850*/  LEA.HI.X.SX32 R13, R14, R7, 0x1, P0 ;  /* 0x000000070e0d7211 */ /* 0x000fe400000f0eff */
[----:B------:R-:W-:-:S03]  /*4860*/  IADD3 R14, P0, PT, R15, R6, RZ ;  /* 0x000000060f0e7210 */ /* 0x000fc60007f1e0ff */
[----:B-1----:R0:W5:Y:S01]  /*4870*/  LDG.E.U8 R27, desc[UR10][R12.64] ;  /* 0x0000000a0c1b7981 */ /* 0x002162000c1e1100 */
[----:B------:R-:W-:-:S05]  /*4880*/  LEA.HI.X.SX32 R15, R15, R7, 0x1, P0 ;  /* 0x000000070f0f7211 */ /* 0x000fca00000f0eff */
[----:B------:R1:W5:Y:S01]  /*4890*/  LDG.E.U8 R21, desc[UR10][R14.64] ;  /* 0x0000000a0e157981 */ /* 0x000362000c1e1100 */
[----:B0-----:R-:W-:-:S04]  /*48a0*/  IADD3 R12, P0, PT, R18, R6, RZ ;  /* 0x00000006120c7210 */ /* 0x001fc80007f1e0ff */
[----:B------:R-:W-:Y:S02]  /*48b0*/  LEA.HI.X.SX32 R13, R18, R7, 0x1, P0 ;  /* 0x00000007120d7211 */ /* 0x000fe400000f0eff */
[----:B-1----:R-:W-:-:S03]  /*48c0*/  IADD3 R14, P0, PT, R17, R6, RZ ;  /* 0x00000006110e7210 */ /* 0x002fc60007f1e0ff */
[----:B------:R-:W5:Y:S01]  /*48d0*/  LDG.E.U8 R23, desc[UR10][R12.64] ;  /* 0x0000000a0c177981 */ /* 0x000f62000c1e1100 */
[----:B------:R-:W-:-:S03]  /*48e0*/  LEA.HI.X.SX32 R15, R17, R7, 0x1, P0 ;  /* 0x00000007110f7211 */ /* 0x000fc600000f0eff */
[----:B----4-:R-:W-:Y:S04]  /*48f0*/  STL [R1+0xc24], R22 ;  /* 0x000c241601007387 */ /* 0x010fe80000100800 */
[----:B------:R-:W-:Y:S04]  /*4900*/  STL [R1+0xc58], R22 ;  /* 0x000c581601007387 */ /* 0x000fe80000100800 */
[----:B------:R0:W-:Y:S04]  /*4910*/  STL [R1+0xca0], R22 ;  /* 0x000ca01601007387 */ /* 0x0001e80000100800 */
[----:B------:R1:W-:Y:S04]  /*4920*/  STL [R1+0x2a0], R26 ;  /* 0x0002a01a01007387 */ /* 0x0003e80000100800 */
[----:B0-----:R-:W4:Y:S04]  /*4930*/  LDG.E.U8 R22, desc[UR10][R14.64] ;  /* 0x0000000a0e167981 */ /* 0x001f28000c1e1100 */
[----:B-1----:R0:W4:Y:S02]  /*4940*/  LDG.E.U8 R26, desc[UR10][R10.64] ;  /* 0x0000000a0a1a7981 */ /* 0x002124000c1e1100 */
[----:B0-----:R-:W-:-:S04]  /*4950*/  IMAD R11, R16, 0x2, R17 ;  /* 0x00000002100b7824 */ /* 0x001fc800078e0211 */
[----:B------:R-:W-:Y:S01]  /*4960*/  IMAD R18, R16, 0x2, R11 ;  /* 0x0000000210127824 */ /* 0x000fe200078e020b */
[----:B--2---:R-:W-:Y:S04]  /*4970*/  STL [R1+0x174], R25 ;  /* 0x0001741901007387 */ /* 0x004fe80000100800 */
[----:B------:R-:W-:Y:S02]  /*4980*/  IADD3 R12, P0, PT, R18, R6, RZ ;  /* 0x00000006120c7210 */ /* 0x000fe40007f1e0ff */
[----:B------:R-:W-:Y:S01]  /*4990*/  LEA R17, R16, R18, 0x1 ;  /* 0x0000001210117211 */ /* 0x000fe200078e08ff */
[----:B---3--:R0:W-:Y:S01]  /*49a0*/  STL [R1+0x290], R24 ;  /* 0x0002901801007387 */ /* 0x0081e20000100800 */
[----:B------:R-:W-:Y:S02]  /*49b0*/  LEA.HI.X.SX32 R13, R18, R7, 0x1, P0 ;  /* 0x00000007120d7211 */ /* 0x000fe400000f0eff */
[----:B0-----:R-:W-:-:S04]  /*49c0*/  IADD3 R24, P0, PT, R17, R6, RZ ;  /* 0x0000000611187210 */ /* 0x001fc80007f1e0ff */
[----:B------:R-:W-:-:S05]  /*49d0*/  LEA.HI.X.SX32 R25, R17, R7, 0x1, P0 ;  /* 0x0000000711197211 */ /* 0x000fca00000f0eff */
[----:B------:R-:W2:Y:S01]  /*49e0*/  LDG.E.U8 R24, desc[UR10][R24.64] ;  /* 0x0000000a18187981 */ /* 0x000ea2000c1e1100 */
[----:B------:R-:W-:Y:S01]  /*49f0*/  IADD3 R10, P1, PT, R11, R6, RZ ;  /* 0x000000060b0a7210 */ /* 0x000fe20007f3e0ff */
[----:B------:R-:W-:-:S03]  /*4a00*/  IMAD R14, R16, 0x2, R17 ;  /* 0x00000002100e7824 */ /* 0x000fc600078e0211 */
[----:B------:R-:W-:Y:S01]  /*4a10*/  LEA.HI.X.SX32 R11, R11, R7, 0x1, P1 ;  /* 0x000000070b0b7211 */ /* 0x000fe200008f0eff */
[----:B-----5:R-:W-:Y:S04]  /*4a20*/  STL [R1+0xc28], R23 ;  /* 0x000c281701007387 */ /* 0x020fe80000100800 */
[----:B------:R-:W-:Y:S04]  /*4a30*/  STL [R1+0xc6c], R23 ;  /* 0x000c6c1701007387 */ /* 0x000fe80000100800 */
[----:B------:R0:W-:Y:S04]  /*4a40*/  STL [R1+0x288], R20 ;  /* 0x0002881401007387 */ /* 0x0001e80000100800 */
[----:B------:R1:W-:Y:S04]  /*4a50*/  STL [R1+0x104], R19 ;  /* 0x0001041301007387 */ /* 0x0003e80000100800 */
[----:B0-----:R0:W3:Y:S04]  /*4a60*/  LDG.E.U8 R20, desc[UR10][R10.64] ;  /* 0x0000000a0a147981 */ /* 0x0010e8000c1e1100 */
[----:B-1----:R1:W5:Y:S01]  /*4a70*/  LDG.E.U8 R19, desc[UR10][R12.64] ;  /* 0x0000000a0c137981 */ /* 0x002362000c1e1100 */
[----:B0-----:R-:W-:Y:S01]  /*4a80*/  IMAD R11, R16, 0x2, R14 ;  /* 0x00000002100b7824 */ /* 0x001fe200078e020e */
[----:B-1----:R-:W-:-:S03]  /*4a90*/  IADD3 R12, P0, PT, R14, R6, RZ ;  /* 0x000000060e0c7210 */ /* 0x002fc60007f1e0ff */
[----:B------:R-:W-:Y:S01]  /*4aa0*/  IMAD R15, R16, 0x2, R11 ;  /* 0x00000002100f7824 */ /* 0x000fe200078e020b */
[-C--:B------:R-:W-:Y:S02]  /*4ab0*/  IADD3 R10, P1, PT, R11, R6.reuse, RZ ;  /* 0x000000060b0a7210 */ /* 0x080fe40007f3e0ff */
[----:B------:R-:W-:Y:S02]  /*4ac0*/  LEA.HI.X.SX32 R13, R14, R7, 0x1, P0 ;  /* 0x000000070e0d7211 */ /* 0x000fe400000f0eff */
[----:B------:R-:W-:Y:S02]  /*4ad0*/  IADD3 R14, P0, PT, R15, R6, RZ ;  /* 0x000000060f0e7210 */ /* 0x000fe40007f1e0ff */
[C---:B------:R-:W-:Y:S01]  /*4ae0*/  LEA R18, R16.reuse, R15, 0x1 ;  /* 0x0000000f10127211 */ /* 0x040fe200078e08ff */
[----:B------:R-:W-:Y:S01]  /*4af0*/  STL [R1+0x27c], R27 ;  /* 0x00027c1b01007387 */ /* 0x000fe20000100800 */
[-C--:B------:R-:W-:Y:S02]  /*4b00*/  LEA.HI.X.SX32 R11, R11, R7.reuse, 0x1, P1 ;  /* 0x000000070b0b7211 */ /* 0x080fe400008f0eff */
[----:B------:R-:W-:Y:S01]  /*4b10*/  LEA.HI.X.SX32 R15, R15, R7, 0x1, P0 ;  /* 0x000000070f0f7211 */ /* 0x000fe200000f0eff */
[----:B------:R-:W-:-:S02]  /*4b20*/  IMAD R17, R16, 0x2, R18 ;  /* 0x0000000210117824 */ /* 0x000fc400078e0212 */
[----:B------:R0:W3:Y:S02]  /*4b30*/  LDG.E.U8 R23, desc[UR10][R10.64] ;  /* 0x0000000a0a177981 */ /* 0x0000e4000c1e1100 */
[----:B0-----:R-:W-:Y:S02]  /*4b40*/  IMAD R11, R16, 0x2, R17 ;  /* 0x00000002100b7824 */ /* 0x001fe400078e0211 */
[----:B--2---:R0:W-:Y:S04]  /*4b50*/  STL [R1+0xc2c], R24 ;  /* 0x000c2c1801007387 */ /* 0x0041e80000100800 */
[----:B----4-:R-:W-:Y:S04]  /*4b60*/  STL [R1+0x274], R26 ;  /* 0x0002741a01007387 */ /* 0x010fe80000100800 */
[----:B0-----:R0:W2:Y:S04]  /*4b70*/  LDG.E.U8 R24, desc[UR10][R12.64] ;  /* 0x0000000a0c187981 */ /* 0x0010a8000c1e1100 */
[----:B------:R1:W-:Y:S01]  /*4b80*/  STL [R1+0x100], R21 ;  /* 0x0001001501007387 */ /* 0x0003e20000100800 */
[----:B0-----:R-:W-:-:S04]  /*4b90*/  IADD3 R12, P0, PT, R18, R6, RZ ;  /* 0x00000006120c7210 */ /* 0x001fc80007f1e0ff */
[----:B------:R-:W-:Y:S01]  /*4ba0*/  LEA.HI.X.SX32 R13, R18, R7, 0x1, P0 ;  /* 0x00000007120d7211 */ /* 0x000fe200000f0eff */
[----:B-1----:R0:W4:Y:S01]  /*4bb0*/  LDG.E.U8 R21, desc[UR10][R14.64] ;  /* 0x0000000a0e157981 */ /* 0x002122000c1e1100 */
[----:B------:R-:W-:-:S03]  /*4bc0*/  IMAD R18, R16, 0x2, R11 ;  /* 0x0000000210127824 */ /* 0x000fc600078e020b */
[----:B------:R1:W2:Y:S01]  /*4bd0*/  LDG.E.U8 R25, desc[UR10][R12.64] ;  /* 0x0000000a0c197981 */ /* 0x0002a2000c1e1100 */
[----:B0-----:R-:W-:-:S04]  /*4be0*/  IADD3 R14, P0, PT, R17, R6, RZ ;  /* 0x00000006110e7210 */ /* 0x001fc80007f1e0ff */
[-C--:B------:R-:W-:Y:S02]  /*4bf0*/  LEA.HI.X.SX32 R15, R17, R7.reuse, 0x1, P0 ;  /* 0x00000007110f7211 */ /* 0x080fe400000f0eff */
[----:B-1----:R-:W-:Y:S02]  /*4c00*/  IADD3 R12, P0, PT, R18, R6, RZ ;  /* 0x00000006120c7210 */ /* 0x002fe40007f1e0ff */
[----:B------:R-:W-:Y:S02]  /*4c10*/  LEA R17, R16, R18, 0x1 ;  /* 0x0000001210117211 */ /* 0x000fe400078e08ff */
[----:B------:R-:W-:Y:S02]  /*4c20*/  LEA.HI.X.SX32 R13, R18, R7, 0x1, P0 ;  /* 0x00000007120d7211 */ /* 0x000fe400000f0eff */
[----:B------:R-:W-:-:S04]  /*4c30*/  IADD3 R26, P0, PT, R17, R6, RZ ;  /* 0x00000006111a7210 */ /* 0x000fc80007f1e0ff */
[----:B------:R-:W-:-:S05]  /*4c40*/  LEA.HI.X.SX32 R27, R17, R7, 0x1, P0 ;  /* 0x00000007111b7211 */ /* 0x000fca00000f0eff */
[----:B------:R-:W4:Y:S01]  /*4c50*/  LDG.E.U8 R26, desc[UR10][R26.64] ;  /* 0x0000000a1a1a7981 */ /* 0x000f22000c1e1100 */
[----:B------:R-:W-:-:S04]  /*4c60*/  IADD3 R10, P1, PT, R11, R6, RZ ;  /* 0x000000060b0a7210 */ /* 0x000fc80007f3e0ff */
[----:B------:R-:W-:Y:S01]  /*4c70*/  LEA.HI.X.SX32 R11, R11, R7, 0x1, P1 ;  /* 0x000000070b0b7211 */ /* 0x000fe200008f0eff */
[----:B--2---:R-:W-:Y:S04]  /*4c80*/  STL [R1+0xc30], R25 ;  /* 0x000c301901007387 */ /* 0x004fe80000100800 */
[----:B------:R0:W-:Y:S04]  /*4c90*/  STL [R1+0x264], R22 ;  /* 0x0002641601007387 */ /* 0x0001e80000100800 */
[----:B---3--:R1:W-:Y:S04]  /*4ca0*/  STL [R1+0x260], R20 ;  /* 0x0002601401007387 */ /* 0x0083e80000100800 */
[----:B0-----:R0:W2:Y:S04]  /*4cb0*/  LDG.E.U8 R22, desc[UR10][R14.64] ;  /* 0x0000000a0e167981 */ /* 0x0010a8000c1e1100 */
[----:B-1----:R1:W3:Y:S01]  /*4cc0*/  LDG.E.U8 R20, desc[UR10][R10.64] ;  /* 0x0000000a0a147981 */ /* 0x0022e2000c1e1100 */
[----:B0-----:R-:W-:-:S03]  /*4cd0*/  IMAD R15, R16, 0x2, R17 ;  /* 0x00000002100f7824 */ /* 0x001fc600078e0211 */
[----:B-----5:R0:W-:Y:S01]  /*4ce0*/  STL [R1+0xfc], R19 ;  /* 0x0000fc1301007387 */ /* 0x0201e20000100800 */
[C---:B-1----:R-:W-:Y:S01]  /*4cf0*/  IMAD R11, R16.reuse, 0x2, R15 ;  /* 0x00000002100b7824 */ /* 0x042fe200078e020f */
[CC--:B------:R-:W-:Y:S02]  /*4d00*/  IADD3 R14, P0, PT, R15.reuse, R6.reuse, RZ ;  /* 0x000000060f0e7210 */ /* 0x0c0fe40007f1e0ff */
[----:B0-----:R0:W5:Y:S02]  /*4d10*/  LDG.E.U8 R19, desc[UR10][R12.64] ;  /* 0x0000000a0c137981 */ /* 0x001164000c1e1100 */
[----:B------:R-:W-:Y:S01]  /*4d20*/  LEA.HI.X.SX32 R15, R15, R7, 0x1, P0 ;  /* 0x000000070f0f7211 */ /* 0x000fe200000f0eff */
[----:B0-----:R-:W-:Y:S01]  /*4d30*/  IMAD R13, R16, 0x2, R11 ;  /* 0x00000002100d7824 */ /* 0x001fe200078e020b */
[----:B----4-:R-:W-:Y:S04]  /*4d40*/  STL [R1+0xc34], R26 ;  /* 0x000c341a01007387 */ /* 0x010fe80000100800 */
[----:B------:R-:W-:-:S02]  /*4d50*/  IADD3 R12, P0, PT, R13, R6, RZ ;  /* 0x000000060d0c7210 */ /* 0x000fc40007f1e0ff */
[----:B------:R-:W-:Y:S01]  /*4d60*/  LEA R18, R16, R13, 0x1 ;  /* 0x0000000d10127211 */ /* 0x000fe200078e08ff */
[----:B------:R0:W-:Y:S01]  /*4d70*/  STL [R1+0x250], R24 ;  /* 0x0002501801007387 */ /* 0x0001e20000100800 */
[----:B------:R-:W-:-:S03]  /*4d80*/  LEA.HI.X.SX32 R13, R13, R7, 0x1, P0 ;  /* 0x000000070d0d7211 */ /* 0x000fc600000f0eff */
[----:B0-----:R0:W4:Y:S02]  /*4d90*/  LDG.E.U8 R24, desc[UR10][R14.64] ;  /* 0x0000000a0e187981 */ /* 0x001124000c1e1100 */
[----:B0-----:R-:W-:-:S04]  /*4da0*/  IADD3 R14, P0, PT, R18, R6, RZ ;  /* 0x00000006120e7210 */ /* 0x001fc80007f1e0ff */
[----:B------:R-:W-:-:S05]  /*4db0*/  LEA.HI.X.SX32 R15, R18, R7, 0x1, P0 ;  /* 0x00000007120f7211 */ /* 0x000fca00000f0eff */
[----:B------:R-:W2:Y:S01]  /*4dc0*/  LDG.E.U8 R27, desc[UR10][R14.64] ;  /* 0x0000000a0e1b7981 */ /* 0x000ea2000c1e1100 */
[----:B------:R-:W-:Y:S01]  /*4dd0*/  IADD3 R10, P1, PT, R11, R6, RZ ;  /* 0x000000060b0a7210 */ /* 0x000fe20007f3e0ff */
[----:B------:R-:W-:-:S03]  /*4de0*/  IMAD R17, R16, 0x2, R18 ;  /* 0x0000000210117824 */ /* 0x000fc600078e0212 */
[----:B------:R-:W-:Y:S01]  /*4df0*/  LEA.HI.X.SX32 R11, R11, R7, 0x1, P1 ;  /* 0x000000070b0b7211 */ /* 0x000fe200008f0eff */
[----:B------:R0:W-:Y:S04]  /*4e00*/  STL [R1+0x248], R23 ;  /* 0x0002481701007387 */ /* 0x0001e80000100800 */
[----:B------:R1:W-:Y:S04]  /*4e10*/  STL [R1+0xf8], R21 ;  /* 0x0000f81501007387 */ /* 0x0003e80000100800 */
[----:B0-----:R0:W3:Y:S04]  /*4e20*/  LDG.E.U8 R23, desc[UR10][R10.64] ;  /* 0x0000000a0a177981 */ /* 0x0010e8000c1e1100 */
[----:B-1----:R1:W3:Y:S01]  /*4e30*/  LDG.E.U8 R21, desc[UR10][R12.64] ;  /* 0x0000000a0c157981 */ /* 0x0022e2000c1e1100 */
[----:B0-----:R-:W-:Y:S01]  /*4e40*/  IMAD R11, R16, 0x2, R17 ;  /* 0x00000002100b7824 */ /* 0x001fe200078e0211 */
[----:B-1----:R-:W-:-:S03]  /*4e50*/  IADD3 R12, P0, PT, R17, R6, RZ ;  /* 0x00000006110c7210 */ /* 0x002fc60007f1e0ff */
[----:B------:R-:W-:Y:S01]  /*4e60*/  IMAD R18, R16, 0x2, R11 ;  /* 0x0000000210127824 */ /* 0x000fe200078e020b */
[----:B------:R-:W-:-:S04]  /*4e70*/  LEA.HI.X.SX32 R13, R17, R7, 0x1, P0 ;  /* 0x00000007110d7211 */ /* 0x000fc800000f0eff */
[----:B------:R-:W-:Y:S02]  /*4e80*/  IADD3 R14, P0, PT, R18, R6, RZ ;  /* 0x00000006120e7210 */ /* 0x000fe40007f1e0ff */
[----:B------:R-:W-:Y:S02]  /*4e90*/  LEA R17, R16, R18, 0x1 ;  /* 0x0000001210117211 */ /* 0x000fe400078e08ff */
[----:B------:R-:W-:Y:S01]  /*4ea0*/  LEA.HI.X.SX32 R15, R18, R7, 0x1, P0 ;  /* 0x00000007120f7211 */ /* 0x000fe200000f0eff */
[----:B--2---:R-:W-:Y:S04]  /*4eb0*/  STL [R1+0xc38], R27 ;  /* 0x000c381b01007387 */ /* 0x004fe80000100800 */
[----:B------:R0:W-:Y:S04]  /*4ec0*/  STL [R1+0x238], R22 ;  /* 0x0002381601007387 */ /* 0x0001e80000100800 */
[----:B0-----:R0:W2:Y:S02]  /*4ed0*/  LDG.E.U8 R22, desc[UR10][R12.64] ;  /* 0x0000000a0c167981 */ /* 0x0010a4000c1e1100 */
[----:B0-----:R-:W-:-:S04]  /*4ee0*/  IADD3 R12, P0, PT, R17, R6, RZ ;  /* 0x00000006110c7210 */ /* 0x001fc80007f1e0ff */
[----:B------:R-:W-:-:S05]  /*4ef0*/  LEA.HI.X.SX32 R13, R17, R7, 0x1, P0 ;  /* 0x00000007110d7211 */ /* 0x000fca00000f0eff */
[----:B------:R-:W2:Y:S01]  /*4f00*/  LDG.E.U8 R28, desc[UR10][R12.64] ;  /* 0x0000000a0c1c7981 */ /* 0x000ea2000c1e1100 */
[----:B------:R-:W-:-:S03]  /*4f10*/  IADD3 R10, P1, PT, R11, R6, RZ ;  /* 0x000000060b0a7210 */ /* 0x000fc60007f3e0ff */
[----:B------:R-:W-:Y:S01]  /*4f20*/  STL [R1+0xc50], R27 ;  /* 0x000c501b01007387 */ /* 0x000fe20000100800 */
[----:B------:R-:W-:-:S03]  /*4f30*/  LEA.HI.X.SX32 R11, R11, R7, 0x1, P1 ;  /* 0x000000070b0b7211 */ /* 0x000fc600008f0eff */
[----:B------:R-:W-:Y:S04]  /*4f40*/  STL [R1+0xc70], R27 ;  /* 0x000c701b01007387 */ /* 0x000fe80000100800 */
[----:B------:R-:W-:Y:S04]  /*4f50*/  STL [R1+0xc78], R27 ;  /* 0x000c781b01007387 */ /* 0x000fe80000100800 */
[----:B------:R-:W-:Y:S04]  /*4f60*/  STL [R1+0xc7c], R27 ;  /* 0x000c7c1b01007387 */ /* 0x000fe80000100800 */
[----:B---3--:R0:W-:Y:S04]  /*4f70*/  STL [R1+0x230], R20 ;  /* 0x0002301401007387 */ /* 0x0081e80000100800 */
[----:B-----5:R1:W-:Y:S04]  /*4f80*/  STL [R1+0xf4], R19 ;  /* 0x0000f41301007387 */ /* 0x0203e80000100800 */
[----:B0-----:R0:W3:Y:S04]  /*4f90*/  LDG.E.U8 R20, desc[UR10][R10.64] ;  /* 0x0000000a0a147981 */ /* 0x0010e8000c1e1100 */
[----:B-1----:R1:W5:Y:S01]  /*4fa0*/  LDG.E.U8 R19, desc[UR10][R14.64] ;  /* 0x0000000a0e137981 */ /* 0x002362000c1e1100 */
[----:B0-----:R-:W-:-:S04]  /*4fb0*/  IMAD R11, R16, 0x2, R17 ;  /* 0x00000002100b7824 */ /* 0x001fc800078e0211 */
[----:B-1----:R-:W-:Y:S01]  /*4fc0*/  IMAD R14, R16, 0x2, R11 ;  /* 0x00000002100e7824 */ /* 0x002fe200078e020b */
[CC--:B------:R-:W-:Y:S01]  /*4fd0*/  IADD3 R10, P0, PT, R11.reuse, R6.reuse, RZ ;  /* 0x000000060b0a7210 */ /* 0x0c0fe20007f1e0ff */
[----:B----4-:R-:W-:Y:S03]  /*4fe0*/  STL [R1+0x220], R24 ;  /* 0x0002201801007387 */ /* 0x010fe60000100800 */
[C---:B------:R-:W-:Y:S02]  /*4ff0*/  IADD3 R12, P1, PT, R14.reuse, R6, RZ ;  /* 0x000000060e0c7210 */ /* 0x040fe40007f3e0ff */
[-C--:B------:R-:W-:Y:S02]  /*5000*/  LEA.HI.X.SX32 R11, R11, R7.reuse, 0x1, P0 ;  /* 0x000000070b0b7211 */ /* 0x080fe400000f0eff */
[----:B------:R-:W-:-:S05]  /*5010*/  LEA.HI.X.SX32 R13, R14, R7, 0x1, P1 ;  /* 0x000000070e0d7211 */ /* 0x000fca00008f0eff */
[----:B------:R-:W4:Y:S04]  /*5020*/  LDG.E.U8 R27, desc[UR10][R12.64] ;  /* 0x0000000a0c1b7981 */ /* 0x000f28000c1e1100 */
[----:B--2---:R-:W-:Y:S04]  /*5030*/  STL [R1+0xc3c], R28 ;  /* 0x000c3c1c01007387 */ /* 0x004fe80000100800 */
[----:B------:R-:W-:Y:S04]  /*5040*/  STL [R1+0xc4c], R28 ;  /* 0x000c4c1c01007387 */ /* 0x000fe80000100800 */
[----:B------:R-:W-:Y:S04]  /*5050*/  STL [R1+0xc60], R28 ;  /* 0x000c601c01007387 */ /* 0x000fe80000100800 */
[----:B------:R-:W-:Y:S04]  /*5060*/  STL [R1+0x214], R23 ;  /* 0x0002141701007387 */ /* 0x000fe80000100800 */
[----:B------:R0:W-:Y:S04]  /*5070*/  STL [R1+0xf0], R21 ;  /* 0x0000f01501007387 */ /* 0x0001e80000100800 */
[----:B0-----:R0:W2:Y:S01]  /*5080*/  LDG.E.U8 R21, desc[UR10][R10.64] ;  /* 0x0000000a0a157981 */ /* 0x0010a2000c1e1100 */
[----:B------:R-:W-:-:S05]  /*5090*/  IMAD R15, R16, 0x2, R14 ;  /* 0x00000002100f7824 */ /* 0x000fca00078e020e */
[----:B------:R-:W-:-:S05]  /*50a0*/  LEA R18, R16, R15, 0x1 ;  /* 0x0000000f10127211 */ /* 0x000fca00078e08ff */
[----:B------:R-:W-:Y:S01]  /*50b0*/  STL [R1+0xc64], R18 ;  /* 0x000c641201007387 */ /* 0x000fe20000100800 */
[----:B------:R-:W-:-:S03]  /*50c0*/  IADD3 R14, P0, PT, R15, R6, RZ ;  /* 0x000000060f0e7210 */ /* 0x000fc60007f1e0ff */
[----:B------:R-:W-:Y:S04]  /*50d0*/  STL [R1+0xc74], R18 ;  /* 0x000c741201007387 */ /* 0x000fe80000100800 */
[----:B------:R-:W-:Y:S04]  /*50e0*/  STL [R1+0xc54], R13 ;  /* 0x000c540d01007387 */ /* 0x000fe80000100800 */
[----:B------:R-:W-:Y:S04]  /*50f0*/  STL [R1+0xc40], R12 ;  /* 0x000c400c01007387 */ /* 0x000fe80000100800 */
[----:B------:R-:W-:Y:S01]  /*5100*/  STL [R1+0xc5c], R12 ;  /* 0x000c5c0c01007387 */ /* 0x000fe20000100800 */
[----:B------:R-:W-:-:S03]  /*5110*/  LEA.HI.X.SX32 R15, R15, R7, 0x1, P0 ;  /* 0x000000070f0f7211 */ /* 0x000fc600000f0eff */
[----:B------:R1:W-:Y:S04]  /*5120*/  STL [R1+0x204], R22 ;  /* 0x0002041601007387 */ /* 0x0003e80000100800 */
[----:B------:R-:W-:Y:S04]  /*5130*/  STL [R1+0xc80], R12 ;  /* 0x000c800c01007387 */ /* 0x000fe80000100800 */
[----:B------:R-:W-:Y:S04]  /*5140*/  STL [R1+0xc8c], R12 ;  /* 0x000c8c0c01007387 */ /* 0x000fe80000100800 */
[----:B------:R-:W-:Y:S04]  /*5150*/  STL [R1+0xca4], R12 ;  /* 0x000ca40c01007387 */ /* 0x000fe80000100800 */
[----:B---3--:R-:W-:Y:S01]  /*5160*/  STL [R1+0x1fc], R20 ;  /* 0x0001fc1401007387 */ /* 0x008fe20000100800 */
[----:B------:R-:W-:-:S03]  /*5170*/  IMAD R17, R16, 0x2, R18 ;  /* 0x0000000210117824 */ /* 0x000fc600078e0212 */
[----:B------:R-:W-:Y:S04]  /*5180*/  STL [R1+0xc98], R14 ;  /* 0x000c980e01007387 */ /* 0x000fe80000100800 */
[----:B------:R-:W-:Y:S04]  /*5190*/  STL [R1+0xcac], R14 ;  /* 0x000cac0e01007387 */ /* 0x000fe80000100800 */
[----:B-----5:R3:W-:Y:S01]  /*51a0*/  STL [R1+0xc], R19 ;  /* 0x00000c1301007387 */ /* 0x0207e20000100800 */
[----:B0-----:R-:W-:-:S03]  /*51b0*/  IADD3 R10, P1, PT, R18, R6, RZ ;  /* 0x00000006120a7210 */ /* 0x001fc60007f3e0ff */
[----:B------:R-:W-:Y:S01]  /*51c0*/  STL [R1+0xc84], R15 ;  /* 0x000c840f01007387 */ /* 0x000fe20000100800 */
[----:B------:R-:W-:-:S03]  /*51d0*/  IMAD R9, R4, 0x100, R9 ;  /* 0x0000010004097824 */ /* 0x000fc600078e0209 */
[----:B------:R-:W-:Y:S01]  /*51e0*/  STL [R1+0xc9c], R15 ;  /* 0x000c9c0f01007387 */ /* 0x000fe20000100800 */
[----:B------:R-:W-:-:S03]  /*51f0*/  IADD3 R4, P0, PT, R17, R6, RZ ;  /* 0x0000000611047210 */ /* 0x000fc60007f1e0ff */
[----:B------:R-:W-:Y:S04]  /*5200*/  STL [R1+0xcb0], R15 ;  /* 0x000cb00f01007387 */ /* 0x000fe80000100800 */
[----:B------:R-:W5:Y:S01]  /*5210*/  LDL.LU R28, [R1+0x9c] ;  /* 0x00009c00011c7983 */ /* 0x000f620000300800 */
[----:B------:R-:W-:-:S03]  /*5220*/  LEA.HI.X.SX32 R11, R18, R7, 0x1, P1 ;  /* 0x00000007120b7211 */ /* 0x000fc600008f0eff */
[----:B-1----:R-:W5:Y:S01]  /*5230*/  LDL.LU R22, [R1+0x98] ;  /* 0x0000980001167983 */ /* 0x002f620000300800 */
[----:B------:R-:W-:-:S03]  /*5240*/  LEA R8, R8, R5, 0x8 ;  /* 0x0000000508087211 */ /* 0x000fc600078e40ff */
[----:B---3--:R-:W3:Y:S01]  /*5250*/  LDL.LU R19, [R1+0x84] ;  /* 0x0000840001137983 */ /* 0x008ee20000300800 */
[----:B------:R-:W-:-:S03]  /*5260*/  F2FP.F16.E4M3.UNPACK_B R18, R9 ;  /* 0x00000009ff12723e */ /* 0x000fc600020006ff */
[----:B------:R-:W3:Y:S01]  /*5270*/  LDL.LU R25, [R1+0x3b4] ;  /* 0x0003b40001197983 */ /* 0x000ee20000300800 */
[----:B------:R-:W-:-:S03]  /*5280*/  LEA.HI.X.SX32 R5, R17, R7, 0x1, P0 ;  /* 0x0000000711057211 */ /* 0x000fc600000f0eff */
[----:B------:R-:W3:Y:S04]  /*5290*/  LDL.LU R23, [R1+0xa0] ;  /* 0x0000a00001177983 */ /* 0x000ee80000300800 */
[----:B------:R-:W3:Y:S04]  /*52a0*/  LDL.LU R20, [R1+0x80] ;  /* 0x0000800001147983 */ /* 0x000ee80000300800 */
[----:B------:R-:W3:Y:S04]  /*52b0*/  LDG.E.U8 R26, desc[UR10][R14.64] ;  /* 0x0000000a0e1a7981 */ /* 0x000ee8000c1e1100 */
[----:B------:R0:W3:Y:S02]  /*52c0*/  LDG.E.U8 R24, desc[UR10][R10.64] ;  /* 0x0000000a0a187981 */ /* 0x0000e4000c1e1100 */
[----:B0-----:R-:W-:-:S02]  /*52d0*/  PRMT R10, R18, 0x7610, R10 ;  /* 0x00007610120a7816 */ /* 0x001fc4000000000a */
[----:B--2---:R0:W-:Y:S04]  /*52e0*/  STL [R1+0x1ec], R21 ;  /* 0x0001ec1501007387 */ /* 0x0041e80000100800 */
[----:B0-----:R-:W2:Y:S04]  /*52f0*/  LDL.LU R21, [R1+0x3c4] ;  /* 0x0003c40001157983 */ /* 0x001ea80000300800 */
[----:B----4-:R0:W-:Y:S04]  /*5300*/  STL [R1+0x1e0], R27 ;  /* 0x0001e01b01007387 */ /* 0x0101e80000100800 */
[----:B0-----:R-:W2:Y:S04]  /*5310*/  LDL.LU R27, [R1+0x3c0] ;  /* 0x0003c000011b7983 */ /* 0x001ea80000300800 */
[----:B------:R0:W-:Y:S04]  /*5320*/  STL [R1+0x90], R18 ;  /* 0x0000901201007387 */ /* 0x0001e80000100800 */
[----:B0-----:R0:W4:Y:S01]  /*5330*/  LDG.E.U8 R18, desc[UR10][R4.64] ;  /* 0x0000000a04127981 */ /* 0x001122000c1e1100 */
[----:B------:R-:W1:Y:S01]  /*5340*/  S2UR UR7, SR_CgaCtaId ;  /* 0x00000000000779c3 */ /* 0x000e620000008800 */
[----:B------:R-:W-:Y:S01]  /*5350*/  F2FP.F16.E4M3.UNPACK_B R12, R8 ;  /* 0x00000008ff0c723e */ /* 0x000fe200020006ff */
[----:B------:R-:W-:-:S02]  /*5360*/  IMAD R16, R16, 0x2, R17 ;  /* 0x0000000210107824 */ /* 0x000fc400078e0211 */
[----:B------:R-:W-:Y:S01]  /*5370*/  IMAD R2, R3, 0x100, R2 ;  /* 0x0000010003027824 */ /* 0x000fe200078e0202 */
[----:B------:R-:W-:Y:S01]  /*5380*/  UMOV UR4, 0x400 ;  /* 0x0000040000047882 */ /* 0x000fe20000000000 */
[----:B------:R-:W-:Y:S01]  /*5390*/  STL [R1+0x8c], R12 ;  /* 0x00008c0c01007387 */ /* 0x000fe20000100800 */
[----:B------:R-:W-:Y:S02]  /*53a0*/  IADD3 R6, P1, PT, R16, R6, RZ ;  /* 0x0000000610067210 */ /* 0x000fe40007f3e0ff */
[----:B------:R-:W-:Y:S02]  /*53b0*/  PRMT R8, R12, 0x7610, R8 ;  /* 0x000076100c087816 */ /* 0x000fe40000000008 */
[----:B------:R-:W-:Y:S02]  /*53c0*/  F2FP.F16.E4M3.UNPACK_B R2, R2 ;  /* 0x00000002ff02723e */ /* 0x000fe400020006ff */
[----:B------:R-:W-:Y:S02]  /*53d0*/  LEA.HI.X.SX32 R7, R16, R7, 0x1, P1 ;  /* 0x0000000710077211 */ /* 0x000fe400008f0eff */
[----:B------:R-:W-:-:S02]  /*53e0*/  PRMT R3, R8, 0x7610, R3 ;  /* 0x0000761008037816 */ /* 0x000fc40000000003 */
[----:B------:R-:W-:Y:S01]  /*53f0*/  PRMT R13, R2, 0x7610, R13 ;  /* 0x00007610020d7816 */ /* 0x000fe2000000000d */
[----:B-1----:R-:W-:Y:S01]  /*5400*/  ULEA UR7, UR7, UR4, 0x18 ;  /* 0x0000000407077291 */ /* 0x002fe2000f8ec0ff */
[----:B0-----:R-:W-:Y:S01]  /*5410*/  PRMT R4, R10, 0x7610, R4 ;  /* 0x000076100a047816 */ /* 0x001fe20000000004 */
[----:B------:R-:W0:Y:S01]  /*5420*/  LDCU UR4, c[0x0][0x3f0] ;  /* 0x00007e00ff0477ac */ /* 0x000e220008000800 */
[----:B-----5:R-:W-:-:S06]  /*5430*/  IMAD R0, R0, 0x100, R28 ;  /* 0x0000010000007824 */ /* 0x020fcc00078e021c */
[----:B------:R1:W-:Y:S01]  /*5440*/  STS.U16 [R29+UR7+0x1000], R3 ;  /* 0x001000031d007988 */ /* 0x0003e20008000407 */
[----:B------:R-:W-:Y:S02]  /*5450*/  F2FP.F16.E4M3.UNPACK_B R0, R0 ;  /* 0x00000000ff00723e */ /* 0x000fe400020006ff */
[----:B-1----:R-:W-:Y:S01]  /*5460*/  PRMT R3, R13, 0x7610, R3 ;  /* 0x000076100d037816 */ /* 0x002fe20000000003 */
[----:B---3--:R1:W-:Y:S04]  /*5470*/  STL [R1+0x94], R26 ;  /* 0x0000941a01007387 */ /* 0x0083e80000100800 */
[----:B------:R-:W3:Y:S04]  /*5480*/  LDL.LU R12, [R1+0x3bc] ;  /* 0x0003bc00010c7983 */ /* 0x000ee80000300800 */
[----:B-1----:R-:W5:Y:S04]  /*5490*/  LDL.LU R26, [R1+0x114] ;  /* 0x00011400011a7983 */ /* 0x002f680000300800 */
[----:B------:R1:W-:Y:S01]  /*54a0*/  STL [R1+0x38], R24 ;  /* 0x0000381801007387 */ /* 0x0003e20000100800 */
[----:B------:R-:W-:-:S03]  /*54b0*/  PRMT R14, R0, 0x7610, R14 ;  /* 0x00007610000e7816 */ /* 0x000fc6000000000e */
[----:B-1----:R-:W5:Y:S04]  /*54c0*/  LDL.LU R24, [R1+0x78] ;  /* 0x0000780001187983 */ /* 0x002f680000300800 */
[----:B----4-:R1:W-:Y:S04]  /*54d0*/  STL [R1+0x1c4], R18 ;  /* 0x0001c41201007387 */ /* 0x0103e80000100800 */
[----:B------:R-:W4:Y:S04]  /*54e0*/  LDL.LU R8, [R1+0x3b0] ;  /* 0x0003b00001087983 */ /* 0x000f280000300800 */
[----:B------:R-:W4:Y:S04]  /*54f0*/  LDL.LU R10, [R1+0x3ac] ;  /* 0x0003ac00010a7983 */ /* 0x000f280000300800 */
[----:B------:R0:W-:Y:S04]  /*5500*/  STL [R1+0x88], R2 ;  /* 0x0000880201007387 */ /* 0x0001e80000100800 */
[----:B-1----:R-:W2:Y:S01]  /*5510*/  LDG.E.U8 R18, desc[UR10][R6.64] ;  /* 0x0000000a06127981 */ /* 0x002ea2000c1e1100 */
[----:B0-----:R-:W-:-:S03]  /*5520*/  IMAD R2, R19, 0x100, R22 ;  /* 0x0000010013027824 */ /* 0x001fc600078e0216 */
[----:B------:R-:W3:Y:S04]  /*5530*/  LDL.LU R22, [R1+0x16c] ;  /* 0x00016c0001167983 */ /* 0x000ee80000300800 */
[----:B------:R-:W3:Y:S04]  /*5540*/  LDL.LU R13, [R1+0x110] ;  /* 0x00011000010d7983 */ /* 0x000ee80000300800 */
[----:B------:R-:W3:Y:S04]  /*5550*/  LDL.LU R19, [R1+0x74] ;  /* 0x0000740001137983 */ /* 0x000ee80000300800 */
[----:B------:R0:W-:Y:S04]  /*5560*/  STL [R1+0x84], R0 ;  /* 0x0000840001007387 */ /* 0x0001e80000100800 */
[----:B0-----:R-:W3:Y:S01]  /*5570*/  LDL.LU R0, [R1+0x7c] ;  /* 0x00007c0001007983 */ /* 0x001ee20000300800 */
[----:B------:R-:W-:-:S03]  /*5580*/  LEA R23, R23, R25, 0x8 ;  /* 0x0000001917177211 */ /* 0x000fc600078e40ff */
[----:B--2---:R0:W-:Y:S04]  /*5590*/  STL [R1+0x1b8], R18 ;  /* 0x0001b81201007387 */ /* 0x0041e80000100800 */
[----:B0-----:R-:W2:Y:S04]  /*55a0*/  LDL.LU R18, [R1+0x3a8] ;  /* 0x0003a80001127983 */ /* 0x001ea80000300800 */
[----:B------:R-:W2:Y:S04]  /*55b0*/  LDL.LU R28, [R1+0x3a4] ;  /* 0x0003a400011c7983 */ /* 0x000ea80000300800 */
[----:B------:R0:W-:Y:S04]  /*55c0*/  STL [R1+0x98], R23 ;  /* 0x0000981701007387 */ /* 0x0001e80000100800 */
[----:B------:R-:W2:Y:S04]  /*55d0*/  LDL.LU R25, [R1+0x70] ;  /* 0x0000700001197983 */ /* 0x000ea80000300800 */
[----:B0-----:R-:W2:Y:S01]  /*55e0*/  LDL.LU R23, [R1+0x6c] ;  /* 0x00006c0001177983 */ /* 0x001ea20000300800 */
[----:B---3--:R-:W-:-:S03]  /*55f0*/  IMAD R0, R0, 0x100, R20 ;  /* 0x0000010000007824 */ /* 0x008fc600078e0214 */
[----:B------:R-:W3:Y:S01]  /*5600*/  LDL.LU R20, [R1+0xcb4] ;  /* 0x000cb40001147983 */ /* 0x000ee20000300800 */
[----:B------:R-:W-:Y:S01]  /*5610*/  F2FP.F16.E4M3.UNPACK_B R15, R2 ;  /* 0x00000002ff0f723e */ /* 0x000fe200020006ff */
[----:B------:R-:W-:Y:S01]  /*5620*/  IMAD R27, R27, 0x100, R21 ;  /* 0x000001001b1b7824 */ /* 0x000fe200078e0215 */
[----:B------:R-:W-:-:S03]  /*5630*/  PRMT R2, R14, 0x7610, R2 ;  /* 0x000076100e027816 */ /* 0x000fc60000000002 */
[----:B------:R0:W-:Y:S01]  /*5640*/  STL [R1+0x80], R15 ;  /* 0x0000800f01007387 */ /* 0x0001e20000100800 */
[----:B---3--:R-:W-:-:S03]  /*5650*/  PRMT R20, R15, 0x7610, R20 ;  /* 0x000076100f147816 */ /* 0x008fc60000000014 */
[----:B0-----:R0:W3:Y:S04]  /*5660*/  LDL.LU R15, [R1+0xcb0] ;  /* 0x000cb000010f7983 */ /* 0x0010e80000300800 */
[----:B------:R-:W2:Y:S04]  /*5670*/  LDL.LU R14, [R1+0xcac] ;  /* 0x000cac00010e7983 */ /* 0x000ea80000300800 */
[----:B------:R-:W2:Y:S01]  /*5680*/  LDL.LU R21, [R1+0xca8] ;  /* 0x000ca80001157983 */ /* 0x000ea20000300800 */
[----:B------:R-:W-:-:S03]  /*5690*/  F2FP.F16.E4M3.UNPACK_B R0, R0 ;  /* 0x00000000ff00723e */ /* 0x000fc600020006ff */
[----:B------:R1:W-:Y:S02]  /*56a0*/  STS.U16 [R29+UR7+0x2000], R3 ;  /* 0x002000031d007988 */ /* 0x0003e40008000407 */
[----:B-1----:R-:W-:Y:S02]  /*56b0*/  PRMT R3, R20, 0x7610, R3 ;  /* 0x0000761014037816 */ /* 0x002fe40000000003 */
[----:B------:R-:W3:Y:S04]  /*56c0*/  LDL.LU R20, [R1+0x3a0] ;  /* 0x0003a00001147983 */ /* 0x000ee80000300800 */
[----:B------:R1:W-:Y:S04]  /*56d0*/  STL [R1+0x9c], R27 ;  /* 0x00009c1b01007387 */ /* 0x0003e80000100800 */
[----:B-1----:R-:W3:Y:S04]  /*56e0*/  LDL.LU R27, [R1+0x39c] ;  /* 0x00039c00011b7983 */ /* 0x002ee80000300800 */
[----:B------:R1:W-:Y:S01]  /*56f0*/  STL [R1+0x7c], R0 ;  /* 0x00007c0001007387 */ /* 0x0003e20000100800 */
[----:B--2---:R-:W-:-:S03]  /*5700*/  PRMT R21, R0, 0x7610, R21 ;  /* 0x0000761000157816 */ /* 0x004fc60000000015 */
[----:B-1----:R-:W2:Y:S01]  /*5710*/  LDL.LU R0, [R1+0x3b8] ;  /* 0x0003b80001007983 */ /* 0x002ea20000300800 */
[----:B----4-:R-:W-:-:S03]  /*5720*/  IMAD R10, R10, 0x100, R8 ;  /* 0x000001000a0a7824 */ /* 0x010fc600078e0208 */
[----:B------:R1:W-:Y:S01]  /*5730*/  STS.U16 [R29+UR7+0x3000], R2 ;  /* 0x003000021d007988 */ /* 0x0003e20008000407 */
[----:B--2---:R-:W-:-:S03]  /*5740*/  IMAD R0, R0, 0x100, R12 ;  /* 0x0000010000007824 */ /* 0x004fc600078e020c */
[----:B------:R-:W2:Y:S04]  /*5750*/  LDL.LU R12, [R1+0xca4] ;  /* 0x000ca400010c7983 */ /* 0x000ea80000300800 */
[----:B------:R5:W-:Y:S01]  /*5760*/  STL [R1+0xa0], R0 ;  /* 0x0000a00001007387 */ /* 0x000be20000100800 */
[----:B-1----:R-:W-:Y:S02]  /*5770*/  PRMT R2, R21, 0x7610, R2 ;  /* 0x0000761015027816 */ /* 0x002fe40000000002 */
[----:B-----5:R-:W-:Y:S02]  /*5780*/  LEA R0, R24, R26, 0x8 ;  /* 0x0000001a18007211 */ /* 0x020fe400078e40ff */
[----:B------:R-:W4:Y:S02]  /*5790*/  LDL.LU R26, [R1+0x394] ;  /* 0x00039400011a7983 */ /* 0x000f240000300800 */
[----:B------:R-:W-:-:S02]  /*57a0*/  F2FP.F16.E4M3.UNPACK_B R0, R0 ;  /* 0x00000000ff00723e */ /* 0x000fc400020006ff */
[----:B------:R-:W5:Y:S04]  /*57b0*/  LDL.LU R24, [R1+0x150] ;  /* 0x0001500001187983 */ /* 0x000f680000300800 */
[----:B------:R-:W5:Y:S04]  /*57c0*/  LDL.LU R21, [R1+0x68] ;  /* 0x0000680001157983 */ /* 0x000f680000300800 */
[----:B------:R-:W3:Y:S04]  /*57d0*/  LDL.LU R8, [R1+0x390] ;  /* 0x0003900001087983 */ /* 0x000ee80000300800 */
[----:B------:R1:W-:Y:S04]  /*57e0*/  STL [R1+0x114], R10 ;  /* 0x0001140a01007387 */ /* 0x0003e80000100800 */
[----:B-1----:R-:W3:Y:S04]  /*57f0*/  LDL.LU R10, [R1+0x38c] ;  /* 0x00038c00010a7983 */ /* 0x002ee80000300800 */
[----:B------:R1:W-:Y:S01]  /*5800*/  STL [R1+0x78], R0 ;  /* 0x0000780001007387 */ /* 0x0003e20000100800 */
[----:B--2---:R-:W-:-:S03]  /*5810*/  PRMT R12, R0, 0x7610, R12 ;  /* 0x00007610000c7816 */ /* 0x004fc6000000000c */
[----:B-1----:R-:W2:Y:S01]  /*5820*/  LDL.LU R0, [R1+0x11c] ;  /* 0x00011c0001007983 */ /* 0x002ea20000300800 */
[----:B------:R-:W-:-:S03]  /*5830*/  LEA R18, R28, R18, 0x8 ;  /* 0x000000121c127211 */ /* 0x000fc600078e40ff */
[----:B------:R1:W-:Y:S01]  /*5840*/  STS.U16 [R29+UR7+0x5000], R2 ;  /* 0x005000021d007988 */ /* 0x0003e20008000407 */
[----:B--2---:R-:W-:-:S03]  /*5850*/  IMAD R0, R0, 0x100, R22 ;  /* 0x0000010000007824 */ /* 0x004fc600078e0216 */
[----:B------:R-:W2:Y:S01]  /*5860*/  LDL.LU R22, [R1+0xca0] ;  /* 0x000ca00001167983 */ /* 0x000ea20000300800 */
[----:B-1----:R-:W-:Y:S01]  /*5870*/  IMAD R2, R19, 0x100, R13 ;  /* 0x0000010013027824 */ /* 0x002fe200078e020d */
[----:B------:R-:W-:Y:S02]  /*5880*/  F2FP.F16.E4M3.UNPACK_B R0, R0 ;  /* 0x00000000ff00723e */ /* 0x000fe400020006ff */
[----:B------:R-:W4:Y:S04]  /*5890*/  LDL.LU R13, [R1+0x168] ;  /* 0x00016800010d7983 */ /* 0x000f280000300800 */
[----:B------:R1:W-:Y:S01]  /*58a0*/  STS.U16 [R29+UR7+0x4000], R3 ;  /* 0x004000031d007988 */ /* 0x0003e20008000407 */
[----:B---3--:R-:W-:-:S03]  /*58b0*/  F2FP.F16.E4M3.UNPACK_B R15, R2 ;  /* 0x00000002ff0f723e */ /* 0x008fc600020006ff */
[----:B------:R-:W3:Y:S01]  /*58c0*/  LDL.LU R19, [R1+0x14c] ;  /* 0x00014c0001137983 */ /* 0x000ee20000300800 */
[----:B------:R-:W-:-:S03]  /*58d0*/  PRMT R14, R0, 0x7610, R14 ;  /* 0x00007610000e7816 */ /* 0x000fc6000000000e */
[----:B------:R0:W-:Y:S01]  /*58e0*/  STL [R1+0x74], R0 ;  /* 0x0000740001007387 */ /* 0x0001e20000100800 */
[----:B-1----:R-:W-:-:S03]  /*58f0*/  PRMT R3, R12, 0x7610, R3 ;  /* 0x000076100c037816 */ /* 0x002fc60000000003 */
[----:B------:R-:W3:Y:S04]  /*5900*/  LDL.LU R12, [R1+0x134] ;  /* 0x00013400010c7983 */ /* 0x000ee80000300800 */
[----:B------:R1:W-:Y:S01]  /*5910*/  STL [R1+0x16c], R18 ;  /* 0x00016c1201007387 */ /* 0x0003e20000100800 */
[----:B0-----:R-:W-:Y:S01]  /*5920*/  IMAD R0, R23, 0x100, R25 ;  /* 0x0000010017007824 */ /* 0x001fe200078e0219 */
[----:B------:R-:W-:Y:S02]  /*5930*/  PRMT R2, R14, 0x7610, R2 ;  /* 0x000076100e027816 */ /* 0x000fe40000000002 */
[----:B-1----:R-:W3:Y:S04]  /*5940*/  LDL.LU R18, [R1+0x388] ;  /* 0x0003880001127983 */ /* 0x002ee80000300800 */
[----:B------:R-:W3:Y:S04]  /*5950*/  LDL.LU R28, [R1+0x384] ;  /* 0x00038400011c7983 */ /* 0x000ee80000300800 */
[----:B------:R-:W3:Y:S01]  /*5960*/  LDL.LU R25, [R1+0x60] ;  /* 0x0000600001197983 */ /* 0x000ee20000300800 */
[----:B------:R-:W-:-:S03]  /*5970*/  IMAD R27, R27, 0x100, R20 ;  /* 0x000001001b1b7824 */ /* 0x000fc600078e0214 */
[----:B------:R-:W3:Y:S04]  /*5980*/  LDL.LU R23, [R1+0x5c] ;  /* 0x00005c0001177983 */ /* 0x000ee80000300800 */
[----:B------:R0:W-:Y:S01]  /*5990*/  STL [R1+0x70], R15 ;  /* 0x0000700f01007387 */ /* 0x0001e20000100800 */
[----:B--2---:R-:W-:-:S03]  /*59a0*/  PRMT R22, R15, 0x7610, R22 ;  /* 0x000076100f167816 */ /* 0x004fc60000000016 */
[----:B0-----:R0:W2:Y:S04]  /*59b0*/  LDL.LU R15, [R1+0xc9c] ;  /* 0x000c9c00010f7983 */ /* 0x0010a80000300800 */
[----:B------:R0:W2:Y:S04]  /*59c0*/  LDL.LU R14, [R1+0xc98] ;  /* 0x000c9800010e7983 */ /* 0x0000a80000300800 */
[----:B------:R-:W2:Y:S01]  /*59d0*/  LDL.LU R20, [R1+0xc94] ;  /* 0x000c940001147983 */ /* 0x000ea20000300800 */
[----:B------:R-:W-:-:S03]  /*59e0*/  F2FP.F16.E4M3.UNPACK_B R0, R0 ;  /* 0x00000000ff00723e */ /* 0x000fc600020006ff */
[----:B------:R1:W-:Y:S04]  /*59f0*/  STS.U16 [R29+UR7+0x6000], R3 ;  /* 0x006000031d007988 */ /* 0x0003e80008000407 */
[----:B------:R0:W-:Y:S01]  /*5a00*/  STL [R1+0x110], R27 ;  /* 0x0001101b01007387 */ /* 0x0001e20000100800 */
[----:B-1----:R-:W-:-:S03]  /*5a10*/  PRMT R3, R22, 0x7610, R3 ;  /* 0x0000761016037816 */ /* 0x002fc60000000003 */
[----:B0-----:R-:W3:Y:S04]  /*5a20*/  LDL.LU R27, [R1+0x380] ;  /* 0x00038000011b7983 */ /* 0x001ee80000300800 */
[----:B------:R-:W3:Y:S04]  /*5a30*/  LDL.LU R22, [R1+0x37c] ;  /* 0x00037c0001167983 */ /* 0x000ee80000300800 */
[----:B------:R0:W-:Y:S01]  /*5a40*/  STL [R1+0x6c], R0 ;  /* 0x00006c0001007387 */ /* 0x0001e20000100800 */
[----:B--2---:R-:W-:-:S03]  /*5a50*/  PRMT R20, R0, 0x7610, R20 ;  /* 0x0000761000147816 */ /* 0x004fc60000000014 */
[----:B0-----:R-:W4:Y:S04]  /*5a60*/  LDL.LU R0, [R1+0x398] ;  /* 0x0003980001007983 */ /* 0x001f280000300800 */
[----:B------:R0:W-:Y:S02]  /*5a70*/  STS.U16 [R29+UR7+0x7000], R2 ;  /* 0x007000021d007988 */ /* 0x0001e40008000407 */
[----:B0-----:R-:W-:Y:S01]  /*5a80*/  PRMT R2, R20, 0x7610, R2 ;  /* 0x0000761014027816 */ /* 0x001fe20000000002 */
[----:B----4-:R-:W-:Y:S01]  /*5a90*/  IMAD R26, R26, 0x100, R0 ;  /* 0x000001001a1a7824 */ /* 0x010fe200078e0200 */
[----:B-----5:R-:W-:-:S04]  /*5aa0*/  LEA R0, R21, R24, 0x8 ;  /* 0x0000001815007211 */ /* 0x020fc800078e40ff */
[----:B------:R0:W-:Y:S04]  /*5ab0*/  STL [R1+0x11c], R26 ;  /* 0x00011c1a01007387 */ /* 0x0001e80000100800 */
[----:B0-----:R-:W2:Y:S04]  /*5ac0*/  LDL.LU R26, [R1+0x374] ;  /* 0x00037400011a7983 */ /* 0x001ea80000300800 */
[----:B------:R-:W4:Y:S04]  /*5ad0*/  LDL.LU R24, [R1+0x164] ;  /* 0x0001640001187983 */ /* 0x000f280000300800 */
[----:B------:R-:W4:Y:S04]  /*5ae0*/  LDL.LU R21, [R1+0x58] ;  /* 0x0000580001157983 */ /* 0x000f280000300800 */
[----:B------:R-:W5:Y:S01]  /*5af0*/  LDL.LU R20, [R1+0xc90] ;  /* 0x000c900001147983 */ /* 0x000f620000300800 */
[----:B------:R-:W-:Y:S01]  /*5b00*/  IMAD R10, R10, 0x100, R8 ;  /* 0x000001000a0a7824 */ /* 0x000fe200078e0208 */
[----:B------:R-:W-:-:S02]  /*5b10*/  F2FP.F16.E4M3.UNPACK_B R0, R0 ;  /* 0x00000000ff00723e */ /* 0x000fc400020006ff */
[----:B------:R-:W2:Y:S04]  /*5b20*/  LDL.LU R8, [R1+0x370] ;  /* 0x0003700001087983 */ /* 0x000ea80000300800 */
[----:B------:R0:W-:Y:S04]  /*5b30*/  STL [R1+0x150], R10 ;  /* 0x0001500a01007387 */ /* 0x0001e80000100800 */
[----:B------:R-:W-:Y:S04]  /*5b40*/  STS.U16 [R29+UR7+0x9000], R2 ;  /* 0x009000021d007988 */ /* 0x000fe80008000407 */
[----:B0-----:R-:W2:Y:S04]  /*5b50*/  LDL.LU R10, [R1+0x36c] ;  /* 0x00036c00010a7983 */ /* 0x001ea80000300800 */
[----:B------:R3:W-:Y:S01]  /*5b60*/  STL [R1+0x68], R0 ;  /* 0x0000680001007387 */ /* 0x0007e20000100800 */
[----:B-----5:R-:W-:Y:S01]  /*5b70*/  PRMT R20, R0, 0x7610, R20 ;  /* 0x0000761000147816 */ /* 0x020fe20000000014 */
[----:B---3--:R-:W-:-:S02]  /*5b80*/  IMAD R0, R19, 0x100, R13 ;  /* 0x0000010013007824 */ /* 0x008fc400078e020d */
[----:B------:R-:W3:Y:S04]  /*5b90*/  LDL.LU R13, [R1+0x160] ;  /* 0x00016000010d7983 */ /* 0x000ee80000300800 */
[----:B------:R-:W3:Y:S04]  /*5ba0*/  LDL.LU R19, [R1+0x130] ;  /* 0x0001300001137983 */ /* 0x000ee80000300800 */
[----:B------:R-:W5:Y:S04]  /*5bb0*/  LDL.LU R2, [R1+0x64] ;  /* 0x0000640001027983 */ /* 0x000f680000300800 */
[----:B------:R0:W-:Y:S02]  /*5bc0*/  STS.U16 [R29+UR7+0x8000], R3 ;  /* 0x008000031d007988 */ /* 0x0001e40008000407 */
[----:B0-----:R-:W-:Y:S01]  /*5bd0*/  PRMT R3, R20, 0x7610, R3 ;  /* 0x0000761014037816 */ /* 0x001fe20000000003 */
[----:B-----5:R-:W-:-:S02]  /*5be0*/  IMAD R2, R2, 0x100, R12 ;  /* 0x0000010002027824 */ /* 0x020fc400078e020c */
[----:B------:R-:W5:Y:S04]  /*5bf0*/  LDL.LU R12, [R1+0xc8c] ;  /* 0x000c8c00010c7983 */ /* 0x000f680000300800 */
[----:B------:R-:W2:Y:S01]  /*5c00*/  LDL.LU R20, [R1+0xc88] ;  /* 0x000c880001147983 */ /* 0x000ea20000300800 */
[----:B------:R-:W-:Y:S02]  /*5c10*/  F2FP.F16.E4M3.UNPACK_B R0, R0 ;  /* 0x00000000ff00723e */ /* 0x000fe400020006ff */
[----:B------:R-:W-:Y:S02]  /*5c20*/  LEA R28, R28, R18, 0x8 ;  /* 0x000000121c1c7211 */ /* 0x000fe400078e40ff */
[----:B------:R-:W-:Y:S01]  /*5c30*/  F2FP.F16.E4M3.UNPACK_B R15, R2 ;  /* 0x00000002ff0f723e */ /* 0x000fe200020006ff */
[----:B------:R0:W-:Y:S04]  /*5c40*/  STL [R1+0x64], R0 ;  /* 0x0000640001007387 */ /* 0x0001e80000100800 */
[----:B------:R-:W3:Y:S04]  /*5c50*/  LDL.LU R18, [R1+0x12c] ;  /* 0x00012c0001127983 */ /* 0x000ee80000300800 */
[----:B------:R1:W-:Y:S01]  /*5c60*/  STL [R1+0x134], R28 ;  /* 0x0001341c01007387 */ /* 0x0003e20000100800 */
[----:B------:R-:W-:Y:S01]  /*5c70*/  IMAD R22, R22, 0x100, R27 ;  /* 0x0000010016167824 */ /* 0x000fe200078e021b */
[----:B-----5:R-:W-:Y:S01]  /*5c80*/  PRMT R12, R0, 0x7610, R12 ;  /* 0x00007610000c7816 */ /* 0x020fe2000000000c */
[----:B0-----:R-:W-:-:S02]  /*5c90*/  IMAD R0, R23, 0x100, R25 ;  /* 0x0000010017007824 */ /* 0x001fc400078e0219 */
[----:B------:R-:W5:Y:S01]  /*5ca0*/  LDL.LU R23, [R1+0x368] ;  /* 0x0003680001177983 */ /* 0x000f620000300800 */
[----:B--2---:R-:W-:-:S03]  /*5cb0*/  PRMT R20, R15, 0x7610, R20 ;  /* 0x000076100f147816 */ /* 0x004fc60000000014 */
[----:B------:R-:W5:Y:S01]  /*5cc0*/  LDL.LU R25, [R1+0x364] ;  /* 0x0003640001197983 */ /* 0x000f620000300800 */
[----:B------:R-:W-:-:S03]  /*5cd0*/  PRMT R2, R12, 0x7610, R2 ;  /* 0x000076100c027816 */ /* 0x000fc60000000002 */
[----:B-1----:R-:W2:Y:S04]  /*5ce0*/  LDL.LU R28, [R1+0x4c] ;  /* 0x00004c00011c7983 */ /* 0x002ea80000300800 */
[----:B------:R0:W-:Y:S04]  /*5cf0*/  STL [R1+0x60], R15 ;  /* 0x0000600f01007387 */ /* 0x0001e80000100800 */
[----:B0-----:R-:W2:Y:S04]  /*5d00*/  LDL.LU R15, [R1+0xc84] ;  /* 0x000c8400010f7983 */ /* 0x001ea80000300800 */
[----:B------:R-:W2:Y:S04]  /*5d10*/  LDL.LU R12, [R1+0xc80] ;  /* 0x000c8000010c7983 */ /* 0x000ea80000300800 */
[----:B------:R-:W2:Y:S01]  /*5d20*/  LDL.LU R27, [R1+0xc7c] ;  /* 0x000c7c00011b7983 */ /* 0x000ea20000300800 */
[----:B------:R-:W-:-:S03]  /*5d30*/  F2FP.F16.E4M3.UNPACK_B R0, R0 ;  /* 0x00000000ff00723e */ /* 0x000fc600020006ff */
[----:B------:R0:W-:Y:S02]  /*5d40*/  STS.U16 [R29+UR7+0xa000], R3 ;  /* 0x00a000031d007988 */ /* 0x0001e40008000407 */
[----:B0-----:R-:W-:Y:S02]  /*5d50*/  PRMT R3, R20, 0x7610, R3 ;  /* 0x0000761014037816 */ /* 0x001fe40000000003 */
[----:B------:R-:W3:Y:S04]  /*5d60*/  LDL.LU R20, [R1+0x360] ;  /* 0x0003600001147983 */ /* 0x000ee80000300800 */
[----:B------:R0:W-:Y:S04]  /*5d70*/  STL [R1+0x168], R22 ;  /* 0x0001681601007387 */ /* 0x0001e80000100800 */
[----:B0-----:R-:W3:Y:S04]  /*5d80*/  LDL.LU R22, [R1+0x35c] ;  /* 0x00035c0001167983 */ /* 0x001ee80000300800 */
[----:B------:R0:W-:Y:S01]  /*5d90*/  STL [R1+0x5c], R0 ;  /* 0x00005c0001007387 */ /* 0x0001e20000100800 */
[----:B--2---:R-:W-:-:S03]  /*5da0*/  PRMT R27, R0, 0x7610, R27 ;  /* 0x00007610001b7816 */ /* 0x004fc6000000001b */
[----:B0-----:R-:W2:Y:S04]  /*5db0*/  LDL.LU R0, [R1+0x378] ;  /* 0x0003780001007983 */ /* 0x001ea80000300800 */
[----:B------:R0:W-:Y:S02]  /*5dc0*/  STS.U16 [R29+UR7+0xb000], R2 ;  /* 0x00b000021d007988 */ /* 0x0001e40008000407 */
[----:B0-----:R-:W-:Y:S01]  /*5dd0*/  PRMT R2, R27, 0x7610, R2 ;  /* 0x000076101b027816 */ /* 0x001fe20000000002 */
[----:B--2---:R-:W-:Y:S01]  /*5de0*/  IMAD R26, R26, 0x100, R0 ;  /* 0x000001001a1a7824 */ /* 0x004fe200078e0200 */
[----:B----4-:R-:W-:-:S04]  /*5df0*/  LEA R0, R21, R24, 0x8 ;  /* 0x0000001815007211 */ /* 0x010fc800078e40ff */
[----:B------:R0:W-:Y:S04]  /*5e00*/  STL [R1+0x14c], R26 ;  /* 0x00014c1a01007387 */ /* 0x0001e80000100800 */
[----:B0-----:R-:W2:Y:S04]  /*5e10*/  LDL.LU R26, [R1+0x354] ;  /* 0x00035400011a7983 */ /* 0x001ea80000300800 */
[----:B------:R-:W4:Y:S04]  /*5e20*/  LDL.LU R24, [R1+0x15c] ;  /* 0x00015c0001187983 */ /* 0x000f280000300800 */
[----:B------:R-:W4:Y:S04]  /*5e30*/  LDL.LU R21, [R1+0x48] ;  /* 0x0000480001157983 */ /* 0x000f280000300800 */
[----:B------:R-:W2:Y:S01]  /*5e40*/  LDL.LU R27, [R1+0xc78] ;  /* 0x000c7800011b7983 */ /* 0x000ea20000300800 */
[----:B------:R-:W-:Y:S01]  /*5e50*/  IMAD R10, R10, 0x100, R8 ;  /* 0x000001000a0a7824 */ /* 0x000fe200078e0208 */
[----:B------:R-:W-:-:S02]  /*5e60*/  F2FP.F16.E4M3.UNPACK_B R0, R0 ;  /* 0x00000000ff00723e */ /* 0x000fc400020006ff */
[----:B------:R-:W4:Y:S04]  /*5e70*/  LDL.LU R8, [R1+0x350] ;  /* 0x0003500001087983 */ /* 0x000f280000300800 */
[----:B------:R0:W-:Y:S04]  /*5e80*/  STL [R1+0x164], R10 ;  /* 0x0001640a01007387 */ /* 0x0001e80000100800 */
[----:B------:R-:W-:Y:S04]  /*5e90*/  STS.U16 [R29+UR7+0xd000], R2 ;  /* 0x00d000021d007988 */ /* 0x000fe80008000407 */
[----:B0-----:R-:W4:Y:S04]  /*5ea0*/  LDL.LU R10, [R1+0x34c] ;  /* 0x00034c00010a7983 */ /* 0x001f280000300800 */
[----:B------:R3:W-:Y:S01]  /*5eb0*/  STL [R1+0x58], R0 ;  /* 0x0000580001007387 */ /* 0x0007e20000100800 */
[----:B--2---:R-:W-:Y:S01]  /*5ec0*/  PRMT R27, R0, 0x7610, R27 ;  /* 0x00007610001b7816 */ /* 0x004fe2000000001b */
[----:B---3--:R-:W-:-:S02]  /*5ed0*/  IMAD R0, R19, 0x100, R13 ;  /* 0x0000010013007824 */ /* 0x008fc400078e020d */
[----:B------:R-:W2:Y:S04]  /*5ee0*/  LDL.LU R13, [R1+0x148] ;  /* 0x00014800010d7983 */ /* 0x000ea80000300800 */
[----:B------:R-:W2:Y:S04]  /*5ef0*/  LDL.LU R19, [R1+0x128] ;  /* 0x0001280001137983 */ /* 0x000ea80000300800 */
[----:B------:R-:W3:Y:S01]  /*5f00*/  LDL.LU R2, [R1+0x54] ;  /* 0x0000540001027983 */ /* 0x000ee20000300800 */
[----:B------:R-:W-:Y:S01]  /*5f10*/  F2FP.F16.E4M3.UNPACK_B R0, R0 ;  /* 0x00000000ff00723e */ /* 0x000fe200020006ff */
[----:B---3--:R-:W-:-:S02]  /*5f20*/  IMAD R2, R2, 0x100, R18 ;  /* 0x0000010002027824 */ /* 0x008fc400078e0212 */
[----:B------:R-:W3:Y:S04]  /*5f30*/  LDL.LU R18, [R1+0xc74] ;  /* 0x000c740001127983 */ /* 0x000ee80000300800 */
[----:B------:R0:W-:Y:S02]  /*5f40*/  STS.U16 [R29+UR7+0xc000], R3 ;  /* 0x00c000031d007988 */ /* 0x0001e40008000407 */
[----:B0-----:R-:W-:Y:S02]  /*5f50*/  PRMT R3, R27, 0x7610, R3 ;  /* 0x000076101b037816 */ /* 0x001fe40000000003 */
[----:B------:R0:W2:Y:S04]  /*5f60*/  LDL.LU R27, [R1+0xc70] ;  /* 0x000c7000011b7983 */ /* 0x0000a80000300800 */
[----:B------:R1:W-:Y:S01]  /*5f70*/  STL [R1+0x54], R0 ;  /* 0x0000540001007387 */ /* 0x0003e20000100800 */
[----:B-----5:R-:W-:-:S02]  /*5f80*/  LEA R25, R25, R23, 0x8 ;  /* 0x0000001719197211 */ /* 0x020fc400078e40ff */
[----:B---3--:R-:W-:Y:S02]  /*5f90*/  PRMT R18, R0, 0x7610, R18 ;  /* 0x0000761000127816 */ /* 0x008fe40000000012 */
[----:B-1----:R-:W3:Y:S04]  /*5fa0*/  LDL.LU R0, [R1+0x50] ;  /* 0x0000500001007983 */ /* 0x002ee80000300800 */
[----:B------:R-:W5:Y:S01]  /*5fb0*/  LDL.LU R23, [R1+0xc6c] ;  /* 0x000c6c0001177983 */ /* 0x000f620000300800 */
[----:B------:R-:W-:-:S03]  /*5fc0*/  IMAD R22, R22, 0x100, R20 ;  /* 0x0000010016167824 */ /* 0x000fc600078e0214 */
[----:B------:R1:W-:Y:S01]  /*5fd0*/  STL [R1+0x130], R25 ;  /* 0x0001301901007387 */ /* 0x0003e20000100800 */
[----:B--2---:R-:W-:Y:S02]  /*5fe0*/  F2FP.F16.E4M3.UNPACK_B R27, R2 ;  /* 0x00000002ff1b723e */ /* 0x004fe400020006ff */
[----:B------:R-:W-:Y:S01]  /*5ff0*/  PRMT R2, R18, 0x7610, R2 ;  /* 0x0000761012027816 */ /* 0x000fe20000000002 */
[----:B-1----:R-:W2:Y:S01]  /*6000*/  LDL.LU R25, [R1+0x44] ;  /* 0x0000440001197983 */ /* 0x002ea20000300800 */
[----:B------:R-:W-:-:S03]  /*6010*/  PRMT R12, R27, 0x7610, R12 ;  /* 0x000076101b0c7816 */ /* 0x000fc6000000000c */
[----:B------:R-:W-:Y:S04]  /*6020*/  STL [R1+0x50], R27 ;  /* 0x0000501b01007387 */ /* 0x000fe80000100800 */
[----:B------:R-:W2:Y:S04]  /*6030*/  LDL.LU R18, [R1+0x348] ;  /* 0x0003480001127983 */ /* 0x000ea80000300800 */
[----:B------:R1:W-:Y:S02]  /*6040*/  STS.U16 [R29+UR7+0xe000], R3 ;  /* 0x00e000031d007988 */ /* 0x0003e40008000407 */
[----:B-1----:R-:W-:Y:S01]  /*6050*/  PRMT R3, R12, 0x7610, R3 ;  /* 0x000076100c037816 */ /* 0x002fe20000000003 */
[----:B---3--:R-:W-:-:S02]  /*6060*/  IMAD R0, R28, 0x100, R0 ;  /* 0x000001001c007824 */ /* 0x008fc400078e0200 */
[----:B------:R-:W2:Y:S03]  /*6070*/  LDL.LU R28, [R1+0x344] ;  /* 0x00034400011c7983 */ /* 0x000ea60000300800 */
[----:B------:R-:W-:Y:S01]  /*6080*/  F2FP.F16.E4M3.UNPACK_B R0, R0 ;  /* 0x00000000ff00723e */ /* 0x000fe200020006ff */
[----:B------:R-:W3:Y:S04]  /*6090*/  LDL.LU R27, [R1+0x3c] ;  /* 0x00003c00011b7983 */ /* 0x000ee80000300800 */
[----:B------:R-:W2:Y:S01]  /*60a0*/  LDL.LU R20, [R1+0xc68] ;  /* 0x000c680001147983 */ /* 0x000ea20000300800 */
[----:B-----5:R-:W-:-:S03]  /*60b0*/  PRMT R23, R0, 0x7610, R23 ;  /* 0x0000761000177816 */ /* 0x020fc60000000017 */
[----:B------:R-:W5:Y:S04]  /*60c0*/  LDL.LU R12, [R1+0x340] ;  /* 0x00034000010c7983 */ /* 0x000f680000300800 */
[----:B------:R1:W-:Y:S04]  /*60d0*/  STL [R1+0x12c], R22 ;  /* 0x00012c1601007387 */ /* 0x0003e80000100800 */
[----:B-1----:R-:W5:Y:S04]  /*60e0*/  LDL.LU R22, [R1+0x33c] ;  /* 0x00033c0001167983 */ /* 0x002f680000300800 */
[----:B------:R1:W-:Y:S04]  /*60f0*/  STL [R1+0x4c], R0 ;  /* 0x00004c0001007387 */ /* 0x0003e80000100800 */
[----:B-1----:R-:W2:Y:S01]  /*6100*/  LDL.LU R0, [R1+0x358] ;  /* 0x0003580001007983 */ /* 0x002ea20000300800 */
[----:B----4-:R-:W-:-:S03]  /*6110*/  IMAD R8, R10, 0x100, R8 ;  /* 0x000001000a087824 */ /* 0x010fc600078e0208 */
[----:B------:R1:W-:Y:S02]  /*6120*/  STS.U16 [R29+UR7+0xf000], R2 ;  /* 0x00f000021d007988 */ /* 0x0003e40008000407 */
[----:B-1----:R-:W-:-:S05]  /*6130*/  PRMT R2, R23, 0x7610, R2 ;  /* 0x0000761017027816 */ /* 0x002fca0000000002 */
[----:B------:R-:W-:Y:S01]  /*6140*/  STS.U16 [R29+UR7+0x11000], R2 ;  /* 0x011000021d007988 */ /* 0x000fe20008000407 */
[----:B--2---:R-:W-:Y:S01]  /*6150*/  IMAD R26, R26, 0x100, R0 ;  /* 0x000001001a1a7824 */ /* 0x004fe200078e0200 */
[----:B------:R-:W-:-:S04]  /*6160*/  LEA R0, R21, R24, 0x8 ;  /* 0x0000001815007211 */ /* 0x000fc800078e40ff */
[----:B------:R1:W-:Y:S01]  /*6170*/  STL [R1+0x160], R26 ;  /* 0x0001601a01007387 */ /* 0x0003e20000100800 */
[----:B------:R-:W-:-:S04]  /*6180*/  F2FP.F16.E4M3.UNPACK_B R0, R0 ;  /* 0x00000000ff00723e */ /* 0x000fc800020006ff */
[----:B------:R-:W-:Y:S01]  /*6190*/  PRMT R20, R0, 0x7610, R20 ;  /* 0x0000761000147816 */ /* 0x000fe20000000014 */
[----:B-1----:R-:W2:Y:S04]  /*61a0*/  LDL.LU R26, [R1+0x338] ;  /* 0x00033800011a7983 */ /* 0x002ea80000300800 */
[----:B------:R-:W2:Y:S04]  /*61b0*/  LDL.LU R21, [R1+0x334] ;  /* 0x0003340001157983 */ /* 0x000ea80000300800 */
[----:B------:R-:W4:Y:S04]  /*61c0*/  LDL.LU R24, [R1+0x170] ;  /* 0x0001700001187983 */ /* 0x000f280000300800 */
[----:B------:R-:W4:Y:S04]  /*61d0*/  LDL.LU R23, [R1+0x34] ;  /* 0x0000340001177983 */ /* 0x000f280000300800 */
[----:B------:R1:W-:Y:S04]  /*61e0*/  STL [R1+0x48], R0 ;  /* 0x0000480001007387 */ /* 0x0003e80000100800 */
[----:B------:R0:W-:Y:S01]  /*61f0*/  STL [R1+0x15c], R8 ;  /* 0x00015c0801007387 */ /* 0x0001e20000100800 */
[----:B-1----:R-:W-:-:S03]  /*6200*/  IMAD R0, R19, 0x100, R13 ;  /* 0x0000010013007824 */ /* 0x002fc600078e020d */
[----:B------:R-:W2:Y:S04]  /*6210*/  LDL.LU R13, [R1+0x330] ;  /* 0x00033000010d7983 */ /* 0x000ea80000300800 */
[----:B0-----:R-:W2:Y:S04]  /*6220*/  LDL.LU R8, [R1+0x32c] ;  /* 0x00032c0001087983 */ /* 0x001ea80000300800 */
[----:B------:R-:W2:Y:S04]  /*6230*/  LDL.LU R10, [R1+0x144] ;  /* 0x00014400010a7983 */ /* 0x000ea80000300800 */
[----:B------:R-:W2:Y:S04]  /*6240*/  LDL.LU R19, [R1+0x140] ;  /* 0x0001400001137983 */ /* 0x000ea80000300800 */
[----:B------:R-:W2:Y:S01]  /*6250*/  LDL.LU R2, [R1+0x124] ;  /* 0x0001240001027983 */ /* 0x000ea20000300800 */
[----:B------:R-:W-:-:S03]  /*6260*/  F2FP.F16.E4M3.UNPACK_B R0, R0 ;  /* 0x00000000ff00723e */ /* 0x000fc600020006ff */
[----:B------:R0:W-:Y:S01]  /*6270*/  STS.U16 [R29+UR7+0x10000], R3 ;  /* 0x010000031d007988 */ /* 0x0001e20008000407 */
[----:B------:R-:W-:Y:S02]  /*6280*/  PRMT R16, R0, 0x7610, R16 ;  /* 0x0000761000107816 */ /* 0x000fe40000000010 */
[----:B------:R-:W-:Y:S02]  /*6290*/  LEA R28, R28, R18, 0x8 ;  /* 0x000000121c1c7211 */ /* 0x000fe400078e40ff */
[----:B0-----:R-:W-:Y:S01]  /*62a0*/  PRMT R3, R20, 0x7610, R3 ;  /* 0x0000761014037816 */ /* 0x001fe20000000003 */
[----:B--2---:R-:W-:Y:S02]  /*62b0*/  IMAD R2, R25, 0x100, R2 ;  /* 0x0000010019027824 */ /* 0x004fe400078e0202 */
[----:B------:R-:W2:Y:S04]  /*62c0*/  LDL.LU R25, [R1+0x120] ;  /* 0x0001200001197983 */ /* 0x000ea80000300800 */
[----:B------:R-:W2:Y:S04]  /*62d0*/  LDL.LU R20, [R1+0x30] ;  /* 0x0000300001147983 */ /* 0x000ea80000300800 */
[----:B------:R0:W-:Y:S04]  /*62e0*/  STL [R1+0x44], R0 ;  /* 0x0000440001007387 */ /* 0x0001e80000100800 */
[----:B0-----:R-:W3:Y:S04]  /*62f0*/  LDL.LU R0, [R1+0x40] ;  /* 0x0000400001007983 */ /* 0x001ee80000300800 */
[----:B------:R0:W2:Y:S04]  /*6300*/  LDL.LU R18, [R1+0xc64] ;  /* 0x000c640001127983 */ /* 0x0000a80000300800 */
[----:B------:R1:W-:Y:S04]  /*6310*/  STL [R1+0x128], R28 ;  /* 0x0001281c01007387 */ /* 0x0003e80000100800 */
[----:B-1----:R-:W4:Y:S01]  /*6320*/  LDL.LU R28, [R1+0xc60] ;  /* 0x000c6000011c7983 */ /* 0x002f220000300800 */
[----:B-----5:R-:W-:Y:S01]  /*6330*/  IMAD R22, R22, 0x100, R12 ;  /* 0x0000010016167824 */ /* 0x020fe200078e020c */
[----:B--2---:R-:W-:Y:S01]  /*6340*/  F2FP.F16.E4M3.UNPACK_B R18, R2 ;  /* 0x00000002ff12723e */ /* 0x004fe200020006ff */
[----:B---3--:R-:W-:Y:S01]  /*6350*/  IMAD R0, R27, 0x100, R0 ;  /* 0x000001001b007824 */ /* 0x008fe200078e0200 */
[----:B------:R-:W-:-:S03]  /*6360*/  PRMT R2, R16, 0x7610, R2 ;  /* 0x0000761010027816 */ /* 0x000fc60000000002 */
[----:B------:R1:W-:Y:S04]  /*6370*/  STL [R1+0x40], R18 ;  /* 0x0000401201007387 */ /* 0x0003e80000100800 */
[----:B------:R-:W2:Y:S04]  /*6380*/  LDL.LU R27, [R1+0x328] ;  /* 0x00032800011b7983 */ /* 0x000ea80000300800 */
[----:B------:R-:W3:Y:S01]  /*6390*/  LDL.LU R16, [R1+0x2c] ;  /* 0x00002c0001107983 */ /* 0x000ee20000300800 */
[----:B----4-:R-:W-:-:S03]  /*63a0*/  PRMT R28, R18, 0x7610, R28 ;  /* 0x00007610121c7816 */ /* 0x010fc6000000001c */
[----:B-1----:R-:W3:Y:S04]  /*63b0*/  LDL.LU R18, [R1+0x28] ;  /* 0x0000280001127983 */ /* 0x002ee80000300800 */
[----:B------:R0:W4:Y:S04]  /*63c0*/  LDL.LU R12, [R1+0xc5c] ;  /* 0x000c5c00010c7983 */ /* 0x0001280000300800 */
[----:B------:R1:W-:Y:S04]  /*63d0*/  STL [R1+0x124], R22 ;  /* 0x0001241601007387 */ /* 0x0003e80000100800 */
[----:B-1----:R-:W5:Y:S01]  /*63e0*/  LDL.LU R22, [R1+0xc58] ;  /* 0x000c580001167983 */ /* 0x002f620000300800 */
[----:B------:R-:W-:-:S03]  /*63f0*/  F2FP.F16.E4M3.UNPACK_B R0, R0 ;  /* 0x00000000ff00723e */ /* 0x000fc600020006ff */
[----:B------:R1:W-:Y:S04]  /*6400*/  STS.U16 [R29+UR7+0x12000], R3 ;  /* 0x012000031d007988 */ /* 0x0003e80008000407 */
[----:B------:R0:W-:Y:S01]  /*6410*/  STL [R1+0x3c], R0 ;  /* 0x00003c0001007387 */ /* 0x0001e20000100800 */
[----:B-1----:R-:W-:-:S03]  /*6420*/  PRMT R3, R28, 0x7610, R3 ;  /* 0x000076101c037816 */ /* 0x002fc60000000003 */
[----:B------:R-:W2:Y:S01]  /*6430*/  LDL.LU R28, [R1+0x320] ;  /* 0x00032000011c7983 */ /* 0x000ea20000300800 */
[----:B------:R-:W-:-:S03]  /*6440*/  IMAD R8, R8, 0x100, R13 ;  /* 0x0000010008087824 */ /* 0x000fc600078e020d */
[----:B------:R1:W-:Y:S01]  /*6450*/  STS.U16 [R29+UR7+0x13000], R2 ;  /* 0x013000021d007988 */ /* 0x0003e20008000407 */
[----:B-----5:R-:W-:Y:S01]  /*6460*/  PRMT R22, R0, 0x7610, R22 ;  /* 0x0000761000167816 */ /* 0x020fe20000000016 */
[----:B0-----:R-:W-:Y:S02]  /*6470*/  IMAD R0, R21, 0x100, R26 ;  /* 0x0000010015007824 */ /* 0x001fe400078e021a */
[----:B------:R-:W5:Y:S01]  /*6480*/  LDL.LU R21, [R1+0x31c] ;  /* 0x00031c0001157983 */ /* 0x000f620000300800 */
[----:B-1----:R-:W-:-:S03]  /*6490*/  PRMT R2, R22, 0x7610, R2 ;  /* 0x0000761016027816 */ /* 0x002fc60000000002 */
[----:B------:R0:W-:Y:S04]  /*64a0*/  STL [R1+0x148], R0 ;  /* 0x0001480001007387 */ /* 0x0001e80000100800 */
[----:B------:R-:W2:Y:S01]  /*64b0*/  LDL.LU R26, [R1+0x318] ;  /* 0x00031800011a7983 */ /* 0x000ea20000300800 */
[----:B0-----:R-:W-:-:S03]  /*64c0*/  LEA R0, R23, R24, 0x8 ;  /* 0x0000001817007211 */ /* 0x001fc600078e40ff */
[----:B------:R-:W2:Y:S04]  /*64d0*/  LDL.LU R24, [R1+0x314] ;  /* 0x0003140001187983 */ /* 0x000ea80000300800 */
[----:B------:R-:W2:Y:S04]  /*64e0*/  LDL.LU R23, [R1+0x158] ;  /* 0x0001580001177983 */ /* 0x000ea80000300800 */
[----:B------:R-:W2:Y:S04]  /*64f0*/  LDL.LU R22, [R1+0x24] ;  /* 0x0000240001167983 */ /* 0x000ea80000300800 */
[----:B------:R-:W2:Y:S01]  /*6500*/  LDL.LU R13, [R1+0xc54] ;  /* 0x000c5400010d7983 */ /* 0x000ea20000300800 */
[----:B------:R-:W-:-:S05]  /*6510*/  F2FP.F16.E4M3.UNPACK_B R0, R0 ;  /* 0x00000000ff00723e */ /* 0x000fca00020006ff */
[----:B------:R-:W-:Y:S04]  /*6520*/  STL [R1+0x34], R0 ;  /* 0x0000340001007387 */ /* 0x000fe80000100800 */
[----:B------:R-:W-:Y:S04]  /*6530*/  STL [R1+0x170], R8 ;  /* 0x0001700801007387 */ /* 0x000fe80000100800 */
[----:B------:R0:W-:Y:S04]  /*6540*/  STS.U16 [R29+UR7+0x15000], R2 ;  /* 0x015000021d007988 */ /* 0x0001e80008000407 */
[----:B------:R1:W-:Y:S01]  /*6550*/  STS.U16 [R29+UR7+0x14000], R3 ;  /* 0x014000031d007988 */ /* 0x0003e20008000407 */
[----:B0-----:R-:W-:Y:S01]  /*6560*/  IMAD R2, R20, 0x100, R25 ;  /* 0x0000010014027824 */ /* 0x001fe200078e0219 */
[----:B--2---:R-:W-:Y:S01]  /*6570*/  PRMT R13, R0, 0x7610, R13 ;  /* 0x00007610000d7816 */ /* 0x004fe2000000000d */
[----:B------:R-:W-:-:S02]  /*6580*/  IMAD R0, R19, 0x100, R10 ;  /* 0x0000010013007824 */ /* 0x000fc400078e020a */
[----:B------:R-:W2:Y:S01]  /*6590*/  LDL.LU R19, [R1+0x310] ;  /* 0x0003100001137983 */ /* 0x000ea20000300800 */
[----:B-1----:R-:W-:Y:S02]  /*65a0*/  PRMT R3, R13, 0x7610, R3 ;  /* 0x000076100d037816 */ /* 0x002fe40000000003 */
[----:B------:R-:W-:Y:S01]  /*65b0*/  F2FP.F16.E4M3.UNPACK_B R0, R0 ;  /* 0x00000000ff00723e */ /* 0x000fe200020006ff */
[----:B------:R-:W2:Y:S04]  /*65c0*/  LDL.LU R8, [R1+0x30c] ;  /* 0x00030c0001087983 */ /* 0x000ea80000300800 */
[----:B------:R-:W2:Y:S01]  /*65d0*/  LDL.LU R10, [R1+0x154] ;  /* 0x00015400010a7983 */ /* 0x000ea20000300800 */
[----:B------:R-:W-:-:S03]  /*65e0*/  PRMT R11, R0, 0x7610, R11 ;  /* 0x00007610000b7816 */ /* 0x000fc6000000000b */
[----:B------:R-:W2:Y:S04]  /*65f0*/  LDL.LU R25, [R1+0x13c] ;  /* 0x00013c0001197983 */ /* 0x000ea80000300800 */
[----:B------:R-:W2:Y:S04]  /*6600*/  LDL.LU R13, [R1+0x138] ;  /* 0x00013800010d7983 */ /* 0x000ea80000300800 */
[----:B------:R-:W2:Y:S04]  /*6610*/  LDL.LU R20, [R1+0x20] ;  /* 0x0000200001147983 */ /* 0x000ea80000300800 */
[----:B------:R0:W-:Y:S04]  /*6620*/  STL [R1+0x30], R0 ;  /* 0x0000300001007387 */ /* 0x0001e80000100800 */
[----:B0-----:R-:W2:Y:S01]  /*6630*/  LDL.LU R0, [R1+0x324] ;  /* 0x0003240001007983 */ /* 0x001ea20000300800 */
[----:B------:R-:W-:-:S02]  /*6640*/  F2FP.F16.E4M3.UNPACK_B R14, R2 ;  /* 0x00000002ff0e723e */ /* 0x000fc400020006ff */
[----:B--2---:R-:W-:Y:S02]  /*6650*/  LEA R0, R0, R27, 0x8 ;  /* 0x0000001b00007211 */ /* 0x004fe400078e40ff */
[----:B------:R-:W2:Y:S01]  /*6660*/  LDL.LU R27, [R1+0xc50] ;  /* 0x000c5000011b7983 */ /* 0x000ea20000300800 */
[----:B------:R-:W-:Y:S01]  /*6670*/  PRMT R2, R11, 0x7610, R2 ;  /* 0x000076100b027816 */ /* 0x000fe20000000002 */
[----:B-----5:R-:W-:Y:S02]  /*6680*/  IMAD R21, R21, 0x100, R28 ;  /* 0x0000010015157824 */ /* 0x020fe400078e021c */
[----:B------:R3:W-:Y:S04]  /*6690*/  STL [R1+0x144], R0 ;  /* 0x0001440001007387 */ /* 0x0007e80000100800 */
[----:B------:R0:W-:Y:S01]  /*66a0*/  STL [R1+0x2c], R14 ;  /* 0x00002c0e01007387 */ /* 0x0001e20000100800 */
[----:B---3--:R-:W-:-:S03]  /*66b0*/  IMAD R0, R18, 0x100, R16 ;  /* 0x0000010012007824 */ /* 0x008fc600078e0210 */
[----:B------:R-:W3:Y:S04]  /*66c0*/  LDL.LU R16, [R1+0x308] ;  /* 0x0003080001107983 */ /* 0x000ee80000300800 */
[----:B------:R-:W3:Y:S01]  /*66d0*/  LDL.LU R11, [R1+0x300] ;  /* 0x00030000010b7983 */ /* 0x000ee20000300800 */
[----:B--2---:R-:W-:-:S03]  /*66e0*/  PRMT R27, R14, 0x7610, R27 ;  /* 0x000076100e1b7816 */ /* 0x004fc6000000001b */
[----:B0-----:R-:W2:Y:S04]  /*66f0*/  LDL.LU R14, [R1+0x1c] ;  /* 0x00001c00010e7983 */ /* 0x001ea80000300800 */
[----:B------:R-:W2:Y:S04]  /*6700*/  LDL.LU R18, [R1+0x18] ;  /* 0x0000180001127983 */ /* 0x000ea80000300800 */
[----:B------:R-:W5:Y:S04]  /*6710*/  LDL.LU R28, [R1+0xc4c] ;  /* 0x000c4c00011c7983 */ /* 0x000f680000300800 */
[----:B------:R0:W-:Y:S04]  /*6720*/  STL [R1+0x120], R21 ;  /* 0x0001201501007387 */ /* 0x0001e80000100800 */
[----:B0-----:R-:W2:Y:S01]  /*6730*/  LDL.LU R21, [R1+0xc48] ;  /* 0x000c480001157983 */ /* 0x001ea20000300800 */
[----:B------:R-:W-:-:S03]  /*6740*/  F2FP.F16.E4M3.UNPACK_B R0, R0 ;  /* 0x00000000ff00723e */ /* 0x000fc600020006ff */
[----:B------:R0:W-:Y:S04]  /*6750*/  STS.U16 [R29+UR7+0x16000], R3 ;  /* 0x016000031d007988 */ /* 0x0001e80008000407 */
[----:B------:R1:W-:Y:S01]  /*6760*/  STL [R1+0x28], R0 ;  /* 0x0000280001007387 */ /* 0x0003e20000100800 */
[----:B0-----:R-:W-:-:S03]  /*6770*/  PRMT R3, R27, 0x7610, R3 ;  /* 0x000076101b037816 */ /* 0x001fc60000000003 */
[----:B------:R-:W3:Y:S01]  /*6780*/  LDL.LU R27, [R1+0x2f8] ;  /* 0x0002f800011b7983 */ /* 0x000ee20000300800 */
[----:B------:R-:W-:-:S03]  /*6790*/  IMAD R8, R8, 0x100, R19 ;  /* 0x0000010008087824 */ /* 0x000fc600078e0213 */
[----:B------:R0:W-:Y:S01]  /*67a0*/  STS.U16 [R29+UR7+0x17000], R2 ;  /* 0x017000021d007988 */ /* 0x0001e20008000407 */
[----:B--2---:R-:W-:Y:S01]  /*67b0*/  PRMT R21, R0, 0x7610, R21 ;  /* 0x0000761000157816 */ /* 0x004fe20000000015 */
[----:B-1----:R-:W-:Y:S02]  /*67c0*/  IMAD R0, R24, 0x100, R26 ;  /* 0x0000010018007824 */ /* 0x002fe400078e021a */
[----:B------:R-:W2:Y:S01]  /*67d0*/  LDL.LU R26, [R1+0x2f4] ;  /* 0x0002f400011a7983 */ /* 0x000ea20000300800 */
[----:B0-----:R-:W-:-:S03]  /*67e0*/  PRMT R2, R21, 0x7610, R2 ;  /* 0x0000761015027816 */ /* 0x001fc60000000002 */
        /* <DEDUP_REMOVED lines=9> */
[----:B------:R-:W-:Y:S01]  /*6880*/  STL [R1+0x158], R8 ;  /* 0x0001580801007387 */ /* 0x000fe20000100800 */
[----:B---3--:R-:W-:-:S03]  /*6890*/  LEA R11, R11, R16, 0x8 ;  /* 0x000000100b0b7211 */ /* 0x008fc600078e40ff */
[----:B------:R0:W-:Y:S04]  /*68a0*/  STS.U16 [R29+UR7+0x19000], R2 ;  /* 0x019000021d007988 */ /* 0x0001e80008000407 */
[----:B------:R1:W-:Y:S01]  /*68b0*/  STS.U16 [R29+UR7+0x18000], R3 ;  /* 0x018000031d007988 */ /* 0x0003e20008000407 */
[----:B0-----:R-:W-:-:S05]  /*68c0*/  IMAD R2, R20, 0x100, R13 ;  /* 0x0000010014027824 */ /* 0x001fca00078e020d */
[----:B----4-:R-:W-:-:S04]  /*68d0*/  F2FP.F16.E4M3.UNPACK_B R12, R2 ;  /* 0x00000002ff0c723e */ /* 0x010fc800020006ff */
[----:B------:R-:W-:Y:S02]  /*68e0*/  PRMT R15, R12, 0x7610, R15 ;  /* 0x000076100c0f7816 */ /* 0x000fe4000000000f */
[----:B--2---:R-:W-:Y:S01]  /*68f0*/  PRMT R19, R0, 0x7610, R19 ;  /* 0x0000761000137816 */ /* 0x004fe20000000013 */
[----:B------:R-:W-:Y:S02]  /*6900*/  IMAD R0, R25, 0x100, R10 ;  /* 0x0000010019007824 */ /* 0x000fe400078e020a */
[----:B------:R-:W2:Y:S03]  /*6910*/  LDL.LU R25, [R1+0x2dc] ;  /* 0x0002dc0001197983 */ /* 0x000ea60000300800 */
[----:B------:R-:W-:Y:S01]  /*6920*/  F2FP.F16.E4M3.UNPACK_B R0, R0 ;  /* 0x00000000ff00723e */ /* 0x000fe200020006ff */
[----:B------:R-:W2:Y:S01]  /*6930*/  LDL.LU R8, [R1+0x2d4] ;  /* 0x0002d40001087983 */ /* 0x000ea20000300800 */
[----:B-1----:R-:W-:-:S03]  /*6940*/  PRMT R3, R19, 0x7610, R3 ;  /* 0x0000761013037816 */ /* 0x002fc60000000003 */
[----:B------:R-:W3:Y:S04]  /*6950*/  LDL.LU R10, [R1+0x108] ;  /* 0x00010800010a7983 */ /* 0x000ee80000300800 */
[----:B------:R-:W3:Y:S04]  /*6960*/  LDL.LU R13, [R1+0xdc] ;  /* 0x0000dc00010d7983 */ /* 0x000ee80000300800 */
[----:B------:R-:W4:Y:S01]  /*6970*/  LDL.LU R20, [R1+0xd8] ;  /* 0x0000d80001147983 */ /* 0x000f220000300800 */
[----:B-----5:R-:W-:-:S03]  /*6980*/  PRMT R28, R0, 0x7610, R28 ;  /* 0x00007610001c7816 */ /* 0x020fc6000000001c */
[----:B------:R-:W4:Y:S04]  /*6990*/  LDL.LU R19, [R1+0x10] ;  /* 0x0000100001137983 */ /* 0x000f280000300800 */
[----:B------:R0:W-:Y:S04]  /*69a0*/  STL [R1+0x20], R0 ;  /* 0x0000200001007387 */ /* 0x0001e80000100800 */
[----:B------:R-:W5:Y:S04]  /*69b0*/  LDL.LU R16, [R1+0x2d0] ;  /* 0x0002d00001107983 */ /* 0x000f680000300800 */
[----:B------:R1:W-:Y:S01]  /*69c0*/  STL [R1+0x154], R11 ;  /* 0x0001540b01007387 */ /* 0x0003e20000100800 */
[----:B0-----:R-:W-:-:S03]  /*69d0*/  IMAD R0, R18, 0x100, R14 ;  /* 0x0000010012007824 */ /* 0x001fc600078e020e */
[----:B-1----:R-:W5:Y:S04]  /*69e0*/  LDL.LU R11, [R1+0x2c8] ;  /* 0x0002c800010b7983 */ /* 0x002f680000300800 */
[----:B------:R-:W2:Y:S04]  /*69f0*/  LDL.LU R14, [R1+0x8] ;  /* 0x00000800010e7983 */ /* 0x000ea80000300800 */
[----:B------:R-:W2:Y:S04]  /*6a00*/  LDL.LU R18, [R1+0x4] ;  /* 0x0000040001127983 */ /* 0x000ea80000300800 */
[----:B------:R0:W-:Y:S04]  /*6a10*/  STL [R1+0x1c], R12 ;  /* 0x00001c0c01007387 */ /* 0x0001e80000100800 */
[----:B0-----:R-:W2:Y:S01]  /*6a20*/  LDL.LU R12, [R1+0xc40] ;  /* 0x000c4000010c7983 */ /* 0x001ea20000300800 */
[----:B------:R-:W-:Y:S01]  /*6a30*/  IMAD R26, R26, 0x100, R27 ;  /* 0x000001001a1a7824 */ /* 0x000fe200078e021b */
[----:B------:R-:W-:-:S02]  /*6a40*/  PRMT R2, R28, 0x7610, R2 ;  /* 0x000076101c027816 */ /* 0x000fc40000000002 */
[----:B------:R-:W-:Y:S01]  /*6a50*/  F2FP.F16.E4M3.UNPACK_B R0, R0 ;  /* 0x00000000ff00723e */ /* 0x000fe200020006ff */
[----:B------:R-:W3:Y:S04]  /*6a60*/  LDL.LU R28, [R1+0xc3c] ;  /* 0x000c3c00011c7983 */ /* 0x000ee80000300800 */
[----:B------:R-:W3:Y:S04]  /*6a70*/  LDL.LU R27, [R1+0xc38] ;  /* 0x000c3800011b7983 */ /* 0x000ee80000300800 */
[----:B------:R0:W-:Y:S04]  /*6a80*/  STL [R1+0x13c], R26 ;  /* 0x00013c1a01007387 */ /* 0x0001e80000100800 */
[----:B------:R1:W-:Y:S04]  /*6a90*/  STS.U16 [R29+UR7+0x1a000], R3 ;  /* 0x01a000031d007988 */ /* 0x0003e80008000407 */
[----:B0-----:R-:W3:Y:S04]  /*6aa0*/  LDL.LU R26, [R1+0xc34] ;  /* 0x000c3400011a7983 */ /* 0x001ee80000300800 */
[----:B------:R0:W-:Y:S01]  /*6ab0*/  STL [R1+0x18], R0 ;  /* 0x0000180001007387 */ /* 0x0001e20000100800 */
[----:B-1----:R-:W-:-:S03]  /*6ac0*/  PRMT R3, R15, 0x7610, R3 ;  /* 0x000076100f037816 */ /* 0x002fc60000000003 */
[----:B------:R-:W3:Y:S04]  /*6ad0*/  LDL.LU R15, [R1+0x2c0] ;  /* 0x0002c000010f7983 */ /* 0x000ee80000300800 */
[----:B------:R1:W-:Y:S01]  /*6ae0*/  STS.U16 [R29+UR7+0x1b000], R2 ;  /* 0x01b000021d007988 */ /* 0x0003e20008000407 */
[----:B--2---:R-:W-:Y:S01]  /*6af0*/  PRMT R12, R0, 0x7610, R12 ;  /* 0x00007610000c7816 */ /* 0x004fe2000000000c */
[----:B0-----:R-:W-:Y:S02]  /*6b00*/  IMAD R0, R23, 0x100, R24 ;  /* 0x0000010017007824 */ /* 0x001fe400078e0218 */
[----:B------:R-:W2:Y:S01]  /*6b10*/  LDL.LU R24, [R1+0x2bc] ;  /* 0x0002bc0001187983 */ /* 0x000ea20000300800 */
[----:B-1----:R-:W-:-:S03]  /*6b20*/  PRMT R2, R12, 0x7610, R2 ;  /* 0x000076100c027816 */ /* 0x002fc60000000002 */
[----:B------:R0:W-:Y:S04]  /*6b30*/  STL [R1+0x138], R0 ;  /* 0x0001380001007387 */ /* 0x0001e80000100800 */
[----:B------:R-:W2:Y:S04]  /*6b40*/  LDL.LU R12, [R1+0x2b4] ;  /* 0x0002b400010c7983 */ /* 0x000ea80000300800 */
[----:B------:R-:W2:Y:S01]  /*6b50*/  LDL.LU R23, [R1+0x2ac] ;  /* 0x0002ac0001177983 */ /* 0x000ea20000300800 */
[----:B0-----:R-:W-:-:S03]  /*6b60*/  LEA R0, R21, R22, 0x8 ;  /* 0x0000001615007211 */ /* 0x001fc600078e40ff */
[----:B------:R-:W2:Y:S04]  /*6b70*/  LDL.LU R22, [R1+0x10c] ;  /* 0x00010c0001167983 */ /* 0x000ea80000300800 */
[----:B------:R-:W2:Y:S01]  /*6b80*/  LDL.LU R21, [R1] ;  /* 0x0000000001157983 */ /* 0x000ea20000300800 */
[----:B------:R-:W-:Y:S01]  /*6b90*/  F2FP.F16.E4M3.UNPACK_B R0, R0 ;  /* 0x00000000ff00723e */ /* 0x000fe200020006ff */
[----:B------:R-:W-:Y:S02]  /*6ba0*/  IMAD R8, R8, 0x100, R25 ;  /* 0x0000010008087824 */ /* 0x000fe400078e0219 */
[----:B------:R-:W2:Y:S01]  /*6bb0*/  LDL.LU R25, [R1+0xc30] ;  /* 0x000c300001197983 */ /* 0x000ea20000300800 */
[----:B------:R-:W-:-:S03]  /*6bc0*/  PRMT R5, R0, 0x7610, R5 ;  /* 0x0000761000057816 */ /* 0x000fc60000000005 */
[----:B------:R3:W-:Y:S04]  /*6bd0*/  STL [R1+0x14], R0 ;  /* 0x0000140001007387 */ /* 0x0007e80000100800 */
[----:B------:R5:W-:Y:S01]  /*6be0*/  STL [R1+0x118], R8 ;  /* 0x0001180801007387 */ /* 0x000be20000100800 */
[----:B---3--:R-:W-:-:S03]  /*6bf0*/  IMAD R0, R13, 0x100, R10 ;  /* 0x000001000d007824 */ /* 0x008fc600078e020a */
[----:B------:R4:W-:Y:S01]  /*6c00*/  STS.U16 [R29+UR7+0x1d000], R2 ;  /* 0x01d000021d007988 */ /* 0x0009e20008000407 */
[----:B-----5:R-:W-:-:S03]  /*6c10*/  LEA R8, R11, R16, 0x8 ;  /* 0x000000100b087211 */ /* 0x020fc600078e40ff */
[----:B------:R-:W3:Y:S01]  /*6c20*/  LDL.LU R10, [R1+0x2a4] ;  /* 0x0002a400010a7983 */ /* 0x000ee20000300800 */
[----:B------:R-:W-:-:S03]  /*6c30*/  F2FP.F16.E4M3.UNPACK_B R0, R0 ;  /* 0x00000000ff00723e */ /* 0x000fc600020006ff */
[----:B------:R-:W3:Y:S01]  /*6c40*/  LDL.LU R13, [R1+0x29c] ;  /* 0x00029c00010d7983 */ /* 0x000ee20000300800 */
[----:B----4-:R-:W-:-:S03]  /*6c50*/  IMAD R2, R19, 0x100, R20 ;  /* 0x0000010013027824 */ /* 0x010fc600078e0214 */
[----:B------:R-:W4:Y:S01]  /*6c60*/  LDL.LU R20, [R1+0x24c] ;  /* 0x00024c0001147983 */ /* 0x000f220000300800 */
[----:B------:R-:W-:-:S03]  /*6c70*/  PRMT R9, R0, 0x7610, R9 ;  /* 0x0000761000097816 */ /* 0x000fc60000000009 */
[----:B------:R0:W-:Y:S01]  /*6c80*/  STS.U16 [R29+UR7+0x1c000], R3 ;  /* 0x01c000031d007988 */ /* 0x0001e20008000407 */
[----:B------:R-:W-:-:S03]  /*6c90*/  F2FP.F16.E4M3.UNPACK_B R17, R2 ;  /* 0x00000002ff11723e */ /* 0x000fc600020006ff */
[----:B------:R-:W4:Y:S04]  /*6ca0*/  LDL.LU R19, [R1+0x240] ;  /* 0x0002400001137983 */ /* 0x000f280000300800 */
[----:B------:R1:W-:Y:S01]  /*6cb0*/  STL [R1+0x10], R0 ;  /* 0x0000100001007387 */ /* 0x0003e20000100800 */
[----:B0-----:R-:W-:-:S03]  /*6cc0*/  PRMT R3, R5, 0x7610, R3 ;  /* 0x0000761005037816 */ /* 0x001fc60000000003 */
[----:B------:R-:W5:Y:S01]  /*6cd0*/  LDL.LU R5, [R1+0x234] ;  /* 0x0002340001057983 */ /* 0x000f620000300800 */
[----:B------:R-:W-:-:S03]  /*6ce0*/  PRMT R7, R17, 0x7610, R7 ;  /* 0x0000761011077816 */ /* 0x000fc60000000007 */
[----:B------:R0:W-:Y:S01]  /*6cf0*/  STL [R1+0x108], R8 ;  /* 0x0001080801007387 */ /* 0x0001e20000100800 */
[----:B------:R-:W-:Y:S01]  /*6d00*/  PRMT R2, R9, 0x7610, R2 ;  /* 0x0000761009027816 */ /* 0x000fe20000000002 */
[----:B-1----:R-:W-:Y:S02]  /*6d10*/  IMAD R0, R18, 0x100, R14 ;  /* 0x0000010012007824 */ /* 0x002fe400078e020e */
[----:B------:R1:W-:Y:S04]  /*6d20*/  STS.U16 [R29+UR7+0x1e000], R3 ;  /* 0x01e000031d007988 */ /* 0x0003e80008000407 */
[----:B0-----:R-:W5:Y:S04]  /*6d30*/  LDL.LU R8, [R1+0xd4] ;  /* 0x0000d40001087983 */ /* 0x001f680000300800 */
[----:B------:R-:W5:Y:S04]  /*6d40*/  LDL.LU R16, [R1+0x298] ;  /* 0x0002980001107983 */ /* 0x000f680000300800 */
[----:B------:R-:W5:Y:S01]  /*6d50*/  LDL.LU R11, [R1+0x294] ;  /* 0x00029400010b7983 */ /* 0x000f620000300800 */
[----:B-1----:R-:W-:-:S02]  /*6d60*/  PRMT R3, R7, 0x7610, R3 ;  /* 0x0000761007037816 */ /* 0x002fc40000000003 */
[----:B------:R-:W-:Y:S01]  /*6d70*/  F2FP.F16.E4M3.UNPACK_B R0, R0 ;  /* 0x00000000ff00723e */ /* 0x000fe200020006ff */
[----:B------:R-:W5:Y:S04]  /*6d80*/  LDL.LU R14, [R1+0xd0] ;  /* 0x0000d000010e7983 */ /* 0x000f680000300800 */
[----:B------:R-:W5:Y:S04]  /*6d90*/  LDL.LU R18, [R1+0xcc] ;  /* 0x0000cc0001127983 */ /* 0x000f680000300800 */
[----:B------:R-:W-:Y:S01]  /*6da0*/  STL [R1+0x8], R17 ;  /* 0x0000081101007387 */ /* 0x000fe20000100800 */
[----:B------:R-:W-:Y:S01]  /*6db0*/  PRMT R6, R0, 0x7610, R6 ;  /* 0x0000761000067816 */ /* 0x000fe20000000006 */
[----:B--2---:R-:W-:-:S02]  /*6dc0*/  IMAD R9, R24, 0x100, R15 ;  /* 0x0000010018097824 */ /* 0x004fc400078e020f */
[----:B------:R-:W2:Y:S04]  /*6dd0*/  LDL.LU R15, [R1+0x28c] ;  /* 0x00028c00010f7983 */ /* 0x000ea80000300800 */
[----:B------:R-:W-:Y:S04]  /*6de0*/  STL [R1+0xdc], R9 ;  /* 0x0000dc0901007387 */ /* 0x000fe80000100800 */
[----:B------:R-:W2:Y:S01]  /*6df0*/  LDL.LU R24, [R1+0x284] ;  /* 0x0002840001187983 */ /* 0x000ea20000300800 */
[----:B------:R-:W-:-:S03]  /*6e00*/  IMAD R7, R23, 0x100, R12 ;  /* 0x0000010017077824 */ /* 0x000fc600078e020c */
[----:B------:R0:W-:Y:S04]  /*6e10*/  STL [R1+0x4], R0 ;  /* 0x0000040001007387 */ /* 0x0001e80000100800 */
[----:B------:R-:W-:Y:S04]  /*6e20*/  STL [R1+0xd8], R7 ;  /* 0x0000d80701007387 */ /* 0x000fe80000100800 */
[----:B------:R-:W2:Y:S04]  /*6e30*/  LDL.LU R12, [R1+0x280] ;  /* 0x00028000010c7983 */ /* 0x000ea80000300800 */
[----:B------:R-:W2:Y:S01]  /*6e40*/  LDL.LU R23, [R1+0x278] ;  /* 0x0002780001177983 */ /* 0x000ea20000300800 */
[----:B0-----:R-:W-:-:S03]  /*6e50*/  LEA R0, R21, R22, 0x8 ;  /* 0x0000001615007211 */ /* 0x001fc600078e40ff */
[----:B------:R-:W2:Y:S04]  /*6e60*/  LDL.LU R22, [R1+0x218] ;  /* 0x0002180001167983 */ /* 0x000ea80000300800 */
[----:B------:R-:W2:Y:S01]  /*6e70*/  LDL.LU R21, [R1+0xec] ;  /* 0x0000ec0001157983 */ /* 0x000ea20000300800 */
[----:B------:R-:W-:-:S03]  /*6e80*/  F2FP.F16.E4M3.UNPACK_B R0, R0 ;  /* 0x00000000ff00723e */ /* 0x000fc600020006ff */
[----:B------:R0:W-:Y:S04]  /*6e90*/  STS.U16 [R29+UR7+0x1f000], R2 ;  /* 0x01f000021d007988 */ /* 0x0001e80008000407 */
[----:B------:R-:W-:Y:S01]  /*6ea0*/  STL [R1], R0 ;  /* 0x0000000001007387 */ /* 0x000fe20000100800 */
[----:B0-----:R-:W-:Y:S01]  /*6eb0*/  PRMT R2, R6, 0x7610, R2 ;  /* 0x0000761006027816 */ /* 0x001fe20000000002 */
[----:B---3--:R-:W-:Y:S02]  /*6ec0*/  IMAD R6, R13, 0x100, R10 ;  /* 0x000001000d067824 */ /* 0x008fe400078e020a */
[----:B------:R0:W-:Y:S04]  /*6ed0*/  STS.U16 [R29+UR7+0x20000], R3 ;  /* 0x020000031d007988 */ /* 0x0001e80008000407 */
[----:B------:R-:W-:Y:S04]  /*6ee0*/  STL [R1+0x10c], R6 ;  /* 0x00010c0601007387 */ /* 0x000fe80000100800 */
[----:B------:R-:W3:Y:S01]  /*6ef0*/  LDL.LU R9, [R1+0x270] ;  /* 0x0002700001097983 */ /* 0x000ee20000300800 */
[----:B0-----:R-:W-:-:S03]  /*6f00*/  PRMT R3, R0, 0x7610, R3 ;  /* 0x0000761000037816 */ /* 0x001fc60000000003 */
[----:B------:R-:W3:Y:S01]  /*6f10*/  LDL.LU R17, [R1+0x26c] ;  /* 0x00026c0001117983 */ /* 0x000ee20000300800 */
[----:B----4-:R-:W-:-:S03]  /*6f20*/  IMAD R0, R19, 0x100, R20 ;  /* 0x0000010013007824 */ /* 0x010fc600078e0214 */
[----:B------:R5:W-:Y:S04]  /*6f30*/  STS.U16 [R29+UR7+0x21000], R2 ;  /* 0x021000021d007988 */ /* 0x000be80008000407 */
[----:B------:R-:W4:Y:S04]  /*6f40*/  LDL.LU R10, [R1+0x208] ;  /* 0x00020800010a7983 */ /* 0x000f280000300800 */
[----:B------:R-:W4:Y:S04]  /*6f50*/  LDL.LU R13, [R1+0x1f8] ;  /* 0x0001f800010d7983 */ /* 0x000f280000300800 */
[----:B------:R-:W4:Y:S04]  /*6f60*/  LDL.LU R20, [R1+0x1f0] ;  /* 0x0001f00001147983 */ /* 0x000f280000300800 */
[----:B------:R0:W-:Y:S01]  /*6f70*/  STS.U16 [R29+UR7], R4 ;  /* 0x000000041d007988 */ /* 0x0001e20008000407 */
[----:B-----5:R-:W-:-:S03]  /*6f80*/  IMAD R2, R8, 0x100, R5 ;  /* 0x0000010008027824 */ /* 0x020fc600078e0205 */
[----:B------:R-:W5:Y:S01]  /*6f90*/  LDL.LU R19, [R1+0xc8] ;  /* 0x0000c80001137983 */ /* 0x000f620000300800 */
[----:B------:R-:W-:Y:S02]  /*6fa0*/  LEA R5, R11, R16, 0x8 ;  /* 0x000000100b057211 */ /* 0x000fe400078e40ff */
[----:B0-----:R-:W-:Y:S01]  /*6fb0*/  PRMT R4, R3, 0x7610, R4 ;  /* 0x0000761003047816 */ /* 0x001fe20000000004 */
[----:B------:R-:W5:Y:S04]  /*6fc0*/  LDL.LU R16, [R1+0x268] ;  /* 0x0002680001107983 */ /* 0x000f680000300800 */
[----:B------:R-:W-:Y:S04]  /*6fd0*/  STL [R1+0xd4], R5 ;  /* 0x0000d40501007387 */ /* 0x000fe80000100800 */
[----:B------:R-:W5:Y:S01]  /*6fe0*/  LDL.LU R11, [R1+0x25c] ;  /* 0x00025c00010b7983 */ /* 0x000f620000300800 */
[----:B------:R-:W-:-:S03]  /*6ff0*/  IMAD R3, R18, 0x100, R14 ;  /* 0x0000010012037824 */ /* 0x000fc600078e020e */
[----:B------:R2:W-:Y:S04]  /*7000*/  STS.U16 [R29+UR7+0x22000], R4 ;  /* 0x022000041d007988 */ /* 0x0005e80008000407 */
[----:B------:R-:W5:Y:S04]  /*7010*/  LDL.LU R14, [R1+0xc4] ;  /* 0x0000c400010e7983 */ /* 0x000f680000300800 */
[----:B------:R-:W5:Y:S01]  /*7020*/  LDL.LU R18, [R1+0xc0] ;  /* 0x0000c00001127983 */ /* 0x000f620000300800 */
[----:B--2---:R-:W-:-:S03]  /*7030*/  IMAD R4, R24, 0x100, R15 ;  /* 0x0000010018047824 */ /* 0x004fc600078e020f */
[----:B------:R-:W2:Y:S04]  /*7040*/  LDL.LU R15, [R1+0x258] ;  /* 0x00025800010f7983 */ /* 0x000ea80000300800 */
[----:B------:R-:W2:Y:S04]  /*7050*/  LDL.LU R24, [R1+0x254] ;  /* 0x0002540001187983 */ /* 0x000ea80000300800 */
[----:B------:R0:W-:Y:S01]  /*7060*/  STL [R1+0xd0], R4 ;  /* 0x0000d00401007387 */ /* 0x0001e20000100800 */
[----:B------:R-:W-:-:S03]  /*7070*/  IMAD R5, R23, 0x100, R12 ;  /* 0x0000010017057824 */ /* 0x000fc600078e020c */
[----:B------:R-:W2:Y:S04]  /*7080*/  LDL.LU R12, [R1+0x244] ;  /* 0x00024400010c7983 */ /* 0x000ea80000300800 */
[----:B------:R4:W-:Y:S04]  /*7090*/  STL [R1+0xcc], R5 ;  /* 0x0000cc0501007387 */ /* 0x0009e80000100800 */
[----:B------:R-:W2:Y:S01]  /*70a0*/  LDL.LU R23, [R1+0x23c] ;  /* 0x00023c0001177983 */ /* 0x000ea20000300800 */
[----:B0-----:R-:W-:-:S03]  /*70b0*/  LEA R4, R21, R22, 0x8 ;  /* 0x0000001615047211 */ /* 0x001fc600078e40ff */
[----:B------:R-:W2:Y:S04]  /*70c0*/  LDL.LU R22, [R1+0x1d4] ;  /* 0x0001d40001167983 */ /* 0x000ea80000300800 */
[----:B------:R-:W2:Y:S01]  /*70d0*/  LDL.LU R21, [R1+0xe8] ;  /* 0x0000e80001157983 */ /* 0x000ea20000300800 */
[----:B---3--:R-:W-:-:S05]  /*70e0*/  IMAD R6, R17, 0x100, R9 ;  /* 0x0000010011067824 */ /* 0x008fca00078e0209 */
[----:B------:R5:W-:Y:S04]  /*70f0*/  STL [R1+0xec], R6 ;  /* 0x0000ec0601007387 */ /* 0x000be80000100800 */
[----:B------:R-:W3:Y:S01]  /*7100*/  LDL.LU R9, [R1+0x22c] ;  /* 0x00022c0001097983 */ /* 0x000ee20000300800 */
[----:B----4-:R-:W-:-:S03]  /*7110*/  IMAD R5, R13, 0x100, R10 ;  /* 0x000001000d057824 */ /* 0x010fc600078e020a */
[----:B------:R-:W3:Y:S04]  /*7120*/  LDL.LU R17, [R1+0x228] ;  /* 0x0002280001117983 */ /* 0x000ee80000300800 */
[----:B------:R-:W4:Y:S04]  /*7130*/  LDL.LU R10, [R1+0x1c8] ;  /* 0x0001c800010a7983 */ /* 0x000f280000300800 */
[----:B------:R-:W4:Y:S01]  /*7140*/  LDL.LU R13, [R1+0x1bc] ;  /* 0x0001bc00010d7983 */ /* 0x000f220000300800 */
[----:B-----5:R-:W-:-:S03]  /*7150*/  IMAD R6, R19, 0x100, R20 ;  /* 0x0000010013067824 */ /* 0x020fc600078e0214 */
[----:B------:R-:W5:Y:S04]  /*7160*/  LDL.LU R20, [R1+0x1b0] ;  /* 0x0001b00001147983 */ /* 0x000f680000300800 */
[----:B------:R-:W5:Y:S01]  /*7170*/  LDL.LU R19, [R1+0xbc] ;  /* 0x0000bc0001137983 */ /* 0x000f620000300800 */
[----:B------:R-:W-:-:S03]  /*7180*/  LEA R8, R11, R16, 0x8 ;  /* 0x000000100b087211 */ /* 0x000fc600078e40ff */
[----:B------:R-:W5:Y:S04]  /*7190*/  LDL.LU R16, [R1+0x224] ;  /* 0x0002240001107983 */ /* 0x000f680000300800 */
[----:B------:R2:W-:Y:S04]  /*71a0*/  STL [R1+0xc8], R8 ;  /* 0x0000c80801007387 */ /* 0x0005e80000100800 */
[----:B------:R-:W5:Y:S01]  /*71b0*/  LDL.LU R11, [R1+0x21c] ;  /* 0x00021c00010b7983 */ /* 0x000f620000300800 */
[----:B------:R-:W-:-:S03]  /*71c0*/  IMAD R7, R18, 0x100, R14 ;  /* 0x0000010012077824 */ /* 0x000fc600078e020e */
        /* <DEDUP_REMOVED lines=8> */
[----:B------:R1:W-:Y:S01]  /*7250*/  STL [R1+0xc0], R23 ;  /* 0x0000c01701007387 */ /* 0x0003e20000100800 */
[----:B0-----:R-:W-:-:S03]  /*7260*/  LEA R8, R21, R22, 0x8 ;  /* 0x0000001615087211 */ /* 0x001fc600078e40ff */
[----:B-1----:R-:W2:Y:S04]  /*7270*/  LDL.LU R23, [R1+0x1f4] ;  /* 0x0001f40001177983 */ /* 0x002ea80000300800 */
[----:B------:R-:W2:Y:S04]  /*7280*/  LDL.LU R22, [R1+0x19c] ;  /* 0x00019c0001167983 */ /* 0x000ea80000300800 */
[----:B------:R-:W2:Y:S01]  /*7290*/  LDL.LU R21, [R1+0xe4] ;  /* 0x0000e40001157983 */ /* 0x000ea20000300800 */
[----:B------:R-:W-:Y:S02]  /*72a0*/  F2FP.F16.E4M3.UNPACK_B R6, R6 ;  /* 0x00000006ff06723e */ /* 0x000fe400020006ff */
[----:B------:R-:W-:-:S03]  /*72b0*/  F2FP.F16.E4M3.UNPACK_B R7, R7 ;  /* 0x00000007ff07723e */ /* 0x000fc600020006ff */
[----:B------:R-:W-:Y:S01]  /*72c0*/  STL [R1+0xbd4], R6 ;  /* 0x000bd40601007387 */ /* 0x000fe20000100800 */
[----:B---3--:R-:W-:-:S03]  /*72d0*/  IMAD R17, R17, 0x100, R9 ;  /* 0x0000010011117824 */ /* 0x008fc600078e0209 */
[----:B------:R-:W-:Y:S04]  /*72e0*/  STS.U16 [R29+UR7+0x29000], R7 ;  /* 0x029000071d007988 */ /* 0x000fe80008000407 */
[----:B------:R0:W-:Y:S01]  /*72f0*/  STL [R1+0xe8], R17 ;  /* 0x0000e81101007387 */ /* 0x0001e20000100800 */
[----:B----4-:R-:W-:-:S03]  /*7300*/  IMAD R9, R13, 0x100, R10 ;  /* 0x000001000d097824 */ /* 0x010fc600078e020a */
[----:B------:R1:W-:Y:S01]  /*7310*/  STL [R1+0xbd8], R7 ;  /* 0x000bd80701007387 */ /* 0x0003e20000100800 */
[----:B------:R-:W-:-:S03]  /*7320*/  F2FP.F16.E4M3.UNPACK_B R8, R8 ;  /* 0x00000008ff08723e */ /* 0x000fc600020006ff */
[----:B0-----:R-:W3:Y:S01]  /*7330*/  LDL.LU R17, [R1+0x1e8] ;  /* 0x0001e80001117983 */ /* 0x001ee20000300800 */
[----:B-----5:R-:W-:-:S03]  /*7340*/  IMAD R10, R19, 0x100, R20 ;  /* 0x00000100130a7824 */ /* 0x020fc600078e0214 */
[----:B------:R-:W3:Y:S04]  /*7350*/  LDL.LU R13, [R1+0x1e4] ;  /* 0x0001e400010d7983 */ /* 0x000ee80000300800 */
[----:B------:R-:W4:Y:S04]  /*7360*/  LDL.LU R20, [R1+0x198] ;  /* 0x0001980001147983 */ /* 0x000f280000300800 */
[----:B------:R-:W4:Y:S01]  /*7370*/  LDL.LU R19, [R1+0x194] ;  /* 0x0001940001137983 */ /* 0x000f220000300800 */
[----:B------:R-:W-:Y:S02]  /*7380*/  F2FP.F16.E4M3.UNPACK_B R9, R9 ;  /* 0x00000009ff09723e */ /* 0x000fe400020006ff */
[----:B-1----:R-:W-:Y:S01]  /*7390*/  LEA R7, R11, R16, 0x8 ;  /* 0x000000100b077211 */ /* 0x002fe200078e40ff */
[----:B------:R-:W-:-:S02]  /*73a0*/  IMAD R11, R18, 0x100, R14 ;  /* 0x00000100120b7824 */ /* 0x000fc400078e020e */
[----:B------:R-:W5:Y:S04]  /*73b0*/  LDL.LU R14, [R1+0x190] ;  /* 0x00019000010e7983 */ /* 0x000f680000300800 */
[----:B------:R2:W-:Y:S04]  /*73c0*/  STL [R1+0xbc], R7 ;  /* 0x0000bc0701007387 */ /* 0x0005e80000100800 */
[----:B------:R-:W5:Y:S04]  /*73d0*/  LDL.LU R18, [R1+0xb0] ;  /* 0x0000b00001127983 */ /* 0x000f680000300800 */
[----:B------:R-:W-:Y:S01]  /*73e0*/  STL [R1+0xbdc], R8 ;  /* 0x000bdc0801007387 */ /* 0x000fe20000100800 */
[----:B------:R-:W-:-:S03]  /*73f0*/  F2FP.F16.E4M3.UNPACK_B R10, R10 ;  /* 0x0000000aff0a723e */ /* 0x000fc600020006ff */
[----:B------:R-:W-:Y:S04]  /*7400*/  STS.U16 [R29+UR7+0x2b000], R9 ;  /* 0x02b000091d007988 */ /* 0x000fe80008000407 */
[----:B------:R-:W-:Y:S04]  /*7410*/  STS.U16 [R29+UR7+0x2a000], R8 ;  /* 0x02a000081d007988 */ /* 0x000fe80008000407 */
[----:B------:R-:W-:Y:S01]  /*7420*/  STS.U16 [R29+UR7+0x2c000], R10 ;  /* 0x02c0000a1d007988 */ /* 0x000fe20008000407 */
[----:B--2---:R-:W-:-:S03]  /*7430*/  IMAD R7, R24, 0x100, R15 ;  /* 0x0000010018077824 */ /* 0x004fc600078e020f */
[----:B------:R-:W2:Y:S04]  /*7440*/  LDL.LU R24, [R1+0x1dc] ;  /* 0x0001dc0001187983 */ /* 0x000ea80000300800 */
[----:B------:R-:W2:Y:S04]  /*7450*/  LDL.LU R15, [R1+0xa8] ;  /* 0x0000a800010f7983 */ /* 0x000ea80000300800 */
[----:B------:R-:W-:Y:S04]  /*7460*/  STL [R1+0xb8], R7 ;  /* 0x0000b80701007387 */ /* 0x000fe80000100800 */
[----:B------:R0:W-:Y:S04]  /*7470*/  STL [R1+0xbe0], R9 ;  /* 0x000be00901007387 */ /* 0x0001e80000100800 */
[----:B0-----:R-:W2:Y:S01]  /*7480*/  LDL.LU R9, [R1+0xac] ;  /* 0x0000ac0001097983 */ /* 0x001ea20000300800 */
[----:B------:R-:W-:-:S03]  /*7490*/  IMAD R7, R23, 0x100, R12 ;  /* 0x0000010017077824 */ /* 0x000fc600078e020c */
[----:B------:R-:W2:Y:S04]  /*74a0*/  LDL.LU R23, [R1+0x1d0] ;  /* 0x0001d00001177983 */ /* 0x000ea80000300800 */
[----:B------:R-:W-:Y:S01]  /*74b0*/  STL [R1+0xb4], R7 ;  /* 0x0000b40701007387 */ /* 0x000fe20000100800 */
[----:B------:R-:W-:-:S03]  /*74c0*/  LEA R12, R21, R22, 0x8 ;  /* 0x00000016150c7211 */ /* 0x000fc600078e40ff */
[----:B------:R-:W2:Y:S04]  /*74d0*/  LDL.LU R22, [R1+0x1cc] ;  /* 0x0001cc0001167983 */ /* 0x000ea80000300800 */
[----:B------:R-:W2:Y:S04]  /*74e0*/  LDL.LU R21, [R1+0x1c0] ;  /* 0x0001c00001157983 */ /* 0x000ea80000300800 */
[----:B------:R-:W2:Y:S04]  /*74f0*/  LDL.LU R8, [R1+0x1b4] ;  /* 0x0001b40001087983 */ /* 0x000ea80000300800 */
[----:B------:R0:W-:Y:S04]  /*7500*/  STL [R1+0xbe4], R10 ;  /* 0x000be40a01007387 */ /* 0x0001e80000100800 */
[----:B0-----:R-:W2:Y:S01]  /*7510*/  LDL.LU R10, [R1+0x1d8] ;  /* 0x0001d800010a7983 */ /* 0x001ea20000300800 */
[----:B------:R-:W-:Y:S01]  /*7520*/  F2FP.F16.E4M3.UNPACK_B R11, R11 ;  /* 0x0000000bff0b723e */ /* 0x000fe200020006ff */
[----:B---3--:R-:W-:-:S05]  /*7530*/  IMAD R7, R13, 0x100, R17 ;  /* 0x000001000d077824 */ /* 0x008fca00078e0211 */
[----:B------:R0:W-:Y:S01]  /*7540*/  STL [R1+0xe4], R7 ;  /* 0x0000e40701007387 */ /* 0x0001e20000100800 */
[----:B----4-:R-:W-:-:S03]  /*7550*/  IMAD R13, R19, 0x100, R20 ;  /* 0x00000100130d7824 */ /* 0x010fc600078e0214 */
[----:B------:R-:W3:Y:S04]  /*7560*/  LDL.LU R20, [R1+0x18c] ;  /* 0x00018c0001147983 */ /* 0x000ee80000300800 */
[----:B------:R-:W3:Y:S04]  /*7570*/  LDL.LU R16, [R1+0xe0] ;  /* 0x0000e00001107983 */ /* 0x000ee80000300800 */
[----:B------:R-:W4:Y:S04]  /*7580*/  LDL.LU R19, [R1+0x1ac] ;  /* 0x0001ac0001137983 */ /* 0x000f280000300800 */
[----:B0-----:R-:W3:Y:S01]  /*7590*/  LDL.LU R7, [R1+0x188] ;  /* 0x0001880001077983 */ /* 0x001ee20000300800 */
[----:B------:R-:W-:-:S03]  /*75a0*/  F2FP.F16.E4M3.UNPACK_B R12, R12 ;  /* 0x0000000cff0c723e */ /* 0x000fc600020006ff */
[----:B------:R-:W3:Y:S04]  /*75b0*/  LDL.LU R17, [R1+0x184] ;  /* 0x0001840001117983 */ /* 0x000ee80000300800 */
[----:B------:R-:W-:Y:S04]  /*75c0*/  STL [R1+0xbe8], R11 ;  /* 0x000be80b01007387 */ /* 0x000fe80000100800 */
[----:B------:R0:W-:Y:S01]  /*75d0*/  STS.U16 [R29+UR7+0x2d000], R11 ;  /* 0x02d0000b1d007988 */ /* 0x0001e20008000407 */
[----:B-----5:R-:W-:-:S03]  /*75e0*/  IMAD R14, R18, 0x100, R14 ;  /* 0x00000100120e7824 */ /* 0x020fc600078e020e */
[----:B------:R-:W5:Y:S04]  /*75f0*/  LDL.LU R18, [R1+0x17c] ;  /* 0x00017c0001127983 */ /* 0x000f680000300800 */
[----:B0-----:R-:W4:Y:S04]  /*7600*/  LDL.LU R11, [R1+0xa4] ;  /* 0x0000a400010b7983 */ /* 0x001f280000300800 */
[----:B------:R-:W-:Y:S01]  /*7610*/  STS.U16 [R29+UR7+0x2e000], R12 ;  /* 0x02e0000c1d007988 */ /* 0x000fe20008000407 */
[----:B--2---:R-:W-:Y:S01]  /*7620*/  IMAD R15, R15, 0x100, R9 ;  /* 0x000001000f0f7824 */ /* 0x004fe200078e0209 */
[----:B------:R-:W-:-:S02]  /*7630*/  LEA R10, R10, R24, 0x8 ;  /* 0x000000180a0a7211 */ /* 0x000fc400078e40ff */
[----:B------:R-:W2:Y:S04]  /*7640*/  LDL.LU R24, [R1+0xc2c] ;  /* 0x000c2c0001187983 */ /* 0x000ea80000300800 */
[----:B------:R0:W-:Y:S04]  /*7650*/  STL [R1+0xb0], R10 ;  /* 0x0000b00a01007387 */ /* 0x0001e80000100800 */
[----:B0-----:R-:W2:Y:S04]  /*7660*/  LDL.LU R10, [R1+0x1a8] ;  /* 0x0001a800010a7983 */ /* 0x001ea80000300800 */
[----:B------:R-:W2:Y:S04]  /*7670*/  LDL.LU R9, [R1+0x1a0] ;  /* 0x0001a00001097983 */ /* 0x000ea80000300800 */
[----:B------:R0:W-:Y:S04]  /*7680*/  STL [R1+0xbec], R12 ;  /* 0x000bec0c01007387 */ /* 0x0001e80000100800 */
[----:B0-----:R-:W4:Y:S01]  /*7690*/  LDL.LU R12, [R1+0x1a4] ;  /* 0x0001a400010c7983 */ /* 0x001f220000300800 */
[----:B------:R-:W-:Y:S01]  /*76a0*/  IMAD R22, R22, 0x100, R23 ;  /* 0x0000010016167824 */ /* 0x000fe200078e0217 */
[----:B------:R-:W-:Y:S01]  /*76b0*/  F2FP.F16.E4M3.UNPACK_B R13, R13 ;  /* 0x0000000dff0d723e */ /* 0x000fe200020006ff */
[----:B------:R-:W-:Y:S01]  /*76c0*/  IMAD R8, R8, 0x100, R21 ;  /* 0x0000010008087824 */ /* 0x000fe200078e0215 */
[----:B------:R-:W2:Y:S01]  /*76d0*/  LDL.LU R23, [R1+0xc28] ;  /* 0x000c280001177983 */ /* 0x000ea20000300800 */
[----:B------:R-:W-:-:S03]  /*76e0*/  F2FP.F16.E4M3.UNPACK_B R14, R14 ;  /* 0x0000000eff0e723e */ /* 0x000fc600020006ff */
[----:B------:R0:W-:Y:S04]  /*76f0*/  STL [R1+0xa8], R22 ;  /* 0x0000a81601007387 */ /* 0x0001e80000100800 */
[----:B------:R-:W-:Y:S04]  /*7700*/  STS.U16 [R29+UR7+0x2f000], R13 ;  /* 0x02f0000d1d007988 */ /* 0x000fe80008000407 */
[----:B0-----:R-:W2:Y:S04]  /*7710*/  LDL.LU R22, [R1+0xc24] ;  /* 0x000c240001167983 */ /* 0x001ea80000300800 */
[----:B------:R0:W-:Y:S01]  /*7720*/  STL [R1+0xbf0], R13 ;  /* 0x000bf00d01007387 */ /* 0x0001e20000100800 */
[----:B---3--:R-:W-:-:S03]  /*7730*/  LEA R16, R16, R20, 0x8 ;  /* 0x0000001410107211 */ /* 0x008fc600078e40ff */
[----:B------:R-:W-:Y:S04]  /*7740*/  STS.U16 [R29+UR7+0x30000], R14 ;  /* 0x0300000e1d007988 */ /* 0x000fe80008000407 */
[----:B0-----:R-:W3:Y:S04]  /*7750*/  LDL.LU R13, [R1+0x178] ;  /* 0x00017800010d7983 */ /* 0x001ee80000300800 */
[----:B------:R-:W2:Y:S04]  /*7760*/  LDL.LU R21, [R1+0xc20] ;  /* 0x000c200001157983 */ /* 0x000ea80000300800 */
[----:B------:R0:W-:Y:S04]  /*7770*/  STL [R1+0xac], R8 ;  /* 0x0000ac0801007387 */ /* 0x0001e80000100800 */
[----:B0-----:R-:W2:Y:S04]  /*7780*/  LDL.LU R8, [R1+0x174] ;  /* 0x0001740001087983 */ /* 0x001ea80000300800 */
[----:B------:R0:W-:Y:S04]  /*7790*/  STL [R1+0xbf4], R14 ;  /* 0x000bf40e01007387 */ /* 0x0001e80000100800 */
[----:B0-----:R-:W5:Y:S04]  /*77a0*/  LDL.LU R14, [R1+0x180] ;  /* 0x00018000010e7983 */ /* 0x001f680000300800 */
[----:B------:R-:W3:Y:S01]  /*77b0*/  LDL.LU R20, [R1+0xc1c] ;  /* 0x000c1c0001147983 */ /* 0x000ee20000300800 */
[----:B------:R-:W-:-:S02]  /*77c0*/  IMAD R17, R17, 0x100, R7 ;  /* 0x0000010011117824 */ /* 0x000fc400078e0207 */
[----:B----4-:R-:W-:Y:S02]  /*77d0*/  IMAD R12, R12, 0x100, R19 ;  /* 0x000001000c0c7824 */ /* 0x010fe400078e0213 */
[----:B------:R-:W4:Y:S04]  /*77e0*/  LDL.LU R19, [R1+0xc18] ;  /* 0x000c180001137983 */ /* 0x000f280000300800 */
[----:B------:R0:W-:Y:S04]  /*77f0*/  STL [R1+0xe0], R12 ;  /* 0x0000e00c01007387 */ /* 0x0001e80000100800 */
[----:B0-----:R-:W4:Y:S04]  /*7800*/  LDL.LU R12, [R1+0x104] ;  /* 0x00010400010c7983 */ /* 0x001f280000300800 */
[----:B------:R-:W4:Y:S01]  /*7810*/  LDL.LU R7, [R1+0x100] ;  /* 0x0001000001077983 */ /* 0x000f220000300800 */
[----:B------:R-:W-:-:S02]  /*7820*/  F2FP.F16.E4M3.UNPACK_B R15, R15 ;  /* 0x0000000fff0f723e */ /* 0x000fc400020006ff */
[----:B------:R-:W-:Y:S02]  /*7830*/  F2FP.F16.E4M3.UNPACK_B R16, R16 ;  /* 0x00000010ff10723e */ /* 0x000fe400020006ff */
[----:B------:R-:W-:Y:S01]  /*7840*/  F2FP.F16.E4M3.UNPACK_B R17, R17 ;  /* 0x00000011ff11723e */ /* 0x000fe200020006ff */
[----:B------:R-:W-:Y:S01]  /*7850*/  STL [R1+0xbf8], R15 ;  /* 0x000bf80f01007387 */ /* 0x000fe20000100800 */
[----:B--2---:R-:W-:Y:S02]  /*7860*/  IMAD R21, R21, 0x100, R8 ;  /* 0x0000010015157824 */ /* 0x004fe400078e0208 */
[----:B-----5:R-:W-:Y:S02]  /*7870*/  IMAD R18, R18, 0x100, R14 ;  /* 0x0000010012127824 */ /* 0x020fe400078e020e */
[----:B------:R-:W-:-:S03]  /*7880*/  IMAD R14, R9, 0x100, R10 ;  /* 0x00000100090e7824 */ /* 0x000fc600078e020a */
[----:B------:R-:W-:Y:S01]  /*7890*/  F2FP.F16.E4M3.UNPACK_B R18, R18 ;  /* 0x00000012ff12723e */ /* 0x000fe200020006ff */
[----:B---3--:R-:W-:Y:S01]  /*78a0*/  IMAD R20, R20, 0x100, R13 ;  /* 0x0000010014147824 */ /* 0x008fe200078e020d */
[----:B----4-:R-:W-:Y:S02]  /*78b0*/  LEA R19, R19, R11, 0x8 ;  /* 0x0000000b13137211 */ /* 0x010fe400078e40ff */
[----:B------:R-:W2:Y:S02]  /*78c0*/  LDL.LU R11, [R1+0xfc] ;  /* 0x0000fc00010b7983 */ /* 0x000ea40000300800 */
[----:B------:R-:W-:Y:S02]  /*78d0*/  F2FP.F16.E4M3.UNPACK_B R19, R19 ;  /* 0x00000013ff13723e */ /* 0x000fe400020006ff */
[----:B------:R-:W3:Y:S04]  /*78e0*/  LDL.LU R10, [R1+0xf8] ;  /* 0x0000f800010a7983 */ /* 0x000ee80000300800 */
[----:B------:R-:W4:Y:S04]  /*78f0*/  LDL.LU R9, [R1+0xf4] ;  /* 0x0000f40001097983 */ /* 0x000f280000300800 */
[----:B------:R0:W-:Y:S04]  /*7900*/  STL [R1+0xa4], R14 ;  /* 0x0000a40e01007387 */ /* 0x0001e80000100800 */
[----:B------:R-:W-:Y:S04]  /*7910*/  STL [R1+0xbfc], R16 ;  /* 0x000bfc1001007387 */ /* 0x000fe80000100800 */
[----:B------:R-:W-:Y:S04]  /*7920*/  STL [R1+0xc00], R17 ;  /* 0x000c001101007387 */ /* 0x000fe80000100800 */
[----:B------:R-:W-:Y:S01]  /*7930*/  STL [R1+0xc04], R18 ;  /* 0x000c041201007387 */ /* 0x000fe20000100800 */
[----:B------:R-:W-:-:S03]  /*7940*/  IMAD R23, R23, 0x100, R7 ;  /* 0x0000010017177824 */ /* 0x000fc600078e0207 */
[----:B------:R-:W5:Y:S04]  /*7950*/  LDL.LU R8, [R1+0xf0] ;  /* 0x0000f00001087983 */ /* 0x000f680000300800 */
[----:B------:R-:W-:Y:S04]  /*7960*/  STL [R1+0xc08], R19 ;  /* 0x000c081301007387 */ /* 0x000fe80000100800 */
[----:B0-----:R-:W5:Y:S04]  /*7970*/  LDL.LU R14, [R1+0xc] ;  /* 0x00000c00010e7983 */ /* 0x001f680000300800 */
[----:B------:R-:W5:Y:S04]  /*7980*/  LDL.LU R13, [R1+0x94] ;  /* 0x00009400010d7983 */ /* 0x000f680000300800 */
[----:B------:R-:W5:Y:S01]  /*7990*/  LDL.LU R7, [R1+0x38] ;  /* 0x0000380001077983 */ /* 0x000f620000300800 */
[----:B------:R-:W-:-:S02]  /*79a0*/  LEA R22, R22, R12, 0x8 ;  /* 0x0000000c16167211 */ /* 0x000fc400078e40ff */
[----:B------:R-:W-:Y:S02]  /*79b0*/  F2FP.F16.E4M3.UNPACK_B R20, R20 ;  /* 0x00000014ff14723e */ /* 0x000fe400020006ff */
[----:B------:R-:W-:Y:S02]  /*79c0*/  F2FP.F16.E4M3.UNPACK_B R21, R21 ;  /* 0x00000015ff15723e */ /* 0x000fe400020006ff */
[----:B------:R-:W-:Y:S01]  /*79d0*/  F2FP.F16.E4M3.UNPACK_B R22, R22 ;  /* 0x00000016ff16723e */ /* 0x000fe200020006ff */
[----:B------:R-:W-:Y:S04]  /*79e0*/  STL [R1+0xc0c], R20 ;  /* 0x000c0c1401007387 */ /* 0x000fe80000100800 */
[----:B------:R-:W-:Y:S04]  /*79f0*/  STL [R1+0xc10], R21 ;  /* 0x000c101501007387 */ /* 0x000fe80000100800 */
[----:B------:R0:W-:Y:S04]  /*7a00*/  STS.U16 [R29+UR7+0x35000], R19 ;  /* 0x035000131d007988 */ /* 0x0001e80008000407 */
[----:B------:R-:W-:Y:S04]  /*7a10*/  STL [R1+0xc14], R22 ;  /* 0x000c141601007387 */ /* 0x000fe80000100800 */
[----:B------:R1:W-:Y:S04]  /*7a20*/  STS.U16 [R29+UR7+0x34000], R18 ;  /* 0x034000121d007988 */ /* 0x0003e80008000407 */
[----:B0-----:R-:W5:Y:S04]  /*7a30*/  LDL.LU.S16 R19, [R1+0x92] ;  /* 0x0000920001137983 */ /* 0x001f680000300600 */
[----:B-1----:R-:W5:Y:S04]  /*7a40*/  LDL.LU.S16 R18, [R1+0x8e] ;  /* 0x00008e0001127983 */ /* 0x002f680000300600 */
[----:B------:R-:W5:Y:S04]  /*7a50*/  LDL.LU.S16 R12, [R1+0x8a] ;  /* 0x00008a00010c7983 */ /* 0x000f680000300600 */
[----:B------:R-:W-:Y:S04]  /*7a60*/  STS.U16 [R29+UR7+0x28000], R6 ;  /* 0x028000061d007988 */ /* 0x000fe80008000407 */
[----:B------:R0:W-:Y:S04]  /*7a70*/  STS.U16 [R29+UR7+0x33000], R17 ;  /* 0x033000111d007988 */ /* 0x0001e80008000407 */
[----:B------:R1:W-:Y:S04]  /*7a80*/  STS.U16 [R29+UR7+0x32000], R16 ;  /* 0x032000101d007988 */ /* 0x0003e80008000407 */
[----:B------:R0:W-:Y:S01]  /*7a90*/  STS.U16 [R29+UR7+0x31000], R15 ;  /* 0x0310000f1d007988 */ /* 0x0001e20008000407 */
[----:B--2---:R-:W-:-:S03]  /*7aa0*/  IMAD R24, R24, 0x100, R11 ;  /* 0x0000010018187824 */ /* 0x004fc600078e020b */
[----:B------:R-:W2:Y:S01]  /*7ab0*/  LDL.LU.S16 R11, [R1+0x86] ;  /* 0x00008600010b7983 */ /* 0x000ea20000300600 */
[----:B---3--:R-:W-:-:S03]  /*7ac0*/  IMAD R25, R25, 0x100, R10 ;  /* 0x0000010019197824 */ /* 0x008fc600078e020a */
[----:B------:R-:W3:Y:S01]  /*7ad0*/  LDL.LU.S16 R10, [R1+0x82] ;  /* 0x00008200010a7983 */ /* 0x000ee20000300600 */
[----:B----4-:R-:W-:-:S03]  /*7ae0*/  LEA R26, R26, R9, 0x8 ;  /* 0x000000091a1a7211 */ /* 0x010fc600078e40ff */
[----:B------:R-:W4:Y:S01]  /*7af0*/  LDL.LU.S16 R9, [R1+0x7e] ;  /* 0x00007e0001097983 */ /* 0x000f220000300600 */
[----:B-----5:R-:W-:-:S03]  /*7b00*/  IMAD R27, R27, 0x100, R8 ;  /* 0x000001001b1b7824 */ /* 0x020fc600078e0208 */
[----:B------:R-:W5:Y:S04]  /*7b10*/  LDL.LU.S16 R8, [R1+0x7a] ;  /* 0x00007a0001087983 */ /* 0x000f680000300600 */
[----:B0-----:R-:W5:Y:S01]  /*7b20*/  LDL.LU.S16 R17, [R1+0x76] ;  /* 0x0000760001117983 */ /* 0x001f620000300600 */
[----:B------:R-:W-:-:S05]  /*7b30*/  IMAD R7, R7, 0x100, R13 ;  /* 0x0000010007077824 */ /* 0x000fca00078e020d */
[----:B------:R-:W-:Y:S01]  /*7b40*/  F2FP.F16.E4M3.UNPACK_B R6, R7 ;  /* 0x00000007ff06723e */ /* 0x000fe200020006ff */
[----:B------:R-:W-:-:S04]  /*7b50*/  IMAD R28, R28, 0x100, R14 ;  /* 0x000001001c1c7824 */ /* 0x000fc800078e020e */
[----:B------:R-:W-:Y:S04]  /*7b60*/  STL [R1+0x38], R6 ;  /* 0x0000380601007387 */ /* 0x000fe80000100800 */
[----:B-1----:R-:W5:Y:S04]  /*7b70*/  LDL.LU.S16 R16, [R1+0x72] ;  /* 0x0000720001107983 */ /* 0x002f680000300600 */
[----:B------:R-:W5:Y:S04]  /*7b80*/  LDL.LU.S16 R15, [R1+0x6e] ;  /* 0x00006e00010f7983 */ /* 0x000f680000300600 */
[----:B------:R-:W5:Y:S04]  /*7b90*/  LDL.LU.S16 R14, [R1+0x6a] ;  /* 0x00006a00010e7983 */ /* 0x000f680000300600 */
[----:B------:R-:W5:Y:S01]  /*7ba0*/  LDL.LU.S16 R7, [R1+0x66] ;  /* 0x0000660001077983 */ /* 0x000f620000300600 */
[----:B------:R-:W-:-:S02]  /*7bb0*/  F2FP.F16.E4M3.UNPACK_B R0, R0 ;  /* 0x00000000ff00723e */ /* 0x000fc400020006ff */
[----:B------:R-:W-:Y:S01]  /*7bc0*/  F2FP.F16.E4M3.UNPACK_B R2, R2 ;  /* 0x00000002ff02723e */ /* 0x000fe200020006ff */
[----:B------:R0:W-:Y:S01]  /*7bd0*/  STS.U16 [R29+UR7+0x36000], R20 ;  /* 0x036000141d007988 */ /* 0x0001e20008000407 */
[----:B------:R-:W-:Y:S02]  /*7be0*/  F2FP.F16.E4M3.UNPACK_B R3, R3 ;  /* 0x00000003ff03723e */ /* 0x000fe400020006ff */
[----:B------:R-:W-:Y:S01]  /*7bf0*/  F2FP.F16.E4M3.UNPACK_B R4, R4 ;  /* 0x00000004ff04723e */ /* 0x000fe200020006ff */
[----:B------:R1:W-:Y:S01]  /*7c00*/  STS.U16 [R29+UR7+0x23000], R0 ;  /* 0x023000001d007988 */ /* 0x0003e20008000407 */
[----:B------:R-:W-:Y:S02]  /*7c10*/  F2FP.F16.E4M3.UNPACK_B R5, R5 ;  /* 0x00000005ff05723e */ /* 0x000fe400020006ff */
[----:B------:R-:W-:Y:S01]  /*7c20*/  F2FP.F16.E4M3.UNPACK_B R23, R23 ;  /* 0x00000017ff17723e */ /* 0x000fe200020006ff */
[----:B------:R-:W-:Y:S01]  /*7c30*/  STS.U16 [R29+UR7+0x37000], R21 ;  /* 0x037000151d007988 */ /* 0x000fe20008000407 */
[----:B0-----:R-:W-:-:S03]  /*7c40*/  PRMT R20, R6, 0x7610, R20 ;  /* 0x0000761006147816 */ /* 0x001fc60000000014 */
[----:B------:R0:W-:Y:S01]  /*7c50*/  STS.U16 [R29+UR7+0x24000], R2 ;  /* 0x024000021d007988 */ /* 0x0001e20008000407 */
[----:B------:R-:W-:Y:S02]  /*7c60*/  F2FP.F16.E4M3.UNPACK_B R24, R24 ;  /* 0x00000018ff18723e */ /* 0x000fe400020006ff */
[----:B------:R-:W-:Y:S01]  /*7c70*/  F2FP.F16.E4M3.UNPACK_B R25, R25 ;  /* 0x00000019ff19723e */ /* 0x000fe200020006ff */
[----:B------:R0:W-:Y:S01]  /*7c80*/  STS.U16 [R29+UR7+0x25000], R3 ;  /* 0x025000031d007988 */ /* 0x0001e20008000407 */
[----:B------:R-:W-:Y:S02]  /*7c90*/  F2FP.F16.E4M3.UNPACK_B R26, R26 ;  /* 0x0000001aff1a723e */ /* 0x000fe400020006ff */
[----:B------:R-:W-:Y:S01]  /*7ca0*/  F2FP.F16.E4M3.UNPACK_B R27, R27 ;  /* 0x0000001bff1b723e */ /* 0x000fe200020006ff */
[----:B------:R-:W-:Y:S01]  /*7cb0*/  STS.U16 [R29+UR7+0x38000], R22 ;  /* 0x038000161d007988 */ /* 0x000fe20008000407 */
[----:B------:R-:W-:Y:S02]  /*7cc0*/  F2FP.F16.E4M3.UNPACK_B R28, R28 ;  /* 0x0000001cff1c723e */ /* 0x000fe400020006ff */
[----:B-1----:R-:W-:Y:S01]  /*7cd0*/  PRMT R0, R20, 0x7610, R0 ;  /* 0x0000761014007816 */ /* 0x002fe20000000000 */
[----:B------:R1:W-:Y:S01]  /*7ce0*/  STS.U16 [R29+UR7+0x26000], R4 ;  /* 0x026000041d007988 */ /* 0x0003e20008000407 */
[----:B------:R-:W-:-:S02]  /*7cf0*/  LOP3.LUT R6, R29, 0x20, RZ, 0x3c, !PT ;  /* 0x000000201d067812 */ /* 0x000fc400078e3cff */
[----:B0-----:R-:W-:Y:S01]  /*7d00*/  PRMT R2, R19, 0x7610, R2 ;  /* 0x0000761013027816 */ /* 0x001fe20000000002 */
[----:B------:R-:W5:Y:S01]  /*7d10*/  LDL.LU.S16 R13, [R1+0x62] ;  /* 0x00006200010d7983 */ /* 0x000f620000300600 */
[----:B------:R-:W-:-:S03]  /*7d20*/  PRMT R3, R18, 0x7610, R3 ;  /* 0x0000761012037816 */ /* 0x000fc60000000003 */
[----:B------:R-:W-:Y:S01]  /*7d30*/  STS.U16 [R29+UR7+0x27000], R5 ;  /* 0x027000051d007988 */ /* 0x000fe20008000407 */
[----:B-1----:R-:W-:-:S03]  /*7d40*/  PRMT R4, R12, 0x7610, R4 ;  /* 0x000076100c047816 */ /* 0x002fc60000000004 */
[----:B------:R-:W-:Y:S04]  /*7d50*/  STS.U16 [R29+UR7+0x39000], R23 ;  /* 0x039000171d007988 */ /* 0x000fe80008000407 */
[----:B------:R-:W-:Y:S04]  /*7d60*/  STS.U16 [R29+UR7+0x3a000], R24 ;  /* 0x03a000181d007988 */ /* 0x000fe80008000407 */
[----:B------:R-:W-:Y:S04]  /*7d70*/  STS.U16 [R29+UR7+0x3b000], R25 ;  /* 0x03b000191d007988 */ /* 0x000fe80008000407 */
[----:B------:R-:W-:Y:S04]  /*7d80*/  STS.U16 [R29+UR7+0x3c000], R26 ;  /* 0x03c0001a1d007988 */ /* 0x000fe80008000407 */
[----:B------:R-:W-:Y:S04]  /*7d90*/  STS.U16 [R29+UR7+0x3d000], R27 ;  /* 0x03d0001b1d007988 */ /* 0x000fe80008000407 */
[----:B------:R-:W-:Y:S04]  /*7da0*/  STS.U16 [R29+UR7+0x3e000], R28 ;  /* 0x03e0001c1d007988 */ /* 0x000fe80008000407 */
[----:B------:R2:W-:Y:S04]  /*7db0*/  STS.U16 [R29+UR7+0x3f000], R0 ;  /* 0x03f000001d007988 */ /* 0x0005e80008000407 */
[----:B------:R3:W-:Y:S04]  /*7dc0*/  STS.U16 [R6+UR7+0x400], R2 ;  /* 0x0004000206007988 */ /* 0x0007e80008000407 */
[----:B------:R4:W-:Y:S04]  /*7dd0*/  STS.U16 [R6+UR7+0x1400], R3 ;  /* 0x0014000306007988 */ /* 0x0009e80008000407 */
[----:B------:R5:W-:Y:S04]  /*7de0*/  STS.U16 [R6+UR7+0x2400], R4 ;  /* 0x0024000406007988 */ /* 0x000be80008000407 */
[----:B------:R-:W5:Y:S01]  /*7df0*/  LDL.LU.S16 R12, [R1+0x5e] ;  /* 0x00005e00010c7983 */ /* 0x000f620000300600 */
[----:B--2---:R-:W-:-:S03]  /*7e00*/  PRMT R0, R11, 0x7610, R0 ;  /* 0x000076100b007816 */ /* 0x004fc60000000000 */
[----:B------:R-:W2:Y:S01]  /*7e10*/  LDL.LU.S16 R11, [R1+0x5a] ;  /* 0x00005a00010b7983 */ /* 0x000ea20000300600 */
[----:B---3--:R-:W-:-:S03]  /*7e20*/  PRMT R2, R10, 0x7610, R2 ;  /* 0x000076100a027816 */ /* 0x008fc60000000002 */
[----:B------:R-:W3:Y:S01]  /*7e30*/  LDL.LU.S16 R10, [R1+0x56] ;  /* 0x00005600010a7983 */ /* 0x000ee20000300600 */
[----:B----4-:R-:W-:-:S03]  /*7e40*/  PRMT R3, R9, 0x7610, R3 ;  /* 0x0000761009037816 */ /* 0x010fc60000000003 */
[----:B------:R-:W-:Y:S04]  /*7e50*/  STS.U16 [R6+UR7+0x3400], R0 ;  /* 0x0034000006007988 */ /* 0x000fe80008000407 */
[----:B------:R-:W4:Y:S04]  /*7e60*/  LDL.LU.S16 R9, [R1+0x52] ;  /* 0x0000520001097983 */ /* 0x000f280000300600 */
[----:B------:R-:W-:Y:S04]  /*7e70*/  STS.U16 [R6+UR7+0x4400], R2 ;  /* 0x0044000206007988 */ /* 0x000fe80008000407 */
[----:B------:R-:W-:Y:S01]  /*7e80*/  STS.U16 [R6+UR7+0x5400], R3 ;  /* 0x0054000306007988 */ /* 0x000fe20008000407 */
[----:B-----5:R-:W-:-:S03]  /*7e90*/  PRMT R4, R8, 0x7610, R4 ;  /* 0x0000761008047816 */ /* 0x020fc60000000004 */
[----:B------:R-:W5:Y:S04]  /*7ea0*/  LDL.LU.S16 R8, [R1+0x4e] ;  /* 0x00004e0001087983 */ /* 0x000f680000300600 */
[----:B------:R0:W-:Y:S02]  /*7eb0*/  STS.U16 [R6+UR7+0x6400], R4 ;  /* 0x0064000406007988 */ /* 0x0001e40008000407 */
[----:B0-----:R-:W-:Y:S02]  /*7ec0*/  PRMT R4, R7, 0x7610, R4 ;  /* 0x0000761007047816 */ /* 0x001fe40000000004 */
[----:B------:R-:W5:Y:S01]  /*7ed0*/  LDL.LU.S16 R7, [R1+0x4a] ;  /* 0x00004a0001077983 */ /* 0x000f620000300600 */
[----:B------:R-:W-:-:S03]  /*7ee0*/  PRMT R5, R17, 0x7610, R5 ;  /* 0x0000761011057816 */ /* 0x000fc60000000005 */
[----:B------:R-:W5:Y:S04]  /*7ef0*/  LDL.LU.S16 R22, [R1+0x46] ;  /* 0x0000460001167983 */ /* 0x000f680000300600 */
[----:B------:R-:W5:Y:S01]  /*7f00*/  LDL.LU.S16 R21, [R1+0x42] ;  /* 0x0000420001157983 */ /* 0x000f620000300600 */
[----:B------:R-:W-:-:S03]  /*7f10*/  PRMT R0, R16, 0x7610, R0 ;  /* 0x0000761010007816 */ /* 0x000fc60000000000 */
[----:B------:R-:W5:Y:S01]  /*7f20*/  LDL.LU.S16 R20, [R1+0x3e] ;  /* 0x00003e0001147983 */ /* 0x000f620000300600 */
[----:B------:R-:W-:-:S03]  /*7f30*/  PRMT R2, R15, 0x7610, R2 ;  /* 0x000076100f027816 */ /* 0x000fc60000000002 */
[----:B------:R-:W5:Y:S01]  /*7f40*/  LDL.LU.S16 R19, [R1+0x36] ;  /* 0x0000360001137983 */ /* 0x000f620000300600 */
[----:B------:R-:W-:-:S03]  /*7f50*/  PRMT R3, R14, 0x7610, R3 ;  /* 0x000076100e037816 */ /* 0x000fc60000000003 */
[----:B------:R-:W5:Y:S04]  /*7f60*/  LDL.LU.S16 R18, [R1+0x32] ;  /* 0x0000320001127983 */ /* 0x000f680000300600 */
[----:B------:R-:W5:Y:S04]  /*7f70*/  LDL.LU.S16 R17, [R1+0x2e] ;  /* 0x00002e0001117983 */ /* 0x000f680000300600 */
[----:B------:R-:W5:Y:S04]  /*7f80*/  LDL.LU.S16 R16, [R1+0x2a] ;  /* 0x00002a0001107983 */ /* 0x000f680000300600 */
[----:B------:R0:W-:Y:S04]  /*7f90*/  STS.U16 [R6+UR7+0x7400], R5 ;  /* 0x0074000506007988 */ /* 0x0001e80008000407 */
[----:B------:R-:W5:Y:S04]  /*7fa0*/  LDL.LU.S16 R15, [R1+0x26] ;  /* 0x00002600010f7983 */ /* 0x000f680000300600 */
[----:B------:R-:W5:Y:S01]  /*7fb0*/  LDL.LU.S16 R14, [R1+0x22] ;  /* 0x00002200010e7983 */ /* 0x000f620000300600 */
[----:B0-----:R-:W-:-:S03]  /*7fc0*/  PRMT R5, R13, 0x7610, R5 ;  /* 0x000076100d057816 */ /* 0x001fc60000000005 */
[----:B------:R0:W-:Y:S04]  /*7fd0*/  STS.U16 [R6+UR7+0x8400], R0 ;  /* 0x0084000006007988 */ /* 0x0001e80008000407 */
[----:B------:R-:W5:Y:S04]  /*7fe0*/  LDL.LU.S16 R13, [R1+0x1e] ;  /* 0x00001e00010d7983 */ /* 0x000f680000300600 */
[----:B------:R2:W-:Y:S04]  /*7ff0*/  STS.U16 [R6+UR7+0x9400], R2 ;  /* 0x0094000206007988 */ /* 0x0005e80008000407 */
[----:B------:R3:W-:Y:S04]  /*8000*/  STS.U16 [R6+UR7+0xa400], R3 ;  /* 0x00a4000306007988 */ /* 0x0007e80008000407 */
[----:B------:R4:W-:Y:S04]  /*8010*/  STS.U16 [R6+UR7+0xb400], R4 ;  /* 0x00b4000406007988 */ /* 0x0009e80008000407 */
[----:B------:R5:W-:Y:S01]  /*8020*/  STS.U16 [R6+UR7+0xc400], R5 ;  /* 0x00c4000506007988 */ /* 0x000be20008000407 */
[----:B0-----:R-:W-:-:S03]  /*8030*/  PRMT R0, R12, 0x7610, R0 ;  /* 0x000076100c007816 */ /* 0x001fc60000000000 */
[----:B------:R-:W5:Y:S04]  /*8040*/  LDL.LU.S16 R12, [R1+0x1a] ;  /* 0x00001a00010c7983 */ /* 0x000f680000300600 */
[----:B------:R0:W-:Y:S01]  /*8050*/  STS.U16 [R6+UR7+0xd400], R0 ;  /* 0x00d4000006007988 */ /* 0x0001e20008000407 */
[----:B--2---:R-:W-:-:S03]  /*8060*/  PRMT R2, R11, 0x7610, R2 ;  /* 0x000076100b027816 */ /* 0x004fc60000000002 */
[----:B------:R-:W2:Y:S01]  /*8070*/  LDL.LU.S16 R11, [R1+0x16] ;  /* 0x00001600010b7983 */ /* 0x000ea20000300600 */
[----:B---3--:R-:W-:-:S03]  /*8080*/  PRMT R3, R10, 0x7610, R3 ;  /* 0x000076100a037816 */ /* 0x008fc60000000003 */
[----:B------:R-:W3:Y:S01]  /*8090*/  LDL.LU.S16 R10, [R1+0x12] ;  /* 0x00001200010a7983 */ /* 0x000ee20000300600 */
[----:B----4-:R-:W-:-:S03]  /*80a0*/  PRMT R4, R9, 0x7610, R4 ;  /* 0x0000761009047816 */ /* 0x010fc60000000004 */
[----:B------:R-:W4:Y:S01]  /*80b0*/  LDL.LU.S16 R9, [R1+0xa] ;  /* 0x00000a0001097983 */ /* 0x000f220000300600 */
[----:B-----5:R-:W-:-:S03]  /*80c0*/  PRMT R5, R8, 0x7610, R5 ;  /* 0x0000761008057816 */ /* 0x020fc60000000005 */
[----:B------:R-:W5:Y:S01]  /*80d0*/  LDL.LU.S16 R8, [R1+0x6] ;  /* 0x0000060001087983 */ /* 0x000f620000300600 */
[----:B0-----:R-:W-:-:S03]  /*80e0*/  PRMT R0, R7, 0x7610, R0 ;  /* 0x0000761007007816 */ /* 0x001fc60000000000 */
[----:B------:R-:W5:Y:S04]  /*80f0*/  LDL.LU.S16 R7, [R1+0x2] ;  /* 0x0000020001077983 */ /* 0x000f680000300600 */
[----:B------:R0:W-:Y:S04]  /*8100*/  STS.U16 [R6+UR7+0xe400], R2 ;  /* 0x00e4000206007988 */ /* 0x0001e80008000407 */
[----:B------:R1:W-:Y:S04]  /*8110*/  STS.U16 [R6+UR7+0xf400], R3 ;  /* 0x00f4000306007988 */ /* 0x0003e80008000407 */
[----:B------:R1:W-:Y:S01]  /*8120*/  STS.U16 [R6+UR7+0x10400], R4 ;  /* 0x0104000406007988 */ /* 0x0003e20008000407 */
[----:B0-----:R-:W-:-:S03]  /*8130*/  PRMT R2, R22, 0x7610, R2 ;  /* 0x0000761016027816 */ /* 0x001fc60000000002 */
[----:B------:R0:W-:Y:S01]  /*8140*/  STS.U16 [R6+UR7+0x11400], R5 ;  /* 0x0114000506007988 */ /* 0x0001e20008000407 */
[----:B-1----:R-:W-:-:S03]  /*8150*/  PRMT R3, R21, 0x7610, R3 ;  /* 0x0000761015037816 */ /* 0x002fc60000000003 */
[----:B------:R1:W-:Y:S01]  /*8160*/  STS.U16 [R6+UR7+0x12400], R0 ;  /* 0x0124000006007988 */ /* 0x0003e20008000407 */
[----:B------:R-:W-:-:S03]  /*8170*/  PRMT R4, R20, 0x7610, R4 ;  /* 0x0000761014047816 */ /* 0x000fc60000000004 */
        /* <DEDUP_REMOVED lines=14> */
[----:B------:R3:W-:Y:S04]  /*8260*/  STS.U16 [R6+UR7+0x1a400], R4 ;  /* 0x01a4000406007988 */ /* 0x0007e80008000407 */
[----:B------:R-:W5:Y:S04]  /*8270*/  LDL.LU R22, [R1+0xc14] ;  /* 0x000c140001167983 */ /* 0x000f680000300800 */
[----:B------:R4:W-:Y:S04]  /*8280*/  STS.U16 [R6+UR7+0x1b400], R5 ;  /* 0x01b4000506007988 */ /* 0x0009e80008000407 */
[----:B------:R-:W5:Y:S04]  /*8290*/  LDL.LU R21, [R1+0xc10] ;  /* 0x000c100001157983 */ /* 0x000f680000300800 */
[----:B------:R5:W-:Y:S04]  /*82a0*/  STS.U16 [R6+UR7+0x1c400], R0 ;  /* 0x01c4000006007988 */ /* 0x000be80008000407 */
[----:B------:R-:W5:Y:S04]  /*82b0*/  LDL.LU R20, [R1+0xc0c] ;  /* 0x000c0c0001147983 */ /* 0x000f680000300800 */
[----:B------:R-:W5:Y:S01]  /*82c0*/  LDL.LU R19, [R1+0xc08] ;  /* 0x000c080001137983 */ /* 0x000f620000300800 */
[----:B-1----:R-:W-:-:S03]  /*82d0*/  PRMT R2, R12, 0x7610, R2 ;  /* 0x000076100c027816 */ /* 0x002fc60000000002 */
[----:B------:R-:W5:Y:S04]  /*82e0*/  LDL.LU R18, [R1+0xc04] ;  /* 0x000c040001127983 */ /* 0x000f680000300800 */
[----:B------:R-:W-:Y:S04]  /*82f0*/  STS.U16 [R6+UR7+0x1d400], R2 ;  /* 0x01d4000206007988 */ /* 0x000fe80008000407 */
[----:B------:R-:W5:Y:S04]  /*8300*/  LDL.LU R17, [R1+0xc00] ;  /* 0x000c000001117983 */ /* 0x000f680000300800 */
[----:B------:R-:W5:Y:S04]  /*8310*/  LDL.LU R16, [R1+0xbfc] ;  /* 0x000bfc0001107983 */ /* 0x000f680000300800 */
[----:B------:R-:W5:Y:S04]  /*8320*/  LDL.LU R15, [R1+0xbf8] ;  /* 0x000bf800010f7983 */ /* 0x000f680000300800 */
[----:B------:R-:W5:Y:S04]  /*8330*/  LDL.LU R14, [R1+0xbf4] ;  /* 0x000bf400010e7983 */ /* 0x000f680000300800 */
[----:B------:R-:W5:Y:S04]  /*8340*/  LDL.LU R13, [R1+0xbf0] ;  /* 0x000bf000010d7983 */ /* 0x000f680000300800 */
[----:B------:R-:W5:Y:S01]  /*8350*/  LDL.LU R12, [R1+0xbec] ;  /* 0x000bec00010c7983 */ /* 0x000f620000300800 */
[----:B--2---:R-:W-:-:S03]  /*8360*/  PRMT R3, R11, 0x7610, R3 ;  /* 0x000076100b037816 */ /* 0x004fc60000000003 */
[----:B------:R-:W2:Y:S01]  /*8370*/  LDL.LU R11, [R1+0xbe8] ;  /* 0x000be800010b7983 */ /* 0x000ea20000300800 */
[----:B---3--:R-:W-:-:S03]  /*8380*/  PRMT R4, R10, 0x7610, R4 ;  /* 0x000076100a047816 */ /* 0x008fc60000000004 */
[----:B------:R0:W-:Y:S01]  /*8390*/  STS.U16 [R6+UR7+0x1e400], R3 ;  /* 0x01e4000306007988 */ /* 0x0001e20008000407 */
[----:B----4-:R-:W-:-:S03]  /*83a0*/  PRMT R5, R9, 0x7610, R5 ;  /* 0x0000761009057816 */ /* 0x010fc60000000005 */
[----:B------:R-:W-:Y:S04]  /*83b0*/  STS.U16 [R6+UR7+0x1f400], R4 ;  /* 0x01f4000406007988 */ /* 0x000fe80008000407 */
[----:B------:R1:W-:Y:S04]  /*83c0*/  STS.U16 [R6+UR7+0x20400], R5 ;  /* 0x0204000506007988 */ /* 0x0003e80008000407 */
[----:B------:R-:W3:Y:S04]  /*83d0*/  LDL.LU R10, [R1+0xbe4] ;  /* 0x000be400010a7983 */ /* 0x000ee80000300800 */
[----:B------:R-:W4:Y:S01]  /*83e0*/  LDL.LU R9, [R1+0xbe0] ;  /* 0x000be00001097983 */ /* 0x000f220000300800 */
[----:B-----5:R-:W-:-:S03]  /*83f0*/  PRMT R0, R8, 0x7610, R0 ;  /* 0x0000761008007816 */ /* 0x020fc60000000000 */
[----:B------:R-:W5:Y:S01]  /*8400*/  LDL.LU R8, [R1+0xbdc] ;  /* 0x000bdc0001087983 */ /* 0x000f620000300800 */
[----:B0-----:R-:W-:-:S03]  /*8410*/  PRMT R3, R0, 0x7632, R3 ;  /* 0x0000763200037816 */ /* 0x001fc60000000003 */
[----:B------:R-:W-:Y:S01]  /*8420*/  STS.U16 [R6+UR7+0x21400], R0 ;  /* 0x0214000006007988 */ /* 0x000fe20008000407 */
[----:B-1----:R-:W-:Y:S02]  /*8430*/  PRMT R5, R3, 0x7632, R5 ;  /* 0x0000763203057816 */ /* 0x002fe40000000005 */
[----:B------:R-:W-:Y:S02]  /*8440*/  PRMT R2, R7, 0x7610, R2 ;  /* 0x0000761007027816 */ /* 0x000fe40000000002 */
[----:B------:R-:W2:Y:S02]  /*8450*/  LDL.LU R7, [R1+0xbd8] ;  /* 0x000bd80001077983 */ /* 0x000ea40000300800 */
[----:B------:R-:W-:Y:S02]  /*8460*/  PRMT R4, R2, 0x7632, R4 ;  /* 0x0000763202047816 */ /* 0x000fe40000000004 */
[----:B------:R-:W-:Y:S04]  /*8470*/  STS.U16 [R6+UR7+0x22400], R2 ;  /* 0x0224000206007988 */ /* 0x000fe80008000407 */
[----:B------:R-:W-:Y:S04]  /*8480*/  STS.U16 [R6+UR7+0x23400], R3 ;  /* 0x0234000306007988 */ /* 0x000fe80008000407 */
[----:B------:R-:W-:Y:S04]  /*8490*/  STS.U16 [R6+UR7+0x24400], R4 ;  /* 0x0244000406007988 */ /* 0x000fe80008000407 */
[----:B------:R0:W-:Y:S04]  /*84a0*/  STS.U16 [R6+UR7+0x25400], R5 ;  /* 0x0254000506007988 */ /* 0x0001e80008000407 */
[----:B0-----:R-:W3:Y:S01]  /*84b0*/  LDL.LU R6, [R1+0xbd4] ;  /* 0x000bd40001067983 */ /* 0x001ee20000300800 */
[----:B------:R-:W-:-:S02]  /*84c0*/  PRMT R0, R4, 0x7632, R0 ;  /* 0x0000763204007816 */ /* 0x000fc40000000000 */
[----:B--2---:R-:W-:Y:S01]  /*84d0*/  PRMT R4, R7, 0x7632, R4 ;  /* 0x0000763207047816 */ /* 0x004fe20000000004 */
[----:B---3--:R-:W-:Y:S04]  /*84e0*/  STL [R1+0xac8], R6 ;  /* 0x000ac80601007387 */ /* 0x008fe80000100800 */
[----:B------:R-:W-:Y:S04]  /*84f0*/  STL [R1+0xb0c], R6 ;  /* 0x000b0c0601007387 */ /* 0x000fe80000100800 */
[----:B------:R-:W-:Y:S04]  /*8500*/  STL [R1+0xb10], R6 ;  /* 0x000b100601007387 */ /* 0x000fe80000100800 */
[----:B------:R-:W-:Y:S04]  /*8510*/  STL [R1+0xb64], R6 ;  /* 0x000b640601007387 */ /* 0x000fe80000100800 */
[----:B------:R-:W-:Y:S04]  /*8520*/  STL [R1+0xb80], R6 ;  /* 0x000b800601007387 */ /* 0x000fe80000100800 */
[----:B------:R-:W-:Y:S04]  /*8530*/  STL [R1+0xbbc], R6 ;  /* 0x000bbc0601007387 */ /* 0x000fe80000100800 */
[----:B------:R-:W-:Y:S04]  /*8540*/  STL [R1+0xad4], R7 ;  /* 0x000ad40701007387 */ /* 0x000fe80000100800 */
[----:B------:R-:W-:Y:S04]  /*8550*/  STL [R1+0xb48], R7 ;  /* 0x000b480701007387 */ /* 0x000fe80000100800 */
[----:B------:R-:W-:Y:S04]  /*8560*/  STL [R1+0xb60], R7 ;  /* 0x000b600701007387 */ /* 0x000fe80000100800 */
[----:B------:R0:W-:Y:S04]  /*8570*/  STL [R1+0xb9c], R7 ;  /* 0x000b9c0701007387 */ /* 0x0001e80000100800 */
[----:B0-----:R-:W2:Y:S04]  /*8580*/  LDL.LU R7, [R1+0x11c] ;  /* 0x00011c0001077983 */ /* 0x001ea80000300800 */
[----:B--2---:R-:W-:Y:S04]  /*8590*/  STL [R1+0xba0], R7 ;  /* 0x000ba00701007387 */ /* 0x004fe80000100800 */
[----:B------:R0:W-:Y:S04]  /*85a0*/  STL [R1+0xbb0], R7 ;  /* 0x000bb00701007387 */ /* 0x0001e80000100800 */
[----:B0-----:R-:W2:Y:S01]  /*85b0*/  LDL.LU R7, [R1+0x16c] ;  /* 0x00016c0001077983 */ /* 0x001ea20000300800 */
[----:B------:R-:W-:-:S02]  /*85c0*/  PRMT R2, R5, 0x7632, R2 ;  /* 0x0000763205027816 */ /* 0x000fc40000000002 */
[----:B-----5:R-:W-:Y:S01]  /*85d0*/  PRMT R5, R8, 0x7632, R5 ;  /* 0x0000763208057816 */ /* 0x020fe20000000005 */
[----:B--2---:R-:W-:Y:S04]  /*85e0*/  STL [R1+0xbb4], R7 ;  /* 0x000bb40701007387 */ /* 0x004fe80000100800 */
[----:B------:R-:W-:Y:S04]  /*85f0*/  STL [R1+0xad8], R8 ;  /* 0x000ad80801007387 */ /* 0x000fe80000100800 */
[----:B------:R-:W-:Y:S04]  /*8600*/  STL [R1+0xae8], R8 ;  /* 0x000ae80801007387 */ /* 0x000fe80000100800 */
[----:B------:R-:W-:Y:S04]  /*8610*/  STL [R1+0xb28], R8 ;  /* 0x000b280801007387 */ /* 0x000fe80000100800 */
[----:B------:R-:W-:Y:S04]  /*8620*/  STL [R1+0xb6c], R8 ;  /* 0x000b6c0801007387 */ /* 0x000fe80000100800 */
[----:B------:R-:W-:Y:S04]  /*8630*/  STL [R1+0xbb8], R8 ;  /* 0x000bb80801007387 */ /* 0x000fe80000100800 */
[----:B------:R0:W-:Y:S04]  /*8640*/  STL [R1+0xbcc], R8 ;  /* 0x000bcc0801007387 */ /* 0x0001e80000100800 */
[----:B0-----:R-:W2:Y:S01]  /*8650*/  LDL.LU R8, [R1+0x9c] ;  /* 0x00009c0001087983 */ /* 0x001ea20000300800 */
[----:B------:R-:W-:-:S02]  /*8660*/  PRMT R3, R6, 0x7632, R3 ;  /* 0x0000763206037816 */ /* 0x000fc40000000003 */
[----:B------:R-:W-:-:S05]  /*8670*/  LOP3.LUT R6, R29, 0x20, RZ, 0x3c, !PT ;  /* 0x000000201d067812 */ /* 0x000fca00078e3cff */
[----:B------:R-:W-:Y:S04]  /*8680*/  STS.U16 [R6+UR7+0x26400], R0 ;  /* 0x0264000006007988 */ /* 0x000fe80008000407 */
[----:B------:R-:W-:Y:S04]  /*8690*/  STS.U16 [R6+UR7+0x27400], R2 ;  /* 0x0274000206007988 */ /* 0x000fe80008000407 */
[----:B------:R-:W-:Y:S04]  /*86a0*/  STS.U16 [R6+UR7+0x28400], R3 ;  /* 0x0284000306007988 */ /* 0x000fe80008000407 */
[----:B------:R-:W-:Y:S04]  /*86b0*/  STS.U16 [R6+UR7+0x29400], R4 ;  /* 0x0294000406007988 */ /* 0x000fe80008000407 */
[----:B------:R-:W-:Y:S04]  /*86c0*/  STS.U16 [R6+UR7+0x2a400], R5 ;  /* 0x02a4000506007988 */ /* 0x000fe80008000407 */
[----:B--2---:R0:W-:Y:S04]  /*86d0*/  STL [R1+0xbd0], R8 ;  /* 0x000bd00801007387 */ /* 0x0041e80000100800 */
[----:B0-----:R-:W2:Y:S04]  /*86e0*/  LDL.LU R8, [R1+0x98] ;  /* 0x0000980001087983 */ /* 0x001ea80000300800 */
[----:B------:R-:W3:Y:S04]  /*86f0*/  LDL.LU R6, [R1+0xa0] ;  /* 0x0000a00001067983 */ /* 0x000ee80000300800 */
[----:B---3--:R-:W-:Y:S04]  /*8700*/  STL [R1+0xbc0], R6 ;  /* 0x000bc00601007387 */ /* 0x008fe80000100800 */
[----:B------:R-:W3:Y:S04]  /*8710*/  LDL.LU R7, [R1+0x114] ;  /* 0x0001140001077983 */ /* 0x000ee80000300800 */
[----:B---3--:R0:W-:Y:S04]  /*8720*/  STL [R1+0xbc4], R7 ;  /* 0x000bc40701007387 */ /* 0x0081e80000100800 */
[----:B0-----:R-:W3:Y:S01]  /*8730*/  LDL.LU.S16 R7, [R1+0x3a] ;  /* 0x00003a0001077983 */ /* 0x001ee20000300600 */
[----:B----4-:R-:W-:-:S03]  /*8740*/  PRMT R0, R9, 0x7632, R0 ;  /* 0x0000763209007816 */ /* 0x010fc60000000000 */
[----:B---3--:R-:W-:Y:S04]  /*8750*/  STL [R1+0xbc8], R7 ;  /* 0x000bc80701007387 */ /* 0x008fe80000100800 */
[----:B------:R-:W-:Y:S04]  /*8760*/  STL [R1+0xadc], R9 ;  /* 0x000adc0901007387 */ /* 0x000fe80000100800 */
[----:B------:R-:W-:Y:S04]  /*8770*/  STL [R1+0xae4], R9 ;  /* 0x000ae40901007387 */ /* 0x000fe80000100800 */
[----:B------:R-:W-:Y:S04]  /*8780*/  STL [R1+0xaec], R9 ;  /* 0x000aec0901007387 */ /* 0x000fe80000100800 */
[----:B------:R-:W-:Y:S04]  /*8790*/  STL [R1+0xaf4], R9 ;  /* 0x000af40901007387 */ /* 0x000fe80000100800 */
[----:B------:R-:W-:Y:S04]  /*87a0*/  STL [R1+0xb08], R9 ;  /* 0x000b080901007387 */ /* 0x000fe80000100800 */
[----:B------:R-:W-:Y:S04]  /*87b0*/  STL [R1+0xb44], R9 ;  /* 0x000b440901007387 */ /* 0x000fe80000100800 */
[----:B------:R0:W-:Y:S04]  /*87c0*/  STL [R1+0xb88], R9 ;  /* 0x000b880901007387 */ /* 0x0001e80000100800 */
[----:B0-----:R-:W3:Y:S04]  /*87d0*/  LDL.LU R9, [R1+0x134] ;  /* 0x0001340001097983 */ /* 0x001ee80000300800 */
[----:B---3--:R-:W-:Y:S04]  /*87e0*/  STL [R1+0xb8c], R9 ;  /* 0x000b8c0901007387 */ /* 0x008fe80000100800 */
[----:B------:R-:W-:Y:S04]  /*87f0*/  STL [R1+0xb94], R9 ;  /* 0x000b940901007387 */ /* 0x000fe80000100800 */
[----:B------:R0:W-:Y:S04]  /*8800*/  STL [R1+0xba8], R9 ;  /* 0x000ba80901007387 */ /* 0x0001e80000100800 */
[----:B0-----:R-:W3:Y:S01]  /*8810*/  LDL.LU R9, [R1+0x110] ;  /* 0x0001100001097983 */ /* 0x001ee20000300800 */
[----:B------:R-:W-:-:S03]  /*8820*/  PRMT R3, R11, 0x7632, R3 ;  /* 0x000076320b037816 */ /* 0x000fc60000000003 */
[----:B---3--:R-:W-:Y:S04]  /*8830*/  STL [R1+0xbac], R9 ;  /* 0x000bac0901007387 */ /* 0x008fe80000100800 */
[----:B------:R-:W-:Y:S04]  /*8840*/  STL [R1+0xb18], R10 ;  /* 0x000b180a01007387 */ /* 0x000fe80000100800 */
[----:B------:R-:W-:Y:S04]  /*8850*/  STL [R1+0xb74], R10 ;  /* 0x000b740a01007387 */ /* 0x000fe80000100800 */
[----:B------:R-:W-:Y:S04]  /*8860*/  STL [R1+0xaf0], R11 ;  /* 0x000af00b01007387 */ /* 0x000fe80000100800 */
[----:B------:R-:W-:Y:S04]  /*8870*/  STL [R1+0xb3c], R11 ;  /* 0x000b3c0b01007387 */ /* 0x000fe80000100800 */
[----:B------:R-:W-:Y:S04]  /*8880*/  STL [R1+0xb50], R11 ;  /* 0x000b500b01007387 */ /* 0x000fe80000100800 */
[----:B------:R0:W-:Y:S04]  /*8890*/  STL [R1+0xb90], R11 ;  /* 0x000b900b01007387 */ /* 0x0001e80000100800 */
[----:B0-----:R-:W3:Y:S01]  /*88a0*/  LDL.LU R11, [R1+0x150] ;  /* 0x00015000010b7983 */ /* 0x001ee20000300800 */
[----:B------:R-:W-:-:S02]  /*88b0*/  PRMT R2, R10, 0x7632, R2 ;  /* 0x000076320a027816 */ /* 0x000fc40000000002 */
[----:B------:R-:W-:Y:S02]  /*88c0*/  LOP3.LUT R10, R29, 0x20, RZ, 0x3c, !PT ;  /* 0x000000201d0a7812 */ /* 0x000fe400078e3cff */
[----:B------:R-:W-:Y:S02]  /*88d0*/  PRMT R4, R12, 0x7632, R4 ;  /* 0x000076320c047816 */ /* 0x000fe40000000004 */
[----:B------:R-:W-:Y:S01]  /*88e0*/  PRMT R5, R13, 0x7632, R5 ;  /* 0x000076320d057816 */ /* 0x000fe20000000005 */
[----:B------:R0:W-:Y:S04]  /*88f0*/  STS.U16 [R10+UR7+0x2b400], R0 ;  /* 0x02b400000a007988 */ /* 0x0001e80008000407 */
[----:B------:R1:W-:Y:S04]  /*8900*/  STS.U16 [R10+UR7+0x2c400], R2 ;  /* 0x02c400020a007988 */ /* 0x0003e80008000407 */
[----:B------:R4:W-:Y:S01]  /*8910*/  STS.U16 [R10+UR7+0x2d400], R3 ;  /* 0x02d400030a007988 */ /* 0x0009e20008000407 */
[----:B0-----:R-:W-:-:S03]  /*8920*/  PRMT R0, R14, 0x7632, R0 ;  /* 0x000076320e007816 */ /* 0x001fc60000000000 */
[----:B------:R0:W-:Y:S01]  /*8930*/  STS.U16 [R10+UR7+0x2e400], R4 ;  /* 0x02e400040a007988 */ /* 0x0001e20008000407 */
[----:B-1----:R-:W-:-:S03]  /*8940*/  PRMT R2, R15, 0x7632, R2 ;  /* 0x000076320f027816 */ /* 0x002fc60000000002 */
[----:B------:R1:W-:Y:S01]  /*8950*/  STS.U16 [R10+UR7+0x2f400], R5 ;  /* 0x02f400050a007988 */ /* 0x0003e20008000407 */
[----:B----4-:R-:W-:-:S03]  /*8960*/  PRMT R3, R16, 0x7632, R3 ;  /* 0x0000763210037816 */ /* 0x010fc60000000003 */
        /* <DEDUP_REMOVED lines=8> */
[----:B------:R-:W-:Y:S01]  /*89f0*/  STS.U16 [R10+UR7+0x34400], R5 ;  /* 0x034400050a007988 */ /* 0x000fe20008000407 */
[----:B-1----:R-:W-:-:S03]  /*8a00*/  PRMT R3, R21, 0x7632, R3 ;  /* 0x0000763215037816 */ /* 0x002fc60000000003 */
[----:B------:R-:W-:Y:S01]  /*8a10*/  STS.U16 [R10+UR7+0x35400], R0 ;  /* 0x035400000a007988 */ /* 0x000fe20008000407 */
[----:B----4-:R-:W-:-:S03]  /*8a20*/  PRMT R4, R22, 0x7632, R4 ;  /* 0x0000763216047816 */ /* 0x010fc60000000004 */
[----:B------:R-:W-:Y:S04]  /*8a30*/  STS.U16 [R10+UR7+0x36400], R2 ;  /* 0x036400020a007988 */ /* 0x000fe80008000407 */
[----:B------:R-:W-:Y:S04]  /*8a40*/  STS.U16 [R10+UR7+0x37400], R3 ;  /* 0x037400030a007988 */ /* 0x000fe80008000407 */
[----:B------:R0:W-:Y:S02]  /*8a50*/  STS.U16 [R10+UR7+0x38400], R4 ;  /* 0x038400040a007988 */ /* 0x0001e40008000407 */
[----:B0-----:R-:W-:-:S02]  /*8a60*/  PRMT R4, R27, 0x7632, R4 ;  /* 0x000076321b047816 */ /* 0x001fc40000000004 */
[----:B--2---:R-:W-:Y:S01]  /*8a70*/  F2FP.F16.E4M3.UNPACK_B R27, R8 ;  /* 0x00000008ff1b723e */ /* 0x004fe200020006ff */
        /* <DEDUP_REMOVED lines=32> */
[----:B------:R-:W2:Y:S04]  /*8c80*/  LDL.LU R8, [R1+0xbd0] ;  /* 0x000bd00001087983 */ /* 0x000ea80000300800 */
[----:B------:R-:W-:Y:S01]  /*8c90*/  STL [R1+0x90], R27 ;  /* 0x0000901b01007387 */ /* 0x000fe20000100800 */
[----:B--2---:R-:W-:-:S03]  /*8ca0*/  F2FP.F16.E4M3.UNPACK_B R7, R8 ;  /* 0x00000008ff07723e */ /* 0x004fc600020006ff */
[----:B------:R-:W2:Y:S04]  /*8cb0*/  LDL.LU R8, [R1+0xbcc] ;  /* 0x000bcc0001087983 */ /* 0x000ea80000300800 */
[----:B------:R0:W-:Y:S01]  /*8cc0*/  STL [R1+0x8c], R7 ;  /* 0x00008c0701007387 */ /* 0x0001e20000100800 */
[----:B------:R-:W-:Y:S02]  /*8cd0*/  PRMT R5, R23, 0x7632, R5 ;  /* 0x0000763217057816 */ /* 0x000fe40000000005 */
[----:B--2---:R-:W-:Y:S02]  /*8ce0*/  PRMT R8, R7, 0x7610, R8 ;  /* 0x0000761007087816 */ /* 0x004fe40000000008 */
[----:B0-----:R-:W2:Y:S01]  /*8cf0*/  LDL.LU R7, [R1+0xbc8] ;  /* 0x000bc80001077983 */ /* 0x001ea20000300800 */
[----:B------:R-:W-:-:S02]  /*8d00*/  PRMT R0, R24, 0x7632, R0 ;  /* 0x0000763218007816 */ /* 0x000fc40000000000 */
[----:B------:R-:W-:Y:S02]  /*8d10*/  PRMT R2, R25, 0x7632, R2 ;  /* 0x0000763219027816 */ /* 0x000fe40000000002 */
[----:B------:R-:W-:Y:S01]  /*8d20*/  PRMT R6, R27, 0x7610, R6 ;  /* 0x000076101b067816 */ /* 0x000fe20000000006 */
[----:B------:R-:W-:Y:S04]  /*8d30*/  STS.U16 [R10+UR7+0x39400], R5 ;  /* 0x039400050a007988 */ /* 0x000fe80008000407 */
[----:B------:R-:W-:Y:S04]  /*8d40*/  STS.U16 [R10+UR7+0x3a400], R0 ;  /* 0x03a400000a007988 */ /* 0x000fe80008000407 */
[----:B------:R0:W-:Y:S02]  /*8d50*/  STS.U16 [R10+UR7+0x3b400], R2 ;  /* 0x03b400020a007988 */ /* 0x0001e40008000407 */
[----:B0-----:R-:W-:-:S02]  /*8d60*/  PRMT R2, R6, 0x7610, R2 ;  /* 0x0000761006027816 */ /* 0x001fc40000000002 */
[----:B--2---:R-:W-:Y:S02]  /*8d70*/  PRMT R0, R7, 0x7610, R0 ;  /* 0x0000761007007816 */ /* 0x004fe40000000000 */
[----:B------:R-:W2:Y:S04]  /*8d80*/  LDL.LU R7, [R1+0xbc4] ;  /* 0x000bc40001077983 */ /* 0x000ea80000300800 */
[----:B------:R-:W3:Y:S01]  /*8d90*/  LDL.LU R6, [R1+0xbc0] ;  /* 0x000bc00001067983 */ /* 0x000ee20000300800 */
[----:B------:R-:W-:Y:S02]  /*8da0*/  PRMT R3, R26, 0x7632, R3 ;  /* 0x000076321a037816 */ /* 0x000fe40000000003 */
[----:B---3--:R-:W-:Y:S02]  /*8db0*/  F2FP.F16.E4M3.UNPACK_B R12, R6 ;  /* 0x00000006ff0c723e */ /* 0x008fe400020006ff */
[----:B------:R-:W3:Y:S04]  /*8dc0*/  LDL.LU R6, [R1+0xbbc] ;  /* 0x000bbc0001067983 */ /* 0x000ee80000300800 */
[----:B------:R0:W-:Y:S04]  /*8dd0*/  STS.U16 [R10+UR7+0x3c400], R3 ;  /* 0x03c400030a007988 */ /* 0x0001e80008000407 */
[----:B------:R1:W-:Y:S01]  /*8de0*/  STL [R1+0x88], R12 ;  /* 0x0000880c01007387 */ /* 0x0003e20000100800 */
[----:B0-----:R-:W-:-:S02]  /*8df0*/  PRMT R3, R8, 0x7610, R3 ;  /* 0x0000761008037816 */ /* 0x001fc40000000003 */
[----:B--2---:R-:W-:Y:S02]  /*8e00*/  F2FP.F16.E4M3.UNPACK_B R14, R7 ;  /* 0x00000007ff0e723e */ /* 0x004fe400020006ff */
[----:B---3--:R-:W-:Y:S02]  /*8e10*/  PRMT R6, R12, 0x7610, R6 ;  /* 0x000076100c067816 */ /* 0x008fe40000000006 */
[----:B-1----:R-:W2:Y:S04]  /*8e20*/  LDL.LU R12, [R1+0x168] ;  /* 0x00016800010c7983 */ /* 0x002ea80000300800 */
[----:B------:R-:W3:Y:S04]  /*8e30*/  LDL.LU R8, [R1+0xbb8] ;  /* 0x000bb80001087983 */ /* 0x000ee80000300800 */
[----:B------:R-:W4:Y:S01]  /*8e40*/  LDL.LU R7, [R1+0xbb4] ;  /* 0x000bb40001077983 */ /* 0x000f220000300800 */
[----:B------:R-:W-:-:S02]  /*8e50*/  PRMT R5, R28, 0x7632, R5 ;  /* 0x000076321c057816 */ /* 0x000fc40000000005 */
[----:B------:R-:W-:Y:S01]  /*8e60*/  LOP3.LUT R27, R29, 0x40, RZ, 0x3c, !PT ;  /* 0x000000401d1b7812 */ /* 0x000fe200078e3cff */
[----:B------:R-:W-:Y:S04]  /*8e70*/  STS.U16 [R10+UR7+0x3d400], R4 ;  /* 0x03d400040a007988 */ /* 0x000fe80008000407 */
[----:B------:R-:W-:Y:S04]  /*8e80*/  STS.U16 [R10+UR7+0x3e400], R5 ;  /* 0x03e400050a007988 */ /* 0x000fe80008000407 */
[----:B------:R0:W-:Y:S04]  /*8e90*/  STS.U16 [R10+UR7+0x3f400], R0 ;  /* 0x03f400000a007988 */ /* 0x0001e80008000407 */
[----:B------:R-:W-:Y:S04]  /*8ea0*/  STL [R1+0x84], R14 ;  /* 0x0000840e01007387 */ /* 0x000fe80000100800 */
[----:B------:R1:W-:Y:S01]  /*8eb0*/  STS.U16 [R27+UR7+0x800], R2 ;  /* 0x000800021b007988 */ /* 0x0003e20008000407 */
[----:B0-----:R-:W-:-:S03]  /*8ec0*/  PRMT R0, R6, 0x7610, R0 ;  /* 0x0000761006007816 */ /* 0x001fc60000000000 */
[----:B------:R-:W5:Y:S04]  /*8ed0*/  LDL.LU R6, [R1+0x14c] ;  /* 0x00014c0001067983 */ /* 0x000f680000300800 */
[----:B------:R-:W2:Y:S01]  /*8ee0*/  LDL.LU R10, [R1+0x164] ;  /* 0x00016400010a7983 */ /* 0x000ea20000300800 */
[----:B---3--:R-:W-:-:S04]  /*8ef0*/  PRMT R8, R14, 0x7610, R8 ;  /* 0x000076100e087816 */ /* 0x008fc80000000008 */
[----:B-1----:R-:W-:Y:S02]  /*8f00*/  PRMT R2, R8, 0x7610, R2 ;  /* 0x0000761008027816 */ /* 0x002fe40000000002 */
[----:B------:R-:W3:Y:S01]  /*8f10*/  LDL.LU R8, [R1+0x130] ;  /* 0x0001300001087983 */ /* 0x000ee20000300800 */
[----:B----4-:R-:W-:-:S03]  /*8f20*/  F2FP.F16.E4M3.UNPACK_B R9, R7 ;  /* 0x00000007ff09723e */ /* 0x010fc600020006ff */
[----:B------:R-:W4:Y:S04]  /*8f30*/  LDL.LU R14, [R1+0x12c] ;  /* 0x00012c00010e7983 */ /* 0x000f280000300800 */
[----:B------:R-:W2:Y:S04]  /*8f40*/  LDL.LU R7, [R1+0xbb0] ;  /* 0x000bb00001077983 */ /* 0x000ea80000300800 */
[----:B------:R0:W-:Y:S01]  /*8f50*/  STL [R1+0x80], R9 ;  /* 0x0000800901007387 */ /* 0x0001e20000100800 */
[----:B--2---:R-:W-:-:S03]  /*8f60*/  PRMT R7, R9, 0x7610, R7 ;  /* 0x0000761009077816 */ /* 0x004fc60000000007 */
[----:B0-----:R-:W2:Y:S02]  /*8f70*/  LDL.LU R9, [R1+0xbac] ;  /* 0x000bac0001097983 */ /* 0x001ea40000300800 */
[----:B--2---:R-:W-:Y:S02]  /*8f80*/  F2FP.F16.E4M3.UNPACK_B R11, R9 ;  /* 0x00000009ff0b723e */ /* 0x004fe400020006ff */
[----:B------:R-:W2:Y:S04]  /*8f90*/  LDL.LU R9, [R1+0xba8] ;  /* 0x000ba80001097983 */ /* 0x000ea80000300800 */
[----:B------:R0:W-:Y:S04]  /*8fa0*/  STS.U16 [R27+UR7+0x2800], R0 ;  /* 0x002800001b007988 */ /* 0x0001e80008000407 */
[----:B------:R1:W-:Y:S01]  /*8fb0*/  STL [R1+0x7c], R11 ;  /* 0x00007c0b01007387 */ /* 0x0003e20000100800 */
[----:B0-----:R-:W-:-:S02]  /*8fc0*/  PRMT R0, R7, 0x7610, R0 ;  /* 0x0000761007007816 */ /* 0x001fc40000000000 */
[----:B--2---:R-:W-:Y:S02]  /*8fd0*/  PRMT R9, R11, 0x7610, R9 ;  /* 0x000076100b097816 */ /* 0x004fe40000000009 */
[----:B-1----:R0:W2:Y:S04]  /*8fe0*/  LDL.LU R11, [R1+0xba4] ;  /* 0x000ba400010b7983 */ /* 0x0020a80000300800 */
[----:B------:R-:W2:Y:S02]  /*8ff0*/  LDL.LU R7, [R1+0xba0] ;  /* 0x000ba00001077983 */ /* 0x000ea40000300800 */
[----:B--2---:R-:W-:Y:S02]  /*9000*/  F2FP.F16.E4M3.UNPACK_B R11, R7 ;  /* 0x00000007ff0b723e */ /* 0x004fe400020006ff */
[----:B------:R-:W2:Y:S04]  /*9010*/  LDL.LU R7, [R1+0xb9c] ;  /* 0x000b9c0001077983 */ /* 0x000ea80000300800 */
[----:B------:R1:W-:Y:S04]  /*9020*/  STS.U16 [R27+UR7+0x3800], R2 ;  /* 0x003800021b007988 */ /* 0x0003e80008000407 */
[----:B------:R0:W-:Y:S01]  /*9030*/  STL [R1+0x78], R11 ;  /* 0x0000780b01007387 */ /* 0x0001e20000100800 */
[----:B-1----:R-:W-:-:S02]  /*9040*/  PRMT R2, R9, 0x7610, R2 ;  /* 0x0000761009027816 */ /* 0x002fc40000000002 */
[----:B--2---:R-:W-:Y:S02]  /*9050*/  PRMT R7, R11, 0x7610, R7 ;  /* 0x000076100b077816 */ /* 0x004fe40000000007 */
[----:B0-----:R-:W2:Y:S04]  /*9060*/  LDL.LU R11, [R1+0xb98] ;  /* 0x000b9800010b7983 */ /* 0x001ea80000300800 */
[----:B------:R0:W2:Y:S02]  /*9070*/  LDL.LU R9, [R1+0xb94] ;  /* 0x000b940001097983 */ /* 0x0000a40000300800 */
[----:B--2---:R-:W-:Y:S02]  /*9080*/  F2FP.F16.E4M3.UNPACK_B R9, R11 ;  /* 0x0000000bff09723e */ /* 0x004fe400020006ff */
[----:B------:R-:W2:Y:S04]  /*9090*/  LDL.LU R11, [R1+0xb90] ;  /* 0x000b9000010b7983 */ /* 0x000ea80000300800 */
[----:B------:R1:W-:Y:S01]  /*90a0*/  STL [R1+0x74], R9 ;  /* 0x0000740901007387 */ /* 0x0003e20000100800 */
[----:B--2---:R-:W-:-:S03]  /*90b0*/  PRMT R11, R9, 0x7610, R11 ;  /* 0x00007610090b7816 */ /* 0x004fc6000000000b */
[----:B-1----:R-:W2:Y:S02]  /*90c0*/  LDL.LU R9, [R1+0xb8c] ;  /* 0x000b8c0001097983 */ /* 0x002ea40000300800 */
[----:B--2---:R-:W-:Y:S02]  /*90d0*/  F2FP.F16.E4M3.UNPACK_B R13, R9 ;  /* 0x00000009ff0d723e */ /* 0x004fe400020006ff */
[----:B------:R-:W2:Y:S04]  /*90e0*/  LDL.LU R9, [R1+0xb88] ;  /* 0x000b880001097983 */ /* 0x000ea80000300800 */
[----:B------:R1:W-:Y:S04]  /*90f0*/  STS.U16 [R27+UR7+0x1800], R3 ;  /* 0x001800031b007988 */ /* 0x0003e80008000407 */
[----:B------:R-:W-:Y:S01]  /*9100*/  STL [R1+0x70], R13 ;  /* 0x0000700d01007387 */ /* 0x000fe20000100800 */
[----:B------:R-:W-:-:S03]  /*9110*/  F2FP.F16.E4M3.UNPACK_B R28, R12 ;  /* 0x0000000cff1c723e */ /* 0x000fc600020006ff */
[----:B------:R0:W-:Y:S01]  /*9120*/  STS.U16 [R27+UR7+0x4800], R0 ;  /* 0x004800001b007988 */ /* 0x0001e20008000407 */
[----:B-1----:R-:W-:-:S03]  /*9130*/  PRMT R3, R7, 0x7610, R3 ;  /* 0x0000761007037816 */ /* 0x002fc60000000003 */
[----:B------:R-:W3:Y:S01]  /*9140*/  LDL.LU R7, [R1+0x160] ;  /* 0x0001600001077983 */ /* 0x000ee20000300800 */
[----:B0-----:R-:W-:Y:S02]  /*9150*/  PRMT R0, R11, 0x7610, R0 ;  /* 0x000076100b007816 */ /* 0x001fe40000000000 */
[----:B--2---:R-:W-:Y:S02]  /*9160*/  PRMT R9, R13, 0x7610, R9 ;  /* 0x000076100d097816 */ /* 0x004fe40000000009 */
[----:B------:R-:W2:Y:S02]  /*9170*/  LDL.LU R13, [R1+0x15c] ;  /* 0x00015c00010d7983 */ /* 0x000ea40000300800 */
[----:B------:R-:W-:Y:S02]  /*9180*/  PRMT R4, R9, 0x7610, R4 ;  /* 0x0000761009047816 */ /* 0x000fe40000000004 */
[----:B------:R-:W2:Y:S04]  /*9190*/  LDL.LU R11, [R1+0x128] ;  /* 0x00012800010b7983 */ /* 0x000ea80000300800 */
[----:B------:R-:W2:Y:S04]  /*91a0*/  LDL.LU R9, [R1+0x124] ;  /* 0x0001240001097983 */ /* 0x000ea80000300800 */
[----:B------:R-:W2:Y:S01]  /*91b0*/  LDL.LU R12, [R1+0xb84] ;  /* 0x000b8400010c7983 */ /* 0x000ea20000300800 */
[----:B-----5:R-:W-:-:S03]  /*91c0*/  F2FP.F16.E4M3.UNPACK_B R15, R6 ;  /* 0x00000006ff0f723e */ /* 0x020fc600020006ff */
[----:B------:R0:W-:Y:S01]  /*91d0*/  STL [R1+0x6c], R28 ;  /* 0x00006c1c01007387 */ /* 0x0001e20000100800 */
[----:B--2---:R-:W-:-:S03]  /*91e0*/  PRMT R12, R28, 0x7610, R12 ;  /* 0x000076101c0c7816 */ /* 0x004fc6000000000c */
[----:B0-----:R-:W2:Y:S04]  /*91f0*/  LDL.LU R28, [R1+0x148] ;  /* 0x00014800011c7983 */ /* 0x001ea80000300800 */
[----:B------:R-:W5:Y:S04]  /*9200*/  LDL.LU R6, [R1+0xb80] ;  /* 0x000b800001067983 */ /* 0x000f680000300800 */
[----:B------:R0:W-:Y:S04]  /*9210*/  STS.U16 [R27+UR7+0x7800], R0 ;  /* 0x007800001b007988 */ /* 0x0001e80008000407 */
[----:B------:R1:W-:Y:S01]  /*9220*/  STL [R1+0x68], R15 ;  /* 0x0000680f01007387 */ /* 0x0003e20000100800 */
[----:B0-----:R-:W-:-:S02]  /*9230*/  PRMT R0, R12, 0x7610, R0 ;  /* 0x000076100c007816 */ /* 0x001fc40000000000 */
[----:B-----5:R-:W-:Y:S02]  /*9240*/  PRMT R6, R15, 0x7610, R6 ;  /* 0x000076100f067816 */ /* 0x020fe40000000006 */
[----:B-1----:R0:W5:Y:S04]  /*9250*/  LDL.LU R15, [R1+0xb7c] ;  /* 0x000b7c00010f7983 */ /* 0x0021680000300800 */
[----:B------:R0:W2:Y:S02]  /*9260*/  LDL.LU R12, [R1+0xb78] ;  /* 0x000b7800010c7983 */ /* 0x0000a40000300800 */
[----:B--2---:R-:W-:Y:S02]  /*9270*/  F2FP.F16.E4M3.UNPACK_B R12, R10 ;  /* 0x0000000aff0c723e */ /* 0x004fe400020006ff */
[----:B------:R-:W2:Y:S04]  /*9280*/  LDL.LU R10, [R1+0xb74] ;  /* 0x000b7400010a7983 */ /* 0x000ea80000300800 */
[----:B------:R1:W-:Y:S01]  /*9290*/  STL [R1+0x64], R12 ;  /* 0x0000640c01007387 */ /* 0x0003e20000100800 */
[----:B--2---:R-:W-:-:S03]  /*92a0*/  PRMT R10, R12, 0x7610, R10 ;  /* 0x000076100c0a7816 */ /* 0x004fc6000000000a */
[----:B-1----:R0:W3:Y:S02]  /*92b0*/  LDL.LU R12, [R1+0xb70] ;  /* 0x000b7000010c7983 */ /* 0x0020e40000300800 */
[----:B---3--:R-:W-:Y:S02]  /*92c0*/  F2FP.F16.E4M3.UNPACK_B R12, R8 ;  /* 0x00000008ff0c723e */ /* 0x008fe400020006ff */
[----:B------:R-:W2:Y:S04]  /*92d0*/  LDL.LU R8, [R1+0xb6c] ;  /* 0x000b6c0001087983 */ /* 0x000ea80000300800 */
[----:B------:R-:W-:Y:S04]  /*92e0*/  STL [R1+0x60], R12 ;  /* 0x0000600c01007387 */ /* 0x000fe80000100800 */
[----:B------:R1:W-:Y:S02]  /*92f0*/  STS.U16 [R27+UR7+0x5800], R2 ;  /* 0x005800021b007988 */ /* 0x0003e40008000407 */
[----:B-1----:R-:W-:-:S02]  /*9300*/  PRMT R2, R6, 0x7610, R2 ;  /* 0x0000761006027816 */ /* 0x002fc40000000002 */
[----:B--2---:R-:W-:Y:S02]  /*9310*/  PRMT R8, R12, 0x7610, R8 ;  /* 0x000076100c087816 */ /* 0x004fe40000000008 */
[----:B------:R0:W4:Y:S04]  /*9320*/  LDL.LU R12, [R1+0xb68] ;  /* 0x000b6800010c7983 */ /* 0x0001280000300800 */
[----:B------:R-:W2:Y:S04]  /*9330*/  LDL.LU R6, [R1+0xb64] ;  /* 0x000b640001067983 */ /* 0x000ea80000300800 */
[----:B------:R1:W-:Y:S01]  /*9340*/  STS.U16 [R27+UR7+0x8800], R4 ;  /* 0x008800041b007988 */ /* 0x0003e20008000407 */
[----:B-----5:R-:W-:-:S03]  /*9350*/  F2FP.F16.E4M3.UNPACK_B R15, R7 ;  /* 0x00000007ff0f723e */ /* 0x020fc600020006ff */
[----:B------:R3:W-:Y:S04]  /*9360*/  STS.U16 [R27+UR7+0x6800], R3 ;  /* 0x006800031b007988 */ /* 0x0007e80008000407 */
[----:B------:R5:W-:Y:S01]  /*9370*/  STS.U16 [R27+UR7+0x9800], R0 ;  /* 0x009800001b007988 */ /* 0x000be20008000407 */
[----:B-1----:R-:W-:Y:S02]  /*9380*/  PRMT R4, R8, 0x7610, R4 ;  /* 0x0000761008047816 */ /* 0x002fe40000000004 */
[----:B---3--:R-:W-:Y:S02]  /*9390*/  PRMT R3, R10, 0x7610, R3 ;  /* 0x000076100a037816 */ /* 0x008fe40000000003 */
[----:B----4-:R-:W-:-:S04]  /*93a0*/  F2FP.F16.E4M3.UNPACK_B R12, R14 ;  /* 0x0000000eff0c723e */ /* 0x010fc800020006ff */
[----:B--2---:R-:W-:Y:S01]  /*93b0*/  PRMT R6, R12, 0x7610, R6 ;  /* 0x000076100c067816 */ /* 0x004fe20000000006 */
[----:B------:R1:W-:Y:S04]  /*93c0*/  STL [R1+0x5c], R12 ;  /* 0x00005c0c01007387 */ /* 0x0003e80000100800 */
[----:B------:R-:W2:Y:S01]  /*93d0*/  LDL.LU R14, [R1+0x170] ;  /* 0x00017000010e7983 */ /* 0x000ea20000300800 */
[----:B-----5:R-:W-:-:S03]  /*93e0*/  PRMT R0, R6, 0x7610, R0 ;  /* 0x0000761006007816 */ /* 0x020fc60000000000 */
[----:B-1----:R-:W3:Y:S04]  /*93f0*/  LDL.LU R12, [R1+0x144] ;  /* 0x00014400010c7983 */ /* 0x002ee80000300800 */
[----:B------:R-:W4:Y:S04]  /*9400*/  LDL.LU R8, [R1+0x120] ;  /* 0x0001200001087983 */ /* 0x000f280000300800 */
[----:B------:R-:W5:Y:S04]  /*9410*/  LDL.LU R10, [R1+0x140] ;  /* 0x00014000010a7983 */ /* 0x000f680000300800 */
[----:B------:R-:W2:Y:S04]  /*9420*/  LDL.LU R6, [R1+0x158] ;  /* 0x0001580001067983 */ /* 0x000ea80000300800 */
[----:B------:R-:W2:Y:S04]  /*9430*/  LDL.LU R7, [R1+0xb60] ;  /* 0x000b600001077983 */ /* 0x000ea80000300800 */
[----:B------:R1:W-:Y:S01]  /*9440*/  STL [R1+0x58], R15 ;  /* 0x0000580f01007387 */ /* 0x0003e20000100800 */
[----:B--2---:R-:W-:-:S03]  /*9450*/  PRMT R7, R15, 0x7610, R7 ;  /* 0x000076100f077816 */ /* 0x004fc60000000007 */
[----:B-1----:R0:W2:Y:S02]  /*9460*/  LDL.LU R15, [R1+0xb5c] ;  /* 0x000b5c00010f7983 */ /* 0x0020a40000300800 */
[----:B--2---:R-:W-:Y:S02]  /*9470*/  F2FP.F16.E4M3.UNPACK_B R15, R13 ;  /* 0x0000000dff0f723e */ /* 0x004fe400020006ff */
[----:B------:R-:W2:Y:S04]  /*9480*/  LDL.LU R13, [R1+0xb58] ;  /* 0x000b5800010d7983 */ /* 0x000ea80000300800 */
[----:B------:R1:W-:Y:S01]  /*9490*/  STL [R1+0x54], R15 ;  /* 0x0000540f01007387 */ /* 0x0003e20000100800 */
[----:B--2---:R-:W-:-:S03]  /*94a0*/  PRMT R13, R15, 0x7610, R13 ;  /* 0x000076100f0d7816 */ /* 0x004fc6000000000d */
[----:B-1----:R0:W2:Y:S02]  /*94b0*/  LDL.LU R15, [R1+0xb54] ;  /* 0x000b5400010f7983 */ /* 0x0020a40000300800 */
[----:B--2---:R-:W-:Y:S02]  /*94c0*/  F2FP.F16.E4M3.UNPACK_B R15, R11 ;  /* 0x0000000bff0f723e */ /* 0x004fe400020006ff */
[----:B------:R-:W2:Y:S04]  /*94d0*/  LDL.LU R11, [R1+0xb50] ;  /* 0x000b5000010b7983 */ /* 0x000ea80000300800 */
[----:B------:R1:W-:Y:S04]  /*94e0*/  STS.U16 [R27+UR7+0xd800], R0 ;  /* 0x00d800001b007988 */ /* 0x0003e80008000407 */
[----:B------:R0:W-:Y:S01]  /*94f0*/  STL [R1+0x50], R15 ;  /* 0x0000500f01007387 */ /* 0x0001e20000100800 */
[----:B-1----:R-:W-:-:S02]  /*9500*/  PRMT R0, R7, 0x7610, R0 ;  /* 0x0000761007007816 */ /* 0x002fc40000000000 */
[----:B--2---:R-:W-:Y:S02]  /*9510*/  PRMT R11, R15, 0x7610, R11 ;  /* 0x000076100f0b7816 */ /* 0x004fe4000000000b */
[----:B0-----:R0:W2:Y:S04]  /*9520*/  LDL.LU R15, [R1+0xb4c] ;  /* 0x000b4c00010f7983 */ /* 0x0010a80000300800 */
[----:B------:R0:W2:Y:S02]  /*9530*/  LDL.LU R7, [R1+0xb48] ;  /* 0x000b480001077983 */ /* 0x0000a40000300800 */
[----:B--2---:R-:W-:Y:S02]  /*9540*/  F2FP.F16.E4M3.UNPACK_B R7, R9 ;  /* 0x00000009ff07723e */ /* 0x004fe400020006ff */
[----:B------:R-:W2:Y:S04]  /*9550*/  LDL.LU R9, [R1+0xb44] ;  /* 0x000b440001097983 */ /* 0x000ea80000300800 */
[----:B------:R1:W-:Y:S04]  /*9560*/  STS.U16 [R27+UR7+0xa800], R2 ;  /* 0x00a800021b007988 */ /* 0x0003e80008000407 */
[----:B------:R-:W-:Y:S01]  /*9570*/  STL [R1+0x4c], R7 ;  /* 0x00004c0701007387 */ /* 0x000fe20000100800 */
[----:B-1----:R-:W-:-:S03]  /*9580*/  PRMT R2, R13, 0x7610, R2 ;  /* 0x000076100d027816 */ /* 0x002fc60000000002 */
[----:B------:R1:W-:Y:S02]  /*9590*/  STS.U16 [R27+UR7+0xb800], R3 ;  /* 0x00b800031b007988 */ /* 0x0003e40008000407 */
[----:B-1----:R-:W-:Y:S02]  /*95a0*/  PRMT R3, R11, 0x7610, R3 ;  /* 0x000076100b037816 */ /* 0x002fe40000000003 */
[----:B--2---:R-:W-:Y:S02]  /*95b0*/  PRMT R9, R7, 0x7610, R9 ;  /* 0x0000761007097816 */ /* 0x004fe40000000009 */
[----:B------:R-:W2:Y:S04]  /*95c0*/  LDL.LU R7, [R1+0x154] ;  /* 0x0001540001077983 */ /* 0x000ea80000300800 */
[----:B------:R0:W2:Y:S04]  /*95d0*/  LDL.LU R13, [R1+0xb40] ;  /* 0x000b4000010d7983 */ /* 0x0000a80000300800 */
[----:B------:R-:W3:Y:S04]  /*95e0*/  LDL.LU R11, [R1+0xb3c] ;  /* 0x000b3c00010b7983 */ /* 0x000ee80000300800 */
[----:B------:R1:W-:Y:S01]  /*95f0*/  STS.U16 [R27+UR7+0xc800], R4 ;  /* 0x00c800041b007988 */ /* 0x0003e20008000407 */
[----:B------:R-:W-:-:S03]  /*9600*/  F2FP.F16.E4M3.UNPACK_B R15, R14 ;  /* 0x0000000eff0f723e */ /* 0x000fc600020006ff */
[----:B------:R0:W-:Y:S01]  /*9610*/  STS.U16 [R27+UR7+0xe800], R0 ;  /* 0x00e800001b007988 */ /* 0x0001e20008000407 */
[----:B-1----:R-:W-:Y:S02]  /*9620*/  PRMT R4, R9, 0x7610, R4 ;  /* 0x0000761009047816 */ /* 0x002fe40000000004 */
[----:B--2---:R-:W-:-:S04]  /*9630*/  F2FP.F16.E4M3.UNPACK_B R13, R28 ;  /* 0x0000001cff0d723e */ /* 0x004fc800020006ff */
[----:B---3--:R-:W-:Y:S01]  /*9640*/  PRMT R11, R13, 0x7610, R11 ;  /* 0x000076100d0b7816 */ /* 0x008fe2000000000b */
[----:B------:R1:W-:Y:S03]  /*9650*/  STL [R1+0x48], R13 ;  /* 0x0000480d01007387 */ /* 0x0003e60000100800 */
[----:B0-----:R-:W-:Y:S01]  /*9660*/  PRMT R0, R11, 0x7610, R0 ;  /* 0x000076100b007816 */ /* 0x001fe20000000000 */
[----:B------:R-:W2:Y:S04]  /*9670*/  LDL.LU R9, [R1+0x13c] ;  /* 0x00013c0001097983 */ /* 0x000ea80000300800 */
[----:B-1----:R-:W3:Y:S04]  /*9680*/  LDL.LU R13, [R1+0x138] ;  /* 0x00013800010d7983 */ /* 0x002ee80000300800 */
[----:B------:R-:W2:Y:S04]  /*9690*/  LDL.LU R11, [R1+0x118] ;  /* 0x00011800010b7983 */ /* 0x000ea80000300800 */
[----:B------:R-:W2:Y:S04]  /*96a0*/  LDL.LU R28, [R1+0x108] ;  /* 0x00010800011c7983 */ /* 0x000ea80000300800 */
[----:B------:R-:W2:Y:S04]  /*96b0*/  LDL.LU R14, [R1+0xb38] ;  /* 0x000b3800010e7983 */ /* 0x000ea80000300800 */
[----:B------:R0:W-:Y:S01]  /*96c0*/  STL [R1+0x44], R15 ;  /* 0x0000440f01007387 */ /* 0x0001e20000100800 */
[----:B--2---:R-:W-:-:S03]  /*96d0*/  PRMT R14, R15, 0x7610, R14 ;  /* 0x000076100f0e7816 */ /* 0x004fc6000000000e */
[----:B0-----:R0:W2:Y:S02]  /*96e0*/  LDL.LU R15, [R1+0xb34] ;  /* 0x000b3400010f7983 */ /* 0x0010a40000300800 */
[----:B--2---:R-:W-:Y:S02]  /*96f0*/  F2FP.F16.E4M3.UNPACK_B R15, R12 ;  /* 0x0000000cff0f723e */ /* 0x004fe400020006ff */
[----:B------:R-:W2:Y:S04]  /*9700*/  LDL.LU R12, [R1+0xb30] ;  /* 0x000b3000010c7983 */ /* 0x000ea80000300800 */
[----:B------:R1:W-:Y:S01]  /*9710*/  STL [R1+0x40], R15 ;  /* 0x0000400f01007387 */ /* 0x0003e20000100800 */
[----:B--2---:R-:W-:-:S03]  /*9720*/  PRMT R12, R15, 0x7610, R12 ;  /* 0x000076100f0c7816 */ /* 0x004fc6000000000c */
[----:B-1----:R0:W4:Y:S02]  /*9730*/  LDL.LU R15, [R1+0xb2c] ;  /* 0x000b2c00010f7983 */ /* 0x0021240000300800 */
[----:B----4-:R-:W-:Y:S02]  /*9740*/  F2FP.F16.E4M3.UNPACK_B R15, R8 ;  /* 0x00000008ff0f723e */ /* 0x010fe400020006ff */
[----:B------:R-:W2:Y:S04]  /*9750*/  LDL.LU R8, [R1+0xb28] ;  /* 0x000b280001087983 */ /* 0x000ea80000300800 */
[----:B------:R1:W-:Y:S04]  /*9760*/  STS.U16 [R27+UR7+0x12800], R0 ;  /* 0x012800001b007988 */ /* 0x0003e80008000407 */
[----:B------:R-:W-:Y:S04]  /*9770*/  STL [R1+0x3c], R15 ;  /* 0x00003c0f01007387 */ /* 0x000fe80000100800 */
[----:B------:R4:W-:Y:S01]  /*9780*/  STS.U16 [R27+UR7+0xf800], R2 ;  /* 0x00f800021b007988 */ /* 0x0009e20008000407 */
[----:B-1----:R-:W-:-:S02]  /*9790*/  PRMT R0, R14, 0x7610, R0 ;  /* 0x000076100e007816 */ /* 0x002fc40000000000 */
[----:B----4-:R-:W-:Y:S02]  /*97a0*/  PRMT R2, R12, 0x7610, R2 ;  /* 0x000076100c027816 */ /* 0x010fe40000000002 */
[----:B--2---:R-:W-:Y:S02]  /*97b0*/  PRMT R8, R15, 0x7610, R8 ;  /* 0x000076100f087816 */ /* 0x004fe40000000008 */
[----:B------:R0:W2:Y:S04]  /*97c0*/  LDL.LU R15, [R1+0xb24] ;  /* 0x000b2400010f7983 */ /* 0x0000a80000300800 */
[----:B------:R0:W4:Y:S04]  /*97d0*/  LDL.LU R14, [R1+0xb20] ;  /* 0x000b2000010e7983 */ /* 0x0001280000300800 */
[----:B------:R0:W5:Y:S02]  /*97e0*/  LDL.LU R12, [R1+0xb1c] ;  /* 0x000b1c00010c7983 */ /* 0x0001640000300800 */
[----:B-----5:R-:W-:-:S02]  /*97f0*/  F2FP.F16.E4M3.UNPACK_B R12, R10 ;  /* 0x0000000aff0c723e */ /* 0x020fc400020006ff */
[----:B------:R-:W5:Y:S01]  /*9800*/  LDL.LU R10, [R1+0xb18] ;  /* 0x000b1800010a7983 */ /* 0x000f620000300800 */
[----:B----4-:R-:W-:-:S03]  /*9810*/  F2FP.F16.E4M3.UNPACK_B R14, R6 ;  /* 0x00000006ff0e723e */ /* 0x010fc600020006ff */
[----:B------:R1:W-:Y:S04]  /*9820*/  STS.U16 [R27+UR7+0x10800], R3 ;  /* 0x010800031b007988 */ /* 0x0003e80008000407 */
[----:B------:R4:W-:Y:S01]  /*9830*/  STL [R1+0x38], R12 ;  /* 0x0000380c01007387 */ /* 0x0009e20000100800 */
[----:B-1----:R-:W-:Y:S02]  /*9840*/  PRMT R3, R8, 0x7610, R3 ;  /* 0x0000761008037816 */ /* 0x002fe40000000003 */
[----:B-----5:R-:W-:Y:S02]  /*9850*/  PRMT R10, R12, 0x7610, R10 ;  /* 0x000076100c0a7816 */ /* 0x020fe4000000000a */
[----:B----4-:R-:W4:Y:S04]  /*9860*/  LDL.LU R12, [R1+0xb14] ;  /* 0x000b1400010c7983 */ /* 0x010f280000300800 */
[----:B------:R-:W5:Y:S04]  /*9870*/  LDL.LU R8, [R1+0xdc] ;  /* 0x0000dc0001087983 */ /* 0x000f680000300800 */
[----:B------:R-:W2:Y:S04]  /*9880*/  LDL.LU R6, [R1+0xb10] ;  /* 0x000b100001067983 */ /* 0x000ea80000300800 */
[----:B------:R-:W-:Y:S04]  /*9890*/  STL [R1+0x34], R14 ;  /* 0x0000340e01007387 */ /* 0x000fe80000100800 */
[----:B------:R1:W-:Y:S04]  /*98a0*/  STS.U16 [R27+UR7+0x13800], R0 ;  /* 0x013800001b007988 */ /* 0x0003e80008000407 */
[----:B------:R0:W-:Y:S01]  /*98b0*/  STS.U16 [R27+UR7+0x14800], R2 ;  /* 0x014800021b007988 */ /* 0x0001e20008000407 */
[----:B-1----:R-:W-:-:S02]  /*98c0*/  PRMT R0, R10, 0x7610, R0 ;  /* 0x000076100a007816 */ /* 0x002fc40000000000 */
[----:B--2---:R-:W-:Y:S02]  /*98d0*/  PRMT R6, R14, 0x7610, R6 ;  /* 0x000076100e067816 */ /* 0x004fe40000000006 */
[----:B------:R-:W2:Y:S02]  /*98e0*/  LDL.LU R14, [R1+0xd8] ;  /* 0x0000d800010e7983 */ /* 0x000ea40000300800 */
[----:B0-----:R-:W-:Y:S02]  /*98f0*/  PRMT R2, R6, 0x7610, R2 ;  /* 0x0000761006027816 */ /* 0x001fe40000000002 */
[----:B------:R-:W2:Y:S04]  /*9900*/  LDL.LU R10, [R1+0x10c] ;  /* 0x00010c00010a7983 */ /* 0x000ea80000300800 */
[----:B------:R0:W2:Y:S01]  /*9910*/  LDL.LU R6, [R1+0xb0c] ;  /* 0x000b0c0001067983 */ /* 0x0000a20000300800 */
[----:B------:R-:W-:-:S02]  /*9920*/  F2FP.F16.E4M3.UNPACK_B R15, R9 ;  /* 0x00000009ff0f723e */ /* 0x000fc400020006ff */
[----:B--2---:R-:W-:-:S04]  /*9930*/  F2FP.F16.E4M3.UNPACK_B R6, R7 ;  /* 0x00000007ff06723e */ /* 0x004fc800020006ff */
[----:B----4-:R-:W-:Y:S01]  /*9940*/  PRMT R12, R6, 0x7610, R12 ;  /* 0x00007610060c7816 */ /* 0x010fe2000000000c */
[----:B------:R1:W-:Y:S04]  /*9950*/  STL [R1+0x30], R6 ;  /* 0x0000300601007387 */ /* 0x0003e80000100800 */
[----:B------:R-:W2:Y:S04]  /*9960*/  LDL.LU R7, [R1+0xd4] ;  /* 0x0000d40001077983 */ /* 0x000ea80000300800 */
[----:B-1----:R-:W4:Y:S04]  /*9970*/  LDL.LU R6, [R1+0xd0] ;  /* 0x0000d00001067983 */ /* 0x002f280000300800 */
[----:B------:R-:W2:Y:S04]  /*9980*/  LDL.LU R9, [R1+0xb08] ;  /* 0x000b080001097983 */ /* 0x000ea80000300800 */
[----:B------:R1:W-:Y:S04]  /*9990*/  STS.U16 [R27+UR7+0x16800], R0 ;  /* 0x016800001b007988 */ /* 0x0003e80008000407 */
[----:B------:R0:W-:Y:S01]  /*99a0*/  STL [R1+0x2c], R15 ;  /* 0x00002c0f01007387 */ /* 0x0001e20000100800 */
[----:B-1----:R-:W-:-:S02]  /*99b0*/  PRMT R0, R12, 0x7610, R0 ;  /* 0x000076100c007816 */ /* 0x002fc40000000000 */
[----:B--2---:R-:W-:Y:S02]  /*99c0*/  PRMT R9, R15, 0x7610, R9 ;  /* 0x000076100f097816 */ /* 0x004fe40000000009 */
[----:B0-----:R0:W2:Y:S04]  /*99d0*/  LDL.LU R15, [R1+0xb04] ;  /* 0x000b0400010f7983 */ /* 0x0010a80000300800 */
[----:B------:R0:W3:Y:S02]  /*99e0*/  LDL.LU R12, [R1+0xb00] ;  /* 0x000b0000010c7983 */ /* 0x0000e40000300800 */
[----:B---3--:R-:W-:Y:S02]  /*99f0*/  F2FP.F16.E4M3.UNPACK_B R12, R13 ;  /* 0x0000000dff0c723e */ /* 0x008fe400020006ff */
[----:B------:R-:W3:Y:S04]  /*9a00*/  LDL.LU R13, [R1+0xafc] ;  /* 0x000afc00010d7983 */ /* 0x000ee80000300800 */
[----:B------:R1:W-:Y:S04]  /*9a10*/  STS.U16 [R27+UR7+0x17800], R2 ;  /* 0x017800021b007988 */ /* 0x0003e80008000407 */
[----:B------:R0:W-:Y:S01]  /*9a20*/  STL [R1+0x28], R12 ;  /* 0x0000280c01007387 */ /* 0x0001e20000100800 */
[----:B-1----:R-:W-:-:S02]  /*9a30*/  PRMT R2, R9, 0x7610, R2 ;  /* 0x0000761009027816 */ /* 0x002fc40000000002 */
[----:B---3--:R-:W-:Y:S02]  /*9a40*/  PRMT R13, R12, 0x7610, R13 ;  /* 0x000076100c0d7816 */ /* 0x008fe4000000000d */
[----:B0-----:R-:W3:Y:S04]  /*9a50*/  LDL.LU R12, [R1+0xaf8] ;  /* 0x000af800010c7983 */ /* 0x001ee80000300800 */
[----:B------:R0:W3:Y:S01]  /*9a60*/  LDL.LU R9, [R1+0xaf4] ;  /* 0x000af40001097983 */ /* 0x0000e20000300800 */
[----:B--2---:R-:W-:Y:S02]  /*9a70*/  F2FP.F16.E4M3.UNPACK_B R15, R28 ;  /* 0x0000001cff0f723e */ /* 0x004fe400020006ff */
[----:B---3--:R-:W-:Y:S02]  /*9a80*/  F2FP.F16.E4M3.UNPACK_B R9, R11 ;  /* 0x0000000bff09723e */ /* 0x008fe400020006ff */
[----:B------:R-:W2:Y:S02]  /*9a90*/  LDL.LU R11, [R1+0xaf0] ;  /* 0x000af000010b7983 */ /* 0x000ea40000300800 */
[----:B------:R-:W-:-:S02]  /*9aa0*/  PRMT R12, R9, 0x7610, R12 ;  /* 0x00007610090c7816 */ /* 0x000fc4000000000c */
[----:B------:R1:W-:Y:S04]  /*9ab0*/  STL [R1+0x24], R9 ;  /* 0x0000240901007387 */ /* 0x0003e80000100800 */
[----:B-1----:R0:W5:Y:S04]  /*9ac0*/  LDL.LU R9, [R1+0xaec] ;  /* 0x000aec0001097983 */ /* 0x0021680000300800 */
[----:B------:R1:W-:Y:S04]  /*9ad0*/  STS.U16 [R27+UR7+0x15800], R3 ;  /* 0x015800031b007988 */ /* 0x0003e80008000407 */
[----:B------:R-:W-:Y:S04]  /*9ae0*/  STL [R1+0x20], R15 ;  /* 0x0000200f01007387 */ /* 0x000fe80000100800 */
[----:B------:R3:W-:Y:S01]  /*9af0*/  STS.U16 [R27+UR7+0x18800], R0 ;  /* 0x018800001b007988 */ /* 0x0007e20008000407 */
[----:B-1----:R-:W-:-:S03]  /*9b00*/  PRMT R3, R13, 0x7610, R3 ;  /* 0x000076100d037816 */ /* 0x002fc60000000003 */
[----:B------:R-:W4:Y:S04]  /*9b10*/  LDL.LU R13, [R1+0xcc] ;  /* 0x0000cc00010d7983 */ /* 0x000f280000300800 */
[----:B------:R1:W-:Y:S01]  /*9b20*/  STS.U16 [R27+UR7+0x11800], R4 ;  /* 0x011800041b007988 */ /* 0x0003e20008000407 */
[----:B---3--:R-:W-:Y:S02]  /*9b30*/  PRMT R0, R12, 0x7610, R0 ;  /* 0x000076100c007816 */ /* 0x008fe40000000000 */
[----:B--2---:R-:W-:Y:S02]  /*9b40*/  PRMT R11, R15, 0x7610, R11 ;  /* 0x000076100f0b7816 */ /* 0x004fe4000000000b */
[----:B------:R-:W2:Y:S02]  /*9b50*/  LDL.LU R15, [R1+0xec] ;  /* 0x0000ec00010f7983 */ /* 0x000ea40000300800 */
[----:B-1----:R-:W-:-:S02]  /*9b60*/  PRMT R4, R11, 0x7610, R4 ;  /* 0x000076100b047816 */ /* 0x002fc40000000004 */
[----:B------:R-:W3:Y:S04]  /*9b70*/  LDL.LU R28, [R1+0xc8] ;  /* 0x0000c800011c7983 */ /* 0x000ee80000300800 */
[----:B------:R-:W2:Y:S04]  /*9b80*/  LDL.LU R12, [R1+0xc4] ;  /* 0x0000c400010c7983 */ /* 0x000ea80000300800 */
[----:B------:R-:W2:Y:S01]  /*9b90*/  LDL.LU R11, [R1+0xc0] ;  /* 0x0000c000010b7983 */ /* 0x000ea20000300800 */
[----:B-----5:R-:W-:-:S03]  /*9ba0*/  F2FP.F16.E4M3.UNPACK_B R9, R8 ;  /* 0x00000008ff09723e */ /* 0x020fc600020006ff */
[----:B------:R-:W5:Y:S04]  /*9bb0*/  LDL.LU R8, [R1+0xae8] ;  /* 0x000ae80001087983 */ /* 0x000f680000300800 */
[----:B------:R1:W-:Y:S01]  /*9bc0*/  STL [R1+0x1c], R9 ;  /* 0x00001c0901007387 */ /* 0x0003e20000100800 */
[----:B-----5:R-:W-:-:S03]  /*9bd0*/  PRMT R8, R9, 0x7610, R8 ;  /* 0x0000761009087816 */ /* 0x020fc60000000008 */
[----:B-1----:R0:W5:Y:S02]  /*9be0*/  LDL.LU R9, [R1+0xae4] ;  /* 0x000ae40001097983 */ /* 0x0021640000300800 */
[----:B-----5:R-:W-:Y:S02]  /*9bf0*/  F2FP.F16.E4M3.UNPACK_B R9, R14 ;  /* 0x0000000eff09723e */ /* 0x020fe400020006ff */
[----:B------:R-:W5:Y:S04]  /*9c00*/  LDL.LU R14, [R1+0xae0] ;  /* 0x000ae000010e7983 */ /* 0x000f680000300800 */
[----:B------:R-:W-:Y:S04]  /*9c10*/  STL [R1+0x18], R9 ;  /* 0x0000180901007387 */ /* 0x000fe80000100800 */
[----:B------:R1:W-:Y:S02]  /*9c20*/  STS.U16 [R27+UR7+0x1b800], R0 ;  /* 0x01b800001b007988 */ /* 0x0003e40008000407 */
[----:B-1----:R-:W-:-:S02]  /*9c30*/  PRMT R0, R8, 0x7610, R0 ;  /* 0x0000761008007816 */ /* 0x002fc40000000000 */
[----:B-----5:R-:W-:Y:S02]  /*9c40*/  PRMT R14, R9, 0x7610, R14 ;  /* 0x00007610090e7816 */ /* 0x020fe4000000000e */
[----:B------:R0:W5:Y:S04]  /*9c50*/  LDL.LU R9, [R1+0xadc] ;  /* 0x000adc0001097983 */ /* 0x0001680000300800 */
[----:B------:R-:W2:Y:S01]  /*9c60*/  LDL.LU R8, [R1+0xad8] ;  /* 0x000ad80001087983 */ /* 0x000ea20000300800 */
[----:B------:R-:W-:Y:S02]  /*9c70*/  F2FP.F16.E4M3.UNPACK_B R16, R7 ;  /* 0x00000007ff10723e */ /* 0x000fe400020006ff */
[----:B-----5:R-:W-:-:S04]  /*9c80*/  F2FP.F16.E4M3.UNPACK_B R9, R10 ;  /* 0x0000000aff09723e */ /* 0x020fc800020006ff */
[----:B--2---:R-:W-:Y:S01]  /*9c90*/  PRMT R8, R9, 0x7610, R8 ;  /* 0x0000761009087816 */ /* 0x004fe20000000008 */
[----:B------:R1:W-:Y:S04]  /*9ca0*/  STL [R1+0x14], R9 ;  /* 0x0000140901007387 */ /* 0x0003e80000100800 */
[----:B------:R-:W2:Y:S04]  /*9cb0*/  LDL.LU R10, [R1+0xe8] ;  /* 0x0000e800010a7983 */ /* 0x000ea80000300800 */
[----:B-1----:R-:W5:Y:S04]  /*9cc0*/  LDL.LU R9, [R1+0xbc] ;  /* 0x0000bc0001097983 */ /* 0x002f680000300800 */
[----:B------:R-:W2:Y:S04]  /*9cd0*/  LDL.LU R7, [R1+0xad4] ;  /* 0x000ad40001077983 */ /* 0x000ea80000300800 */
[----:B------:R1:W-:Y:S04]  /*9ce0*/  STS.U16 [R27+UR7+0x19800], R2 ;  /* 0x019800021b007988 */ /* 0x0003e80008000407 */
[----:B------:R0:W-:Y:S01]  /*9cf0*/  STL [R1+0x10], R16 ;  /* 0x0000101001007387 */ /* 0x0001e20000100800 */
[----:B-1----:R-:W-:-:S02]  /*9d00*/  PRMT R2, R14, 0x7610, R2 ;  /* 0x000076100e027816 */ /* 0x002fc40000000002 */
[----:B--2---:R-:W-:Y:S02]  /*9d10*/  PRMT R7, R16, 0x7610, R7 ;  /* 0x0000761010077816 */ /* 0x004fe40000000007 */
[----:B0-----:R0:W2:Y:S04]  /*9d20*/  LDL.LU R16, [R1+0xad0] ;  /* 0x000ad00001107983 */ /* 0x0010a80000300800 */
[----:B------:R0:W4:Y:S02]  /*9d30*/  LDL.LU R14, [R1+0xacc] ;  /* 0x000acc00010e7983 */ /* 0x0001240000300800 */
[----:B----4-:R-:W-:Y:S02]  /*9d40*/  F2FP.F16.E4M3.UNPACK_B R14, R6 ;  /* 0x00000006ff0e723e */ /* 0x010fe400020006ff */
[----:B------:R-:W4:Y:S04]  /*9d50*/  LDL.LU R6, [R1+0xac8] ;  /* 0x000ac80001067983 */ /* 0x000f280000300800 */
[----:B------:R1:W-:Y:S01]  /*9d60*/  STL [R1+0xc], R14 ;  /* 0x00000c0e01007387 */ /* 0x0003e20000100800 */
[----:B----4-:R-:W-:-:S03]  /*9d70*/  PRMT R6, R14, 0x7610, R6 ;  /* 0x000076100e067816 */ /* 0x010fc60000000006 */
[----:B-1----:R0:W4:Y:S04]  /*9d80*/  LDL.LU R14, [R1+0xac4] ;  /* 0x000ac400010e7983 */ /* 0x0021280000300800 */
[----:B------:R1:W-:Y:S04]  /*9d90*/  STS.U16 [R27+UR7+0x1a800], R3 ;  /* 0x01a800031b007988 */ /* 0x0003e80008000407 */
[----:B------:R0:W-:Y:S04]  /*9da0*/  STS.U16 [R27+UR7+0x1c800], R4 ;  /* 0x01c800041b007988 */ /* 0x0001e80008000407 */
[----:B------:R2:W-:Y:S01]  /*9db0*/  STS.U16 [R27+UR7+0x1d800], R0 ;  /* 0x01d800001b007988 */ /* 0x0005e20008000407 */
[----:B-1----:R-:W-:-:S03]  /*9dc0*/  PRMT R3, R8, 0x7610, R3 ;  /* 0x0000761008037816 */ /* 0x002fc60000000003 */
[----:B------:R-:W3:Y:S01]  /*9dd0*/  LDL.LU R8, [R1+0xb8] ;  /* 0x0000b80001087983 */ /* 0x000ee20000300800 */
[----:B0-----:R-:W-:-:S03]  /*9de0*/  PRMT R4, R7, 0x7610, R4 ;  /* 0x0000761007047816 */ /* 0x001fc60000000004 */
[----:B------:R-:W3:Y:S01]  /*9df0*/  LDL.LU R7, [R1+0xb4] ;  /* 0x0000b40001077983 */ /* 0x000ee20000300800 */
[----:B--2---:R-:W-:-:S03]  /*9e00*/  PRMT R0, R6, 0x7610, R0 ;  /* 0x0000761006007816 */ /* 0x004fc60000000000 */
[----:B------:R-:W2:Y:S01]  /*9e10*/  LDL.LU R6, [R1+0xe4] ;  /* 0x0000e40001067983 */ /* 0x000ea20000300800 */
[----:B----4-:R-:W-:-:S03]  /*9e20*/  F2FP.F16.E4M3.UNPACK_B R14, R13 ;  /* 0x0000000dff0e723e */ /* 0x010fc600020006ff */
[----:B------:R-:W4:Y:S04]  /*9e30*/  LDL.LU R13, [R1+0xac0] ;  /* 0x000ac000010d7983 */ /* 0x000f280000300800 */
[----:B------:R0:W-:Y:S01]  /*9e40*/  STL [R1+0x8], R14 ;  /* 0x0000080e01007387 */ /* 0x0001e20000100800 */
[----:B----4-:R-:W-:-:S03]  /*9e50*/  PRMT R13, R14, 0x7610, R13 ;  /* 0x000076100e0d7816 */ /* 0x010fc6000000000d */
[----:B0-----:R0:W4:Y:S02]  /*9e60*/  LDL.LU R14, [R1+0xabc] ;  /* 0x000abc00010e7983 */ /* 0x0011240000300800 */
[----:B----4-:R-:W-:Y:S02]  /*9e70*/  F2FP.F16.E4M3.UNPACK_B R14, R15 ;  /* 0x0000000fff0e723e */ /* 0x010fe400020006ff */
[----:B------:R0:W4:Y:S02]  /*9e80*/  LDL.LU R15, [R1+0xab8] ;  /* 0x000ab800010f7983 */ /* 0x0001240000300800 */
[----:B------:R-:W-:Y:S02]  /*9e90*/  PRMT R5, R14, 0x7610, R5 ;  /* 0x000076100e057816 */ /* 0x000fe40000000005 */
[----:B------:R1:W-:Y:S04]  /*9ea0*/  STL [R1+0x4], R14 ;  /* 0x0000040e01007387 */ /* 0x0003e80000100800 */
[----:B-1----:R0:W4:Y:S04]  /*9eb0*/  LDL.LU R14, [R1+0xab4] ;  /* 0x000ab400010e7983 */ /* 0x0021280000300800 */
[----:B------:R-:W-:Y:S01]  /*9ec0*/  STS.U16 [R27+UR7+0x20800], R4 ;  /* 0x020800041b007988 */ /* 0x000fe20008000407 */
[----:B------:R-:W-:-:S03]  /*9ed0*/  F2FP.F16.E4M3.UNPACK_B R26, R12 ;  /* 0x0000000cff1a723e */ /* 0x000fc600020006ff */
[----:B------:R-:W-:Y:S01]  /*9ee0*/  STS.U16 [R27+UR7+0x1f800], R3 ;  /* 0x01f800031b007988 */ /* 0x000fe20008000407 */
[----:B------:R-:W-:-:S03]  /*9ef0*/  F2FP.F16.E4M3.UNPACK_B R25, R11 ;  /* 0x0000000bff19723e */ /* 0x000fc600020006ff */
[----:B------:R1:W-:Y:S04]  /*9f00*/  STS.U16 [R27+UR7+0x1e800], R2 ;  /* 0x01e800021b007988 */ /* 0x0003e80008000407 */
[----:B------:R0:W-:Y:S01]  /*9f10*/  STS.U16 [R27+UR7+0x21800], R0 ;  /* 0x021800001b007988 */ /* 0x0001e20008000407 */
[----:B-1----:R-:W-:Y:S02]  /*9f20*/  PRMT R2, R5, 0x7610, R2 ;  /* 0x0000761005027816 */ /* 0x002fe40000000002 */
[----:B0-----:R-:W-:-:S03]  /*9f30*/  PRMT R0, R13, 0x7610, R0 ;  /* 0x000076100d007816 */ /* 0x001fc60000000000 */
[----:B------:R-:W-:Y:S04]  /*9f40*/  STS.U16 [R27+UR7+0x23800], R2 ;  /* 0x023800021b007988 */ /* 0x000fe80008000407 */
[----:B------:R-:W-:Y:S01]  /*9f50*/  STS.U16 [R27+UR7+0x22800], R0 ;  /* 0x022800001b007988 */ /* 0x000fe20008000407 */
[----:B------:R-:W-:Y:S02]  /*9f60*/  F2FP.F16.E4M3.UNPACK_B R24, R10 ;  /* 0x0000000aff18723e */ /* 0x000fe400020006ff */
[----:B-----5:R-:W-:Y:S02]  /*9f70*/  F2FP.F16.E4M3.UNPACK_B R20, R9 ;  /* 0x00000009ff14723e */ /* 0x020fe400020006ff */
[----:B---3--:R-:W-:Y:S02]  /*9f80*/  F2FP.F16.E4M3.UNPACK_B R23, R8 ;  /* 0x00000008ff17723e */ /* 0x008fe400020006ff */
[----:B------:R-:W-:-:S02]  /*9f90*/  F2FP.F16.E4M3.UNPACK_B R22, R7 ;  /* 0x00000007ff16723e */ /* 0x000fc400020006ff */
[----:B--2---:R-:W-:Y:S02]  /*9fa0*/  F2FP.F16.E4M3.UNPACK_B R21, R6 ;  /* 0x00000006ff15723e */ /* 0x004fe400020006ff */
[----:B----4-:R-:W-:-:S04]  /*9fb0*/  F2FP.F16.E4M3.UNPACK_B R14, R28 ;  /* 0x0000001cff0e723e */ /* 0x010fc800020006ff */
[----:B------:R-:W-:-:S04]  /*9fc0*/  PRMT R4, R14, 0x7610, R4 ;  /* 0x000076100e047816 */ /* 0x000fc80000000004 */
[----:B------:R-:W-:Y:S01]  /*9fd0*/  PRMT R3, R4, 0x7610, R3 ;  /* 0x0000761004037816 */ /* 0x000fe20000000003 */
[----:B------:R-:W-:Y:S04]  /*9fe0*/  STL [R1], R14 ;  /* 0x0000000e01007387 */ /* 0x000fe80000100800 */
[----:B------:R0:W-:Y:S04]  /*9ff0*/  STS.U16 [R27+UR7+0x24800], R3 ;  /* 0x024800031b007988 */ /* 0x0001e80008000407 */
[----:B------:R-:W-:Y:S04]  /*a000*/  STL [R1+0xa78], R26 ;  /* 0x000a781a01007387 */ /* 0x000fe80000100800 */
[----:B0-----:R-:W2:Y:S04]  /*a010*/  LDL.LU R3, [R1+0xb0] ;  /* 0x0000b00001037983 */ /* 0x001ea80000300800 */
[----:B------:R-:W3:Y:S04]  /*a020*/  LDL.LU R2, [R1+0xa8] ;  /* 0x0000a80001027983 */ /* 0x000ee80000300800 */
[----:B------:R-:W-:Y:S04]  /*a030*/  STL [R1+0xa7c], R25 ;  /* 0x000a7c1901007387 */ /* 0x000fe80000100800 */
[----:B------:R-:W4:Y:S04]  /*a040*/  LDL.LU R0, [R1+0xac] ;  /* 0x0000ac0001007983 */ /* 0x000f280000300800 */
[----:B------:R-:W5:Y:S04]  /*a050*/  LDL.LU R4, [R1+0xe0] ;  /* 0x0000e00001047983 */ /* 0x000f680000300800 */
        /* <DEDUP_REMOVED lines=11> */
[----:B------:R-:W-:Y:S04]  /*a110*/  STL [R1+0xa80], R24 ;  /* 0x000a801801007387 */ /* 0x000fe80000100800 */
[----:B------:R-:W-:Y:S04]  /*a120*/  STL [R1+0xa84], R20 ;  /* 0x000a841401007387 */ /* 0x000fe80000100800 */
[----:B------:R-:W-:Y:S04]  /*a130*/  STL [R1+0xa88], R23 ;  /* 0x000a881701007387 */ /* 0x000fe80000100800 */
[----:B------:R-:W-:Y:S04]  /*a140*/  STL [R1+0xa8c], R22 ;  /* 0x000a8c1601007387 */ /* 0x000fe80000100800 */
[----:B------:R-:W-:Y:S04]  /*a150*/  STL [R1+0xa90], R21 ;  /* 0x000a901501007387 */ /* 0x000fe80000100800 */
[----:B------:R0:W-:Y:S04]  /*a160*/  STS.U16 [R27+UR7+0x2b800], R21 ;  /* 0x02b800151b007988 */ /* 0x0001e80008000407 */
[----:B------:R1:W-:Y:S01]  /*a170*/  STS.U16 [R27+UR7+0x25800], R26 ;  /* 0x0258001a1b007988 */ /* 0x0003e20008000407 */
[----:B--2---:R-:W-:-:S02]  /*a180*/  F2FP.F16.E4M3.UNPACK_B R19, R3 ;  /* 0x00000003ff13723e */ /* 0x004fc400020006ff */
[----:B---3--:R-:W-:-:S03]  /*a190*/  F2FP.F16.E4M3.UNPACK_B R15, R2 ;  /* 0x00000002ff0f723e */ /* 0x008fc600020006ff */
[----:B------:R-:W-:Y:S01]  /*a1a0*/  STL [R1+0xa94], R19 ;  /* 0x000a941301007387 */ /* 0x000fe20000100800 */
[----:B----4-:R-:W-:-:S03]  /*a1b0*/  F2FP.F16.E4M3.UNPACK_B R18, R0 ;  /* 0x00000000ff12723e */ /* 0x010fc600020006ff */
[----:B------:R-:W-:Y:S01]  /*a1c0*/  STL [R1+0xa98], R15 ;  /* 0x000a980f01007387 */ /* 0x000fe20000100800 */
[----:B-----5:R-:W-:-:S03]  /*a1d0*/  F2FP.F16.E4M3.UNPACK_B R17, R4 ;  /* 0x00000004ff11723e */ /* 0x020fc600020006ff */
[----:B------:R-:W-:Y:S01]  /*a1e0*/  STL [R1+0xa9c], R18 ;  /* 0x000a9c1201007387 */ /* 0x000fe20000100800 */
[----:B------:R-:W-:-:S03]  /*a1f0*/  F2FP.F16.E4M3.UNPACK_B R16, R5 ;  /* 0x00000005ff10723e */ /* 0x000fc600020006ff */
[----:B------:R-:W-:Y:S04]  /*a200*/  STL [R1+0xaa0], R17 ;  /* 0x000aa01101007387 */ /* 0x000fe80000100800 */
[----:B------:R-:W-:Y:S04]  /*a210*/  STL [R1+0xaa4], R16 ;  /* 0x000aa41001007387 */ /* 0x000fe80000100800 */
[----:B------:R-:W2:Y:S01]  /*a220*/  LDL.LU R2, [R1+0x2a8] ;  /* 0x0002a80001027983 */ /* 0x000ea20000300800 */
[----:B------:R-:W-:Y:S01]  /*a230*/  IMAD R10, R10, 0x100, R13 ;  /* 0x000001000a0a7824 */ /* 0x000fe200078e020d */
[----:B------:R-:W-:Y:S01]  /*a240*/  LEA R14, R14, R28, 0x8 ;  /* 0x0000001c0e0e7211 */ /* 0x000fe200078e40ff */
[----:B------:R-:W-:-:S02]  /*a250*/  IMAD R13, R11, 0x100, R12 ;  /* 0x000001000b0d7824 */ /* 0x000fc400078e020c */
[----:B------:R-:W-:Y:S02]  /*a260*/  IMAD R12, R8, 0x100, R9 ;  /* 0x00000100080c7824 */ /* 0x000fe400078e0209 */
[----:B------:R-:W2:Y:S04]  /*a270*/  LDL.LU R9, [R1+0x2a0] ;  /* 0x0002a00001097983 */ /* 0x000ea80000300800 */
[----:B0-----:R-:W3:Y:S04]  /*a280*/  LDL.LU R21, [R1+0x290] ;  /* 0x0002900001157983 */ /* 0x001ee80000300800 */
[----:B------:R-:W3:Y:S01]  /*a290*/  LDL.LU R5, [R1+0x288] ;  /* 0x0002880001057983 */ /* 0x000ee20000300800 */
[----:B------:R-:W-:-:S03]  /*a2a0*/  LEA R11, R6, R7, 0x8 ;  /* 0x00000007060b7211 */ /* 0x000fc600078e40ff */
[----:B-1----:R-:W4:Y:S04]  /*a2b0*/  LDL.LU R26, [R1+0x27c] ;  /* 0x00027c00011a7983 */ /* 0x002f280000300800 */
[----:B------:R-:W4:Y:S04]  /*a2c0*/  LDL.LU R8, [R1+0x274] ;  /* 0x0002740001087983 */ /* 0x000f280000300800 */
[----:B------:R-:W5:Y:S04]  /*a2d0*/  LDL.LU R28, [R1+0x264] ;  /* 0x00026400011c7983 */ /* 0x000f680000300800 */
[----:B------:R-:W5:Y:S04]  /*a2e0*/  LDL.LU R7, [R1+0x260] ;  /* 0x0002600001077983 */ /* 0x000f680000300800 */
[----:B------:R0:W-:Y:S01]  /*a2f0*/  STS.U16 [R27+UR7+0x2a800], R22 ;  /* 0x02a800161b007988 */ /* 0x0001e20008000407 */
[----:B------:R-:W-:-:S03]  /*a300*/  F2FP.F16.E4M3.UNPACK_B R14, R14 ;  /* 0x0000000eff0e723e */ /* 0x000fc600020006ff */
[----:B------:R1:W-:Y:S01]  /*a310*/  STS.U16 [R27+UR7+0x29800], R23 ;  /* 0x029800171b007988 */ /* 0x0003e20008000407 */
[----:B------:R-:W-:-:S03]  /*a320*/  F2FP.F16.E4M3.UNPACK_B R13, R13 ;  /* 0x0000000dff0d723e */ /* 0x000fc600020006ff */
[----:B0-----:R-:W3:Y:S04]  /*a330*/  LDL.LU R22, [R1+0x250] ;  /* 0x0002500001167983 */ /* 0x001ee80000300800 */
[----:B------:R-:W3:Y:S01]  /*a340*/  LDL.LU R6, [R1+0x248] ;  /* 0x0002480001067983 */ /* 0x000ee20000300800 */
[----:B------:R-:W-:-:S03]  /*a350*/  F2FP.F16.E4M3.UNPACK_B R12, R12 ;  /* 0x0000000cff0c723e */ /* 0x000fc600020006ff */
[----:B-1----:R-:W3:Y:S04]  /*a360*/  LDL.LU R23, [R1+0x238] ;  /* 0x0002380001177983 */ /* 0x002ee80000300800 */
[----:B------:R0:W-:Y:S04]  /*a370*/  STS.U16 [R27+UR7+0x28800], R20 ;  /* 0x028800141b007988 */ /* 0x0001e80008000407 */
[----:B------:R-:W3:Y:S04]  /*a380*/  LDL.LU R4, [R1+0x230] ;  /* 0x0002300001047983 */ /* 0x000ee80000300800 */
[----:B------:R1:W-:Y:S04]  /*a390*/  STS.U16 [R27+UR7+0x27800], R24 ;  /* 0x027800181b007988 */ /* 0x0003e80008000407 */
[----:B0-----:R-:W3:Y:S04]  /*a3a0*/  LDL.LU R20, [R1+0x220] ;  /* 0x0002200001147983 */ /* 0x001ee80000300800 */
[----:B------:R-:W3:Y:S04]  /*a3b0*/  LDL.LU R0, [R1+0x214] ;  /* 0x0002140001007983 */ /* 0x000ee80000300800 */
[----:B-1----:R-:W3:Y:S04]  /*a3c0*/  LDL.LU R24, [R1+0x204] ;  /* 0x0002040001187983 */ /* 0x002ee80000300800 */
[----:B------:R-:W3:Y:S04]  /*a3d0*/  LDL.LU R3, [R1+0x1fc] ;  /* 0x0001fc0001037983 */ /* 0x000ee80000300800 */
[----:B------:R-:W-:Y:S04]  /*a3e0*/  STL [R1+0xaa8], R14 ;  /* 0x000aa80e01007387 */ /* 0x000fe80000100800 */
[----:B------:R-:W-:Y:S04]  /*a3f0*/  STL [R1+0xaac], R13 ;  /* 0x000aac0d01007387 */ /* 0x000fe80000100800 */
[----:B------:R0:W-:Y:S04]  /*a400*/  STS.U16 [R27+UR7+0x26800], R25 ;  /* 0x026800191b007988 */ /* 0x0001e80008000407 */
[----:B------:R-:W-:Y:S04]  /*a410*/  STL [R1+0xab0], R12 ;  /* 0x000ab00c01007387 */ /* 0x000fe80000100800 */
[----:B0-----:R-:W3:Y:S01]  /*a420*/  LDL.LU R25, [R1+0x1ec] ;  /* 0x0001ec0001197983 */ /* 0x001ee20000300800 */
[----:B--2---:R-:W-:-:S03]  /*a430*/  IMAD R9, R9, 0x100, R2 ;  /* 0x0000010009097824 */ /* 0x004fc600078e0202 */
[----:B------:R-:W2:Y:S01]  /*a440*/  LDL.LU R2, [R1+0x1e0] ;  /* 0x0001e00001027983 */ /* 0x000ea20000300800 */
[----:B----4-:R-:W-:-:S03]  /*a450*/  IMAD R8, R8, 0x100, R26 ;  /* 0x0000010008087824 */ /* 0x010fc600078e021a */
[----:B------:R-:W4:Y:S01]  /*a460*/  LDL.LU R26, [R1+0x1c4] ;  /* 0x0001c400011a7983 */ /* 0x000f220000300800 */
[----:B-----5:R-:W-:-:S03]  /*a470*/  LEA R7, R7, R28, 0x8 ;  /* 0x0000001c07077211 */ /* 0x020fc600078e40ff */
[----:B------:R-:W4:Y:S01]  /*a480*/  LDL.LU R28, [R1+0x1b8] ;  /* 0x0001b800011c7983 */ /* 0x000f220000300800 */
[----:B---3--:R-:W-:-:S03]  /*a490*/  IMAD R5, R5, 0x100, R21 ;  /* 0x0000010005057824 */ /* 0x008fc600078e0215 */
[----:B------:R0:W-:Y:S04]  /*a4a0*/  STS.U16 [R27+UR7+0x2c800], R19 ;  /* 0x02c800131b007988 */ /* 0x0001e80008000407 */
[----:B------:R1:W-:Y:S04]  /*a4b0*/  STS.U16 [R27+UR7+0x31800], R14 ;  /* 0x0318000e1b007988 */ /* 0x0003e80008000407 */
[----:B0-----:R-:W3:Y:S01]  /*a4c0*/  LDL.LU.S16 R19, [R1+0x92] ;  /* 0x0000920001137983 */ /* 0x001ee20000300600 */
[----:B------:R-:W-:-:S03]  /*a4d0*/  IMAD R6, R6, 0x100, R22 ;  /* 0x0000010006067824 */ /* 0x000fc600078e0216 */
[----:B-1----:R-:W5:Y:S04]  /*a4e0*/  LDL.LU.S16 R14, [R1+0x8e] ;  /* 0x00008e00010e7983 */ /* 0x002f680000300600 */
[----:B------:R-:W3:Y:S04]  /*a4f0*/  LDL.LU.S16 R21, [R1+0x8a] ;  /* 0x00008a0001157983 */ /* 0x000ee80000300600 */
[----:B------:R0:W-:Y:S01]  /*a500*/  STS.U16 [R27+UR7+0x30800], R16 ;  /* 0x030800101b007988 */ /* 0x0001e20008000407 */
[----:B------:R-:W-:-:S03]  /*a510*/  IMAD R4, R4, 0x100, R23 ;  /* 0x0000010004047824 */ /* 0x000fc600078e0217 */
[----:B------:R-:W3:Y:S04]  /*a520*/  LDL.LU.S16 R22, [R1+0x86] ;  /* 0x0000860001167983 */ /* 0x000ee80000300600 */
[----:B0-----:R-:W5:Y:S01]  /*a530*/  LDL.LU.S16 R16, [R1+0x82] ;  /* 0x0000820001107983 */ /* 0x001f620000300600 */
[----:B------:R-:W-:-:S03]  /*a540*/  IMAD R0, R0, 0x100, R20 ;  /* 0x0000010000007824 */ /* 0x000fc600078e0214 */
[----:B------:R-:W5:Y:S04]  /*a550*/  LDL.LU.S16 R23, [R1+0x7e] ;  /* 0x00007e0001177983 */ /* 0x000f680000300600 */
[----:B------:R-:W5:Y:S01]  /*a560*/  LDL.LU.S16 R20, [R1+0x7a] ;  /* 0x00007a0001147983 */ /* 0x000f620000300600 */
[----:B------:R-:W-:-:S03]  /*a570*/  LEA R3, R3, R24, 0x8 ;  /* 0x0000001803037211 */ /* 0x000fc600078e40ff */
[----:B------:R0:W-:Y:S04]  /*a580*/  STS.U16 [R27+UR7+0x2f800], R17 ;  /* 0x02f800111b007988 */ /* 0x0001e80008000407 */
[----:B------:R-:W5:Y:S04]  /*a590*/  LDL.LU.S16 R24, [R1+0x76] ;  /* 0x0000760001187983 */ /* 0x000f680000300600 */
[----:B------:R1:W-:Y:S04]  /*a5a0*/  STS.U16 [R27+UR7+0x2e800], R18 ;  /* 0x02e800121b007988 */ /* 0x0003e80008000407 */
[----:B0-----:R-:W5:Y:S04]  /*a5b0*/  LDL.LU.S16 R17, [R1+0x72] ;  /* 0x0000720001117983 */ /* 0x001f680000300600 */
[----:B------:R0:W-:Y:S04]  /*a5c0*/  STS.U16 [R27+UR7+0x2d800], R15 ;  /* 0x02d8000f1b007988 */ /* 0x0001e80008000407 */
[----:B-1----:R-:W5:Y:S04]  /*a5d0*/  LDL.LU.S16 R18, [R1+0x6e] ;  /* 0x00006e0001127983 */ /* 0x002f680000300600 */
[----:B0-----:R-:W5:Y:S01]  /*a5e0*/  LDL.LU.S16 R15, [R1+0x6a] ;  /* 0x00006a00010f7983 */ /* 0x001f620000300600 */
[----:B--2---:R-:W-:-:S03]  /*a5f0*/  IMAD R2, R2, 0x100, R25 ;  /* 0x0000010002027824 */ /* 0x004fc600078e0219 */
[----:B------:R-:W2:Y:S01]  /*a600*/  LDL.LU.S16 R25, [R1+0x66] ;  /* 0x0000660001197983 */ /* 0x000ea20000300600 */
[----:B----4-:R-:W-:-:S03]  /*a610*/  IMAD R28, R28, 0x100, R26 ;  /* 0x000001001c1c7824 */ /* 0x010fc600078e021a */
[----:B------:R-:W4:Y:S01]  /*a620*/  LDL.LU.S16 R26, [R1+0x62] ;  /* 0x00006200011a7983 */ /* 0x000f220000300600 */
[----:B------:R-:W-:Y:S02]  /*a630*/  F2FP.F16.E4M3.UNPACK_B R5, R5 ;  /* 0x00000005ff05723e */ /* 0x000fe400020006ff */
[----:B------:R-:W-:Y:S02]  /*a640*/  F2FP.F16.E4M3.UNPACK_B R0, R0 ;  /* 0x00000000ff00723e */ /* 0x000fe400020006ff */
[----:B------:R-:W-:Y:S02]  /*a650*/  F2FP.F16.E4M3.UNPACK_B R7, R7 ;  /* 0x00000007ff07723e */ /* 0x000fe400020006ff */
[----:B------:R-:W-:Y:S01]  /*a660*/  F2FP.F16.E4M3.UNPACK_B R4, R4 ;  /* 0x00000004ff04723e */ /* 0x000fe200020006ff */
[----:B------:R3:W-:Y:S01]  /*a670*/  STS.U16 [R27+UR7+0x37800], R5 ;  /* 0x037800051b007988 */ /* 0x0007e20008000407 */
[----:B------:R-:W-:Y:S02]  /*a680*/  F2FP.F16.E4M3.UNPACK_B R2, R2 ;  /* 0x00000002ff02723e */ /* 0x000fe400020006ff */
[----:B------:R-:W-:Y:S01]  /*a690*/  F2FP.F16.E4M3.UNPACK_B R10, R10 ;  /* 0x0000000aff0a723e */ /* 0x000fe200020006ff */
[----:B------:R0:W-:Y:S01]  /*a6a0*/  STS.U16 [R27+UR7+0x3c800], R0 ;  /* 0x03c800001b007988 */ /* 0x0001e20008000407 */
[----:B------:R-:W-:-:S02]  /*a6b0*/  F2FP.F16.E4M3.UNPACK_B R11, R11 ;  /* 0x0000000bff0b723e */ /* 0x000fc400020006ff */
[----:B------:R-:W-:Y:S01]  /*a6c0*/  F2FP.F16.E4M3.UNPACK_B R9, R9 ;  /* 0x00000009ff09723e */ /* 0x000fe200020006ff */
[----:B------:R1:W-:Y:S01]  /*a6d0*/  STS.U16 [R27+UR7+0x39800], R7 ;  /* 0x039800071b007988 */ /* 0x0003e20008000407 */
[----:B------:R-:W-:Y:S02]  /*a6e0*/  F2FP.F16.E4M3.UNPACK_B R8, R8 ;  /* 0x00000008ff08723e */ /* 0x000fe400020006ff */
[----:B------:R-:W-:Y:S02]  /*a6f0*/  F2FP.F16.E4M3.UNPACK_B R6, R6 ;  /* 0x00000006ff06723e */ /* 0x000fe400020006ff */
[----:B------:R-:W-:Y:S02]  /*a700*/  F2FP.F16.E4M3.UNPACK_B R3, R3 ;  /* 0x00000003ff03723e */ /* 0x000fe400020006ff */
[----:B------:R-:W-:Y:S02]  /*a710*/  F2FP.F16.E4M3.UNPACK_B R28, R28 ;  /* 0x0000001cff1c723e */ /* 0x000fe400020006ff */
[----:B------:R-:W-:-:S02]  /*a720*/  LOP3.LUT R29, R29, 0x60, RZ, 0x3c, !PT ;  /* 0x000000601d1d7812 */ /* 0x000fc400078e3cff */
[----:B---3--:R-:W-:Y:S02]  /*a730*/  PRMT R5, R19, 0x7610, R5 ;  /* 0x0000761013057816 */ /* 0x008fe40000000005 */
[----:B0-----:R-:W-:Y:S01]  /*a740*/  PRMT R0, R22, 0x7610, R0 ;  /* 0x0000761016007816 */ /* 0x001fe20000000000 */
[----:B------:R-:W3:Y:S01]  /*a750*/  LDL.LU.S16 R19, [R1+0x5e] ;  /* 0x00005e0001137983 */ /* 0x000ee20000300600 */
[----:B-1----:R-:W-:-:S03]  /*a760*/  PRMT R7, R21, 0x7610, R7 ;  /* 0x0000761015077816 */ /* 0x002fc60000000007 */
[----:B------:R5:W-:Y:S04]  /*a770*/  STS.U16 [R27+UR7+0x3b800], R4 ;  /* 0x03b800041b007988 */ /* 0x000be80008000407 */
[----:B------:R-:W3:Y:S04]  /*a780*/  LDL.LU.S16 R21, [R1+0x5a] ;  /* 0x00005a0001157983 */ /* 0x000ee80000300600 */
[----:B------:R0:W-:Y:S01]  /*a790*/  STS.U16 [R27+UR7+0x3e800], R2 ;  /* 0x03e800021b007988 */ /* 0x0001e20008000407 */
[----:B-----5:R-:W-:-:S03]  /*a7a0*/  PRMT R4, R23, 0x7610, R4 ;  /* 0x0000761017047816 */ /* 0x020fc60000000004 */
[----:B------:R-:W5:Y:S04]  /*a7b0*/  LDL.LU.S16 R22, [R1+0x56] ;  /* 0x0000560001167983 */ /* 0x000f680000300600 */
[----:B------:R-:W-:Y:S01]  /*a7c0*/  STS.U16 [R27+UR7+0x32800], R10 ;  /* 0x0328000a1b007988 */ /* 0x000fe20008000407 */
[----:B0-----:R-:W-:-:S03]  /*a7d0*/  PRMT R2, R20, 0x7610, R2 ;  /* 0x0000761014027816 */ /* 0x001fc60000000002 */
[----:B------:R-:W-:Y:S04]  /*a7e0*/  STS.U16 [R27+UR7+0x33800], R13 ;  /* 0x0338000d1b007988 */ /* 0x000fe80008000407 */
[----:B------:R-:W-:Y:S04]  /*a7f0*/  STS.U16 [R27+UR7+0x34800], R12 ;  /* 0x0348000c1b007988 */ /* 0x000fe80008000407 */
[----:B------:R-:W-:Y:S04]  /*a800*/  STS.U16 [R27+UR7+0x35800], R11 ;  /* 0x0358000b1b007988 */ /* 0x000fe80008000407 */
[----:B------:R-:W-:Y:S04]  /*a810*/  STS.U16 [R27+UR7+0x36800], R9 ;  /* 0x036800091b007988 */ /* 0x000fe80008000407 */
[----:B------:R0:W-:Y:S04]  /*a820*/  STS.U16 [R27+UR7+0x38800], R8 ;  /* 0x038800081b007988 */ /* 0x0001e80008000407 */
[----:B------:R-:W-:Y:S04]  /*a830*/  STS.U16 [R27+UR7+0x3a800], R6 ;  /* 0x03a800061b007988 */ /* 0x000fe80008000407 */
[----:B------:R-:W-:Y:S01]  /*a840*/  STS.U16 [R27+UR7+0x3d800], R3 ;  /* 0x03d800031b007988 */ /* 0x000fe20008000407 */
[----:B0-----:R-:W-:-:S03]  /*a850*/  PRMT R8, R24, 0x7610, R8 ;  /* 0x0000761018087816 */ /* 0x001fc60000000008 */
[----:B------:R-:W-:Y:S04]  /*a860*/  STS.U16 [R27+UR7+0x3f800], R28 ;  /* 0x03f8001c1b007988 */ /* 0x000fe80008000407 */
[----:B------:R-:W5:Y:S04]  /*a870*/  LDL.LU.S16 R23, [R1+0x52] ;  /* 0x0000520001177983 */ /* 0x000f680000300600 */
[----:B------:R2:W-:Y:S04]  /*a880*/  STS.U16 [R29+UR7+0x3c00], R0 ;  /* 0x003c00001d007988 */ /* 0x0005e80008000407 */
[----:B------:R-:W5:Y:S04]  /*a890*/  LDL.LU.S16 R20, [R1+0x4e] ;  /* 0x00004e0001147983 */ /* 0x000f680000300600 */
[----:B------:R-:W5:Y:S01]  /*a8a0*/  LDL.LU.S16 R24, [R1+0x4a] ;  /* 0x00004a0001187983 */ /* 0x000f620000300600 */
[----:B--2---:R-:W-:-:S03]  /*a8b0*/  PRMT R0, R25, 0x7610, R0 ;  /* 0x0000761019007816 */ /* 0x004fc60000000000 */
[----:B------:R-:W2:Y:S01]  /*a8c0*/  LDL.LU.S16 R25, [R1+0x46] ;  /* 0x0000460001197983 */ /* 0x000ea20000300600 */
[----:B----4-:R-:W-:-:S03]  /*a8d0*/  PRMT R9, R26, 0x7610, R9 ;  /* 0x000076101a097816 */ /* 0x010fc60000000009 */
[----:B------:R-:W4:Y:S01]  /*a8e0*/  LDL.LU.S16 R26, [R1+0x42] ;  /* 0x00004200011a7983 */ /* 0x000f220000300600 */
[----:B------:R-:W-:-:S03]  /*a8f0*/  PRMT R6, R14, 0x7610, R6 ;  /* 0x000076100e067816 */ /* 0x000fc60000000006 */
[----:B------:R-:W4:Y:S01]  /*a900*/  LDL.LU.S16 R12, [R1+0x3e] ;  /* 0x00003e00010c7983 */ /* 0x000f220000300600 */
[----:B------:R-:W-:-:S03]  /*a910*/  PRMT R3, R16, 0x7610, R3 ;  /* 0x0000761010037816 */ /* 0x000fc60000000003 */
[----:B------:R-:W4:Y:S04]  /*a920*/  LDL.LU.S16 R13, [R1+0x3a] ;  /* 0x00003a00010d7983 */ /* 0x000f280000300600 */
[----:B------:R0:W-:Y:S04]  /*a930*/  STS.U16 [R29+UR7+0xc00], R5 ;  /* 0x000c00051d007988 */ /* 0x0001e80008000407 */
[----:B------:R-:W4:Y:S04]  /*a940*/  LDL.LU.S16 R14, [R1+0x36] ;  /* 0x00003600010e7983 */ /* 0x000f280000300600 */
[----:B------:R1:W-:Y:S01]  /*a950*/  STS.U16 [R29+UR7+0x1c00], R6 ;  /* 0x001c00061d007988 */ /* 0x0003e20008000407 */
[----:B0-----:R-:W-:-:S03]  /*a960*/  PRMT R5, R17, 0x7610, R5 ;  /* 0x0000761011057816 */ /* 0x001fc60000000005 */
[----:B------:R-:W4:Y:S04]  /*a970*/  LDL.LU.S16 R16, [R1+0x32] ;  /* 0x0000320001107983 */ /* 0x000f280000300600 */
[----:B------:R0:W-:Y:S01]  /*a980*/  STS.U16 [R29+UR7+0x2c00], R7 ;  /* 0x002c00071d007988 */ /* 0x0001e20008000407 */
[----:B-1----:R-:W-:-:S03]  /*a990*/  PRMT R6, R18, 0x7610, R6 ;  /* 0x0000761012067816 */ /* 0x002fc60000000006 */
[----:B------:R-:W4:Y:S01]  /*a9a0*/  LDL.LU.S16 R17, [R1+0x2e] ;  /* 0x00002e0001117983 */ /* 0x000f220000300600 */
[----:B---3--:R-:W-:-:S03]  /*a9b0*/  PRMT R10, R19, 0x7610, R10 ;  /* 0x00007610130a7816 */ /* 0x008fc6000000000a */
[----:B------:R-:W3:Y:S01]  /*a9c0*/  LDL.LU.S16 R18, [R1+0x2a] ;  /* 0x00002a0001127983 */ /* 0x000ee20000300600 */
[----:B0-----:R-:W-:-:S03]  /*a9d0*/  PRMT R7, R15, 0x7610, R7 ;  /* 0x000076100f077816 */ /* 0x001fc60000000007 */
[----:B------:R0:W-:Y:S04]  /*a9e0*/  STS.U16 [R29+UR7+0x6c00], R2 ;  /* 0x006c00021d007988 */ /* 0x0001e80008000407 */
[----:B------:R-:W3:Y:S04]  /*a9f0*/  LDL.LU.S16 R15, [R1+0x26] ;  /* 0x00002600010f7983 */ /* 0x000ee80000300600 */
[----:B------:R5:W-:Y:S01]  /*aa00*/  STS.U16 [R29+UR7+0x4c00], R3 ;  /* 0x004c00031d007988 */ /* 0x000be20008000407 */
[----:B0-----:R-:W-:-:S03]  /*aa10*/  PRMT R2, R21, 0x7610, R2 ;  /* 0x0000761015027816 */ /* 0x001fc60000000002 */
[----:B------:R-:W3:Y:S04]  /*aa20*/  LDL.LU.S16 R19, [R1+0x22] ;  /* 0x0000220001137983 */ /* 0x000ee80000300600 */
[----:B------:R0:W-:Y:S01]  /*aa30*/  STS.U16 [R29+UR7+0x5c00], R4 ;  /* 0x005c00041d007988 */ /* 0x0001e20008000407 */
[----:B-----5:R-:W-:-:S03]  /*aa40*/  PRMT R3, R22, 0x7610, R3 ;  /* 0x0000761016037816 */ /* 0x020fc60000000003 */
[----:B------:R-:W5:Y:S04]  /*aa50*/  LDL.LU.S16 R21, [R1+0x1e] ;  /* 0x00001e0001157983 */ /* 0x000f680000300600 */
[----:B------:R1:W-:Y:S04]  /*aa60*/  STS.U16 [R29+UR7+0x8c00], R5 ;  /* 0x008c00051d007988 */ /* 0x0003e80008000407 */
[----:B------:R-:W5:Y:S04]  /*aa70*/  LDL.LU.S16 R22, [R1+0x1a] ;  /* 0x00001a0001167983 */ /* 0x000f680000300600 */
[----:B------:R0:W-:Y:S04]  /*aa80*/  STS.U16 [R29+UR7+0x7c00], R8 ;  /* 0x007c00081d007988 */ /* 0x0001e80008000407 */
[----:B------:R2:W-:Y:S01]  /*aa90*/  STS.U16 [R29+UR7+0xbc00], R0 ;  /* 0x00bc00001d007988 */ /* 0x0005e20008000407 */
[----:B0-----:R-:W-:-:S03]  /*aaa0*/  PRMT R4, R23, 0x7610, R4 ;  /* 0x0000761017047816 */ /* 0x001fc60000000004 */
[----:B------:R-:W5:Y:S01]  /*aab0*/  LDL.LU.S16 R23, [R1+0x16] ;  /* 0x0000160001177983 */ /* 0x000f620000300600 */
[----:B-1----:R-:W-:-:S03]  /*aac0*/  PRMT R5, R20, 0x7610, R5 ;  /* 0x0000761014057816 */ /* 0x002fc60000000005 */
[----:B------:R-:W5:Y:S01]  /*aad0*/  LDL.LU.S16 R20, [R1+0x12] ;  /* 0x0000120001147983 */ /* 0x000f620000300600 */
[----:B------:R-:W-:-:S03]  /*aae0*/  PRMT R8, R24, 0x7610, R8 ;  /* 0x0000761018087816 */ /* 0x000fc60000000008 */
[----:B------:R-:W5:Y:S04]  /*aaf0*/  LDL.LU.S16 R24, [R1+0xe] ;  /* 0x00000e0001187983 */ /* 0x000f680000300600 */
[----:B------:R4:W-:Y:S01]  /*ab00*/  STS.U16 [R29+UR7+0x9c00], R6 ;  /* 0x009c00061d007988 */ /* 0x0009e20008000407 */
[----:B--2---:R-:W-:-:S03]  /*ab10*/  PRMT R0, R25, 0x7610, R0 ;  /* 0x0000761019007816 */ /* 0x004fc60000000000 */
[----:B------:R-:W2:Y:S01]  /*ab20*/  LDL.LU.S16 R25, [R1+0xa] ;  /* 0x00000a0001197983 */ /* 0x000ea20000300600 */
[----:B----4-:R-:W-:-:S03]  /*ab30*/  PRMT R6, R26, 0x7610, R6 ;  /* 0x000076101a067816 */ /* 0x010fc60000000006 */
[----:B------:R-:W4:Y:S04]  /*ab40*/  LDL.LU.S16 R26, [R1+0x6] ;  /* 0x00000600011a7983 */ /* 0x000f280000300600 */
[----:B------:R0:W-:Y:S04]  /*ab50*/  STS.U16 [R29+UR7+0xac00], R7 ;  /* 0x00ac00071d007988 */ /* 0x0001e80008000407 */
[----:B------:R1:W-:Y:S04]  /*ab60*/  STS.U16 [R29+UR7+0xcc00], R9 ;  /* 0x00cc00091d007988 */ /* 0x0003e80008000407 */
[----:B------:R-:W4:Y:S01]  /*ab70*/  LDL.LU.S16 R27, [R1+0x2] ;  /* 0x00000200011b7983 */ /* 0x000f220000300600 */
[----:B0-----:R-:W-:-:S03]  /*ab80*/  PRMT R7, R12, 0x7610, R7 ;  /* 0x000076100c077816 */ /* 0x001fc60000000007 */
[----:B------:R0:W-:Y:S01]  /*ab90*/  STS.U16 [R29+UR7+0xdc00], R10 ;  /* 0x00dc000a1d007988 */ /* 0x0001e20008000407 */
[----:B-1----:R-:W-:-:S03]  /*aba0*/  PRMT R9, R13, 0x7610, R9 ;  /* 0x000076100d097816 */ /* 0x002fc60000000009 */
[----:B------:R-:W4:Y:S04]  /*abb0*/  LDL.LU R12, [R1+0xab0] ;  /* 0x000ab000010c7983 */ /* 0x000f280000300800 */
[----:B------:R1:W-:Y:S01]  /*abc0*/  STS.U16 [R29+UR7+0xec00], R2 ;  /* 0x00ec00021d007988 */ /* 0x0003e20008000407 */
[----:B0-----:R-:W-:-:S03]  /*abd0*/  PRMT R10, R14, 0x7610, R10 ;  /* 0x000076100e0a7816 */ /* 0x001fc6000000000a */
[----:B------:R-:W4:Y:S04]  /*abe0*/  LDL.LU R13, [R1+0xaac] ;  /* 0x000aac00010d7983 */ /* 0x000f280000300800 */
[----:B------:R0:W-:Y:S01]  /*abf0*/  STS.U16 [R29+UR7+0xfc00], R3 ;  /* 0x00fc00031d007988 */ /* 0x0001e20008000407 */
[----:B-1----:R-:W-:-:S03]  /*ac00*/  PRMT R2, R16, 0x7610, R2 ;  /* 0x0000761010027816 */ /* 0x002fc60000000002 */
[----:B------:R-:W4:Y:S04]  /*ac10*/  LDL.LU R14, [R1+0xaa8] ;  /* 0x000aa800010e7983 */ /* 0x000f280000300800 */
[----:B------:R3:W-:Y:S01]  /*ac20*/  STS.U16 [R29+UR7+0x10c00], R4 ;  /* 0x010c00041d007988 */ /* 0x0007e20008000407 */
[----:B0-----:R-:W-:-:S03]  /*ac30*/  PRMT R3, R17, 0x7610, R3 ;  /* 0x0000761011037816 */ /* 0x001fc60000000003 */
[----:B------:R-:W4:Y:S04]  /*ac40*/  LDL.LU R16, [R1+0xaa4] ;  /* 0x000aa40001107983 */ /* 0x000f280000300800 */
[----:B------:R0:W-:Y:S01]  /*ac50*/  STS.U16 [R29+UR7+0x11c00], R5 ;  /* 0x011c00051d007988 */ /* 0x0001e20008000407 */
[----:B---3--:R-:W-:-:S03]  /*ac60*/  PRMT R4, R18, 0x7610, R4 ;  /* 0x0000761012047816 */ /* 0x008fc60000000004 */
[----:B------:R-:W3:Y:S04]  /*ac70*/  LDL.LU R17, [R1+0xaa0] ;  /* 0x000aa00001117983 */ /* 0x000ee80000300800 */
[----:B------:R1:W-:Y:S01]  /*ac80*/  STS.U16 [R29+UR7+0x12c00], R8 ;  /* 0x012c00081d007988 */ /* 0x0003e20008000407 */
[----:B0-----:R-:W-:-:S03]  /*ac90*/  PRMT R5, R15, 0x7610, R5 ;  /* 0x000076100f057816 */ /* 0x001fc60000000005 */
[----:B------:R-:W3:Y:S04]  /*aca0*/  LDL.LU R18, [R1+0xa9c] ;  /* 0x000a9c0001127983 */ /* 0x000ee80000300800 */
[----:B------:R5:W-:Y:S01]  /*acb0*/  STS.U16 [R29+UR7+0x13c00], R0 ;  /* 0x013c00001d007988 */ /* 0x000be20008000407 */
[----:B-1----:R-:W-:-:S03]  /*acc0*/  PRMT R8, R19, 0x7610, R8 ;  /* 0x0000761013087816 */ /* 0x002fc60000000008 */
[----:B------:R-:W3:Y:S04]  /*acd0*/  LDL.LU R15, [R1+0xa98] ;  /* 0x000a9800010f7983 */ /* 0x000ee80000300800 */
[----:B------:R0:W-:Y:S01]  /*ace0*/  STS.U16 [R29+UR7+0x14c00], R6 ;  /* 0x014c00061d007988 */ /* 0x0001e20008000407 */
[----:B-----5:R-:W-:-:S03]  /*acf0*/  PRMT R0, R21, 0x7610, R0 ;  /* 0x0000761015007816 */ /* 0x020fc60000000000 */
[----:B------:R-:W5:Y:S04]  /*ad00*/  LDL.LU R19, [R1+0xa94] ;  /* 0x000a940001137983 */ /* 0x000f680000300800 */
[----:B------:R1:W-:Y:S01]  /*ad10*/  STS.U16 [R29+UR7+0x15c00], R7 ;  /* 0x015c00071d007988 */ /* 0x0003e20008000407 */
[----:B0-----:R-:W-:-:S03]  /*ad20*/  PRMT R6, R22, 0x7610, R6 ;  /* 0x0000761016067816 */ /* 0x001fc60000000006 */
[----:B------:R-:W5:Y:S04]  /*ad30*/  LDL.LU R21, [R1+0xa90] ;  /* 0x000a900001157983 */ /* 0x000f680000300800 */
[----:B------:R0:W-:Y:S01]  /*ad40*/  STS.U16 [R29+UR7+0x16c00], R9 ;  /* 0x016c00091d007988 */ /* 0x0001e20008000407 */
[----:B-1----:R-:W-:-:S03]  /*ad50*/  PRMT R7, R23, 0x7610, R7 ;  /* 0x0000761017077816 */ /* 0x002fc60000000007 */
[----:B------:R-:W5:Y:S04]  /*ad60*/  LDL.LU R22, [R1+0xa8c] ;  /* 0x000a8c0001167983 */ /* 0x000f680000300800 */
[----:B------:R1:W-:Y:S01]  /*ad70*/  STS.U16 [R29+UR7+0x17c00], R10 ;  /* 0x017c000a1d007988 */ /* 0x0003e20008000407 */
[----:B0-----:R-:W-:-:S03]  /*ad80*/  PRMT R9, R20, 0x7610, R9 ;  /* 0x0000761014097816 */ /* 0x001fc60000000009 */
[----:B------:R-:W5:Y:S04]  /*ad90*/  LDL.LU R23, [R1+0xa88] ;  /* 0x000a880001177983 */ /* 0x000f680000300800 */
[----:B------:R2:W-:Y:S01]  /*ada0*/  STS.U16 [R29+UR7+0x18c00], R2 ;  /* 0x018c00021d007988 */ /* 0x0005e20008000407 */
[----:B-1----:R-:W-:-:S03]  /*adb0*/  PRMT R10, R24, 0x7610, R10 ;  /* 0x00007610180a7816 */ /* 0x002fc6000000000a */
[----:B------:R-:W5:Y:S04]  /*adc0*/  LDL.LU R20, [R1+0xa84] ;  /* 0x000a840001147983 */ /* 0x000f680000300800 */
[----:B------:R-:W5:Y:S04]  /*add0*/  LDL.LU R24, [R1+0xa80] ;  /* 0x000a800001187983 */ /* 0x000f680000300800 */
[----:B------:R4:W-:Y:S01]  /*ade0*/  STS.U16 [R29+UR7+0x19c00], R3 ;  /* 0x019c00031d007988 */ /* 0x0009e20008000407 */
[----:B--2---:R-:W-:-:S03]  /*adf0*/  PRMT R2, R25, 0x7610, R2 ;  /* 0x0000761019027816 */ /* 0x004fc60000000002 */
[----:B------:R-:W2:Y:S01]  /*ae00*/  LDL.LU R25, [R1+0xa7c] ;  /* 0x000a7c0001197983 */ /* 0x000ea20000300800 */
[----:B----4-:R-:W-:-:S03]  /*ae10*/  PRMT R3, R26, 0x7610, R3 ;  /* 0x000076101a037816 */ /* 0x010fc60000000003 */
[----:B------:R-:W4:Y:S04]  /*ae20*/  LDL.LU R26, [R1+0xa78] ;  /* 0x000a7800011a7983 */ /* 0x000f280000300800 */
[----:B------:R0:W-:Y:S04]  /*ae30*/  STS.U16 [R29+UR7+0x1ac00], R4 ;  /* 0x01ac00041d007988 */ /* 0x0001e80008000407 */
[----:B------:R-:W-:Y:S01]  /*ae40*/  STS.U16 [R29+UR7+0x1cc00], R8 ;  /* 0x01cc00081d007988 */ /* 0x000fe20008000407 */
[----:B0-----:R-:W-:-:S03]  /*ae50*/  PRMT R4, R27, 0x7610, R4 ;  /* 0x000076101b047816 */ /* 0x001fc60000000004 */
[----:B------:R-:W-:Y:S04]  /*ae60*/  STS.U16 [R29+UR7+0x1dc00], R0 ;  /* 0x01dc00001d007988 */ /* 0x000fe80008000407 */
[----:B------:R-:W-:Y:S04]  /*ae70*/  STS.U16 [R29+UR7+0x20c00], R9 ;  /* 0x020c00091d007988 */ /* 0x000fe80008000407 */
[----:B------:R3:W-:Y:S04]  /*ae80*/  STS.U16 [R29+UR7+0x24c00], R4 ;  /* 0x024c00041d007988 */ /* 0x0007e80008000407 */
[----:B------:R-:W-:Y:S04]  /*ae90*/  STS.U16 [R29+UR7+0x1bc00], R5 ;  /* 0x01bc00051d007988 */ /* 0x000fe80008000407 */
[----:B------:R-:W-:Y:S04]  /*aea0*/  STS.U16 [R29+UR7+0x1ec00], R6 ;  /* 0x01ec00061d007988 */ /* 0x000fe80008000407 */
[----:B------:R-:W-:Y:S04]  /*aeb0*/  STS.U16 [R29+UR7+0x22c00], R2 ;  /* 0x022c00021d007988 */ /* 0x000fe80008000407 */
[----:B------:R-:W-:Y:S04]  /*aec0*/  STS.U16 [R29+UR7+0x1fc00], R7 ;  /* 0x01fc00071d007988 */ /* 0x000fe80008000407 */
[----:B------:R-:W-:Y:S04]  /*aed0*/  STS.U16 [R29+UR7+0x21c00], R10 ;  /* 0x021c000a1d007988 */ /* 0x000fe80008000407 */
[----:B------:R0:W-:Y:S01]  /*aee0*/  STS.U16 [R29+UR7+0x23c00], R3 ;  /* 0x023c00031d007988 */ /* 0x0001e20008000407 */
[----:B---3--:R-:W-:-:S05]  /*aef0*/  PRMT R4, R18, 0x7632, R4 ;  /* 0x0000763212047816 */ /* 0x008fca0000000004 */
[----:B------:R-:W-:Y:S01]  /*af00*/  STS.U16 [R29+UR7+0x2ec00], R4 ;  /* 0x02ec00041d007988 */ /* 0x000fe20008000407 */
[----:B0-----:R-:W-:Y:S02]  /*af10*/  PRMT R3, R15, 0x7632, R3 ;  /* 0x000076320f037816 */ /* 0x001fe40000000003 */
[----:B-----5:R-:W-:-:S03]  /*af20*/  PRMT R2, R19, 0x7632, R2 ;  /* 0x0000763213027816 */ /* 0x020fc60000000002 */
[----:B------:R-:W-:Y:S04]  /*af30*/  STS.U16 [R29+UR7+0x2dc00], R3 ;  /* 0x02dc00031d007988 */ /* 0x000fe80008000407 */
[----:B------:R-:W-:Y:S01]  /*af40*/  STS.U16 [R29+UR7+0x2cc00], R2 ;  /* 0x02cc00021d007988 */ /* 0x000fe20008000407 */
[----:B------:R-:W-:Y:S02]  /*af50*/  PRMT R10, R21, 0x7632, R10 ;  /* 0x00007632150a7816 */ /* 0x000fe4000000000a */
[----:B------:R-:W-:-:S05]  /*af60*/  PRMT R9, R22, 0x7632, R9 ;  /* 0x0000763216097816 */ /* 0x000fca0000000009 */
[----:B------:R0:W-:Y:S01]  /*af70*/  STS.U16 [R29+UR7+0x2ac00], R9 ;  /* 0x02ac00091d007988 */ /* 0x0001e20008000407 */
[----:B------:R-:W-:Y:S02]  /*af80*/  PRMT R7, R23, 0x7632, R7 ;  /* 0x0000763217077816 */ /* 0x000fe40000000007 */
[----:B------:R-:W-:Y:S02]  /*af90*/  PRMT R0, R24, 0x7632, R0 ;  /* 0x0000763218007816 */ /* 0x000fe40000000000 */
[----:B------:R-:W-:-:S03]  /*afa0*/  PRMT R6, R20, 0x7632, R6 ;  /* 0x0000763214067816 */ /* 0x000fc60000000006 */
[----:B------:R1:W-:Y:S01]  /*afb0*/  STS.U16 [R29+UR7+0x27c00], R0 ;  /* 0x027c00001d007988 */ /* 0x0003e20008000407 */
[----:B0-----:R-:W-:-:S03]  /*afc0*/  PRMT R9, R12, 0x7632, R9 ;  /* 0x000076320c097816 */ /* 0x001fc60000000009 */
[----:B------:R0:W-:Y:S01]  /*afd0*/  STS.U16 [R29+UR7+0x28c00], R6 ;  /* 0x028c00061d007988 */ /* 0x0001e20008000407 */
[----:B------:R-:W-:Y:S02]  /*afe0*/  PRMT R2, R9, 0x7632, R2 ;  /* 0x0000763209027816 */ /* 0x000fe40000000002 */
[----:B-1----:R-:W-:Y:S01]  /*aff0*/  PRMT R0, R14, 0x7632, R0 ;  /* 0x000076320e007816 */ /* 0x002fe20000000000 */
[----:B------:R1:W-:Y:S01]  /*b000*/  STS.U16 [R29+UR7+0x29c00], R7 ;  /* 0x029c00071d007988 */ /* 0x0003e20008000407 */
[----:B0-----:R-:W-:-:S03]  /*b010*/  PRMT R6, R10, 0x7632, R6 ;  /* 0x000076320a067816 */ /* 0x001fc60000000006 */
[----:B------:R-:W-:Y:S01]  /*b020*/  STS.U16 [R29+UR7+0x31c00], R0 ;  /* 0x031c00001d007988 */ /* 0x000fe20008000407 */
[----:B-1----:R-:W-:-:S03]  /*b030*/  PRMT R7, R13, 0x7632, R7 ;  /* 0x000076320d077816 */ /* 0x002fc60000000007 */
[----:B------:R0:W-:Y:S04]  /*b040*/  STS.U16 [R29+UR7+0x34c00], R9 ;  /* 0x034c00091d007988 */ /* 0x0001e80008000407 */
[----:B------:R-:W-:Y:S04]  /*b050*/  STS.U16 [R29+UR7+0x32c00], R6 ;  /* 0x032c00061d007988 */ /* 0x000fe80008000407 */
[----:B------:R1:W-:Y:S01]  /*b060*/  STS.U16 [R29+UR7+0x36c00], R2 ;  /* 0x036c00021d007988 */ /* 0x0003e20008000407 */
[----:B0-----:R-:W-:-:S03]  /*b070*/  PRMT R9, R2, 0x7632, R9 ;  /* 0x0000763202097816 */ /* 0x001fc60000000009 */
[----:B------:R-:W-:Y:S01]  /*b080*/  STS.U16 [R29+UR7+0x33c00], R7 ;  /* 0x033c00071d007988 */ /* 0x000fe20008000407 */
[----:B-1----:R-:W-:-:S05]  /*b090*/  IMAD.MOV.U32 R2, RZ, RZ, -0x800000 ;  /* 0xff800000ff027424 */ /* 0x002fca00078e00ff */
[----:B------:R-:W-:Y:S01]  /*b0a0*/  STL [R1+0x2d0], R2 ;  /* 0x0002d00201007387 */ /* 0x000fe20000100800 */
[----:B--2---:R-:W-:-:S05]  /*b0b0*/  PRMT R8, R25, 0x7632, R8 ;  /* 0x0000763219087816 */ /* 0x004fca0000000008 */
[----:B------:R0:W-:Y:S02]  /*b0c0*/  STS.U16 [R29+UR7+0x26c00], R8 ;  /* 0x026c00081d007988 */ /* 0x0001e40008000407 */
[----:B0-----:R-:W-:-:S04]  /*b0d0*/  PRMT R8, R16, 0x7632, R8 ;  /* 0x0000763210087816 */ /* 0x001fc80000000008 */
[----:B------:R-:W-:Y:S02]  /*b0e0*/  PRMT R4, R8, 0x7632, R4 ;  /* 0x0000763208047816 */ /* 0x000fe40000000004 */
[----:B----4-:R-:W-:-:S05]  /*b0f0*/  PRMT R5, R26, 0x7632, R5 ;  /* 0x000076321a057816 */ /* 0x010fca0000000005 */
[----:B------:R0:W-:Y:S01]  /*b100*/  STS.U16 [R29+UR7+0x25c00], R5 ;  /* 0x025c00051d007988 */ /* 0x0001e20008000407 */
[----:B------:R-:W-:-:S03]  /*b110*/  PRMT R0, R4, 0x7632, R0 ;  /* 0x0000763204007816 */ /* 0x000fc60000000000 */
[----:B------:R1:W-:Y:S01]  /*b120*/  STS.U16 [R29+UR7+0x30c00], R8 ;  /* 0x030c00081d007988 */ /* 0x0003e20008000407 */
[----:B0-----:R-:W-:-:S04]  /*b130*/  PRMT R5, R17, 0x7632, R5 ;  /* 0x0000763211057816 */ /* 0x001fc80000000005 */
[----:B------:R-:W-:Y:S01]  /*b140*/  PRMT R3, R5, 0x7632, R3 ;  /* 0x0000763205037816 */ /* 0x000fe20000000003 */
[----:B------:R0:W-:Y:S01]  /*b150*/  STS.U16 [R29+UR7+0x2fc00], R5 ;  /* 0x02fc00051d007988 */ /* 0x0001e20008000407 */
[----:B-1----:R-:W-:Y:S02]  /*b160*/  PRMT R8, R6, 0x7632, R8 ;  /* 0x0000763206087816 */ /* 0x002fe40000000008 */
[----:B------:R-:W-:Y:S01]  /*b170*/  PRMT R6, R0, 0x7632, R6 ;  /* 0x0000763200067816 */ /* 0x000fe20000000006 */
[----:B------:R1:W-:Y:S04]  /*b180*/  STS.U16 [R29+UR7+0x3bc00], R0 ;  /* 0x03bc00001d007988 */ /* 0x0003e80008000407 */
[----:B------:R2:W-:Y:S01]  /*b190*/  STS.U16 [R29+UR7+0x37c00], R3 ;  /* 0x037c00031d007988 */ /* 0x0005e20008000407 */
[----:B0-----:R-:W-:-:S02]  /*b1a0*/  PRMT R5, R7, 0x7632, R5 ;  /* 0x0000763207057816 */ /* 0x001fc40000000005 */
[----:B------:R-:W-:Y:S02]  /*b1b0*/  PRMT R7, R3, 0x7632, R7 ;  /* 0x0000763203077816 */ /* 0x000fe40000000007 */
[----:B-1----:R-:W-:Y:S01]  /*b1c0*/  MOV R0, 0xff800000 ;  /* 0xff80000000007802 */ /* 0x002fe20000000f00 */
[----:B--2---:R-:W-:-:S04]  /*b1d0*/  IMAD.MOV.U32 R3, RZ, RZ, -0x800000 ;  /* 0xff800000ff037424 */ /* 0x004fc800078e00ff */
        /* <DEDUP_REMOVED lines=27> */
[----:B------:R0:W-:Y:S04]  /*b390*/  STS.U16 [R29+UR7+0x3cc00], R6 ;  /* 0x03cc00061d007988 */ /* 0x0001e80008000407 */
[----:B------:R1:W-:Y:S04]  /*b3a0*/  STS.U16 [R29+UR7+0x3dc00], R7 ;  /* 0x03dc00071d007988 */ /* 0x0003e80008000407 */
[----:B------:R-:W-:Y:S01]  /*b3b0*/  STL [R1+0x264], R0 ;  /* 0x0002640001007387 */ /* 0x000fe20000100800 */
[----:B0-----:R-:W-:-:S03]  /*b3c0*/  IMAD.MOV.U32 R6, RZ, RZ, 0x3f800000 ;  /* 0x3f800000ff067424 */ /* 0x001fc600078e00ff */
[----:B------:R0:W-:Y:S01]  /*b3d0*/  STS.U16 [R29+UR7+0x38c00], R4 ;  /* 0x038c00041d007988 */ /* 0x0001e20008000407 */
[----:B-1----:R-:W-:-:S03]  /*b3e0*/  IMAD.MOV.U32 R7, RZ, RZ, 0x3f800000 ;  /* 0x3f800000ff077424 */ /* 0x002fc600078e00ff */
[----:B------:R1:W-:Y:S04]  /*b3f0*/  STS.U16 [R29+UR7+0x39c00], R5 ;  /* 0x039c00051d007988 */ /* 0x0003e80008000407 */
[----:B------:R2:W-:Y:S01]  /*b400*/  STL [R1+0x260], R3 ;  /* 0x0002600301007387 */ /* 0x0005e20000100800 */
[----:B0-----:R-:W-:-:S03]  /*b410*/  MOV R4, 0x3f800000 ;  /* 0x3f80000000047802 */ /* 0x001fc60000000f00 */
[----:B------:R0:W-:Y:S01]  /*b420*/  STL [R1+0x25c], R2 ;  /* 0x00025c0201007387 */ /* 0x0001e20000100800 */
[----:B-1----:R-:W-:-:S03]  /*b430*/  IMAD.MOV.U32 R5, RZ, RZ, 0x3f800000 ;  /* 0x3f800000ff057424 */ /* 0x002fc600078e00ff */
[----:B------:R-:W-:Y:S01]  /*b440*/  STL [R1+0x258], R0 ;  /* 0x0002580001007387 */ /* 0x000fe20000100800 */
[----:B--2---:R-:W-:Y:S02]  /*b450*/  IMAD.MOV.U32 R3, RZ, RZ, 0x3f800000 ;  /* 0x3f800000ff037424 */ /* 0x004fe400078e00ff */
[----:B0-----:R-:W-:Y:S01]  /*b460*/  IMAD.MOV.U32 R2, RZ, RZ, 0x3f800000 ;  /* 0x3f800000ff027424 */ /* 0x001fe200078e00ff */
[----:B------:R-:W-:Y:S04]  /*b470*/  STL.64 [R1+0x780], R6 ;  /* 0x0007800601007387 */ /* 0x000fe80000100a00 */
[----:B------:R-:W-:Y:S04]  /*b480*/  STL.64 [R1+0x788], R4 ;  /* 0x0007880401007387 */ /* 0x000fe80000100a00 */
[----:B------:R-:W-:Y:S04]  /*b490*/  STL.64 [R1+0x790], R2 ;  /* 0x0007900201007387 */ /* 0x000fe80000100a00 */
[----:B------:R-:W-:Y:S04]  /*b4a0*/  STL.64 [R1+0x740], R6 ;  /* 0x0007400601007387 */ /* 0x000fe80000100a00 */
[----:B------:R-:W-:Y:S04]  /*b4b0*/  STL.64 [R1+0x750], R4 ;  /* 0x0007500401007387 */ /* 0x000fe80000100a00 */
[----:B------:R-:W-:Y:S04]  /*b4c0*/  STL [R1+0x680], RZ ;  /* 0x000680ff01007387 */ /* 0x000fe80000100800 */
[----:B------:R-:W-:Y:S04]  /*b4d0*/  STL.64 [R1+0x748], R2 ;  /* 0x0007480201007387 */ /* 0x000fe80000100a00 */
[----:B------:R-:W-:Y:S04]  /*b4e0*/  STL [R1+0x684], RZ ;  /* 0x000684ff01007387 */ /* 0x000fe80000100800 */
        /* <DEDUP_REMOVED lines=249> */
[----:B------:R0:W-:Y:S04]  /*c480*/  STS.U16 [R29+UR7+0x3ac00], R8 ;  /* 0x03ac00081d007988 */ /* 0x0001e80008000407 */
[----:B------:R1:W-:Y:S04]  /*c490*/  STS.U16 [R29+UR7+0x3ec00], R9 ;  /* 0x03ec00091d007988 */ /* 0x0003e80008000407 */
[----:B------:R-:W-:Y:S01]  /*c4a0*/  STL [R1+0x70c], RZ ;  /* 0x00070cff01007387 */ /* 0x000fe20000100800 */
[----:B0-----:R-:W-:-:S03]  /*c4b0*/  MOV R8, 0x3f800000 ;  /* 0x3f80000000087802 */ /* 0x001fc60000000f00 */
[----:B------:R-:W-:Y:S01]  /*c4c0*/  STL [R1+0x710], RZ ;  /* 0x000710ff01007387 */ /* 0x000fe20000100800 */
[----:B-1----:R-:W-:-:S03]  /*c4d0*/  IMAD.MOV.U32 R9, RZ, RZ, 0x3f800000 ;  /* 0x3f800000ff097424 */ /* 0x002fc600078e00ff */
[----:B------:R0:W-:Y:S04]  /*c4e0*/  STS.U16 [R29+UR7+0x2bc00], R10 ;  /* 0x02bc000a1d007988 */ /* 0x0001e80008000407 */
[----:B------:R-:W-:Y:S01]  /*c4f0*/  STL [R1+0x714], RZ ;  /* 0x000714ff01007387 */ /* 0x000fe20000100800 */
[----:B------:R-:W1:Y:S01]  /*c500*/  S2R R27, SR_TID.X ;  /* 0x00000000001b7919 */ /* 0x000e620000002100 */
[----:B0-----:R-:W-:Y:S02]  /*c510*/  PRMT R10, R11, 0x7632, R10 ;  /* 0x000076320b0a7816 */ /* 0x001fe4000000000a */
[----:B------:R-:W-:Y:S04]  /*c520*/  STL [R1+0x718], RZ ;  /* 0x000718ff01007387 */ /* 0x000fe80000100800 */
[----:B------:R-:W-:Y:S04]  /*c530*/  STL [R1+0x71c], RZ ;  /* 0x00071cff01007387 */ /* 0x000fe80000100800 */
[----:B------:R-:W-:Y:S04]  /*c540*/  STL.64 [R1+0x758], R4 ;  /* 0x0007580401007387 */ /* 0x000fe80000100a00 */
[----:B------:R-:W-:Y:S04]  /*c550*/  STL.64 [R1+0x760], R8 ;  /* 0x0007600801007387 */ /* 0x000fe80000100a00 */
[----:B------:R-:W-:Y:S04]  /*c560*/  STL.64 [R1+0x768], R6 ;  /* 0x0007680601007387 */ /* 0x000fe80000100a00 */
[----:B------:R0:W-:Y:S04]  /*c570*/  STS.U16 [R29+UR7+0x35c00], R10 ;  /* 0x035c000a1d007988 */ /* 0x0001e80008000407 */
[----:B------:R2:W-:Y:S04]  /*c580*/  STL.64 [R1+0x778], R4 ;  /* 0x0007780401007387 */ /* 0x0005e80000100a00 */
[----:B------:R2:W-:Y:S01]  /*c590*/  STL.64 [R1+0x770], R8 ;  /* 0x0007700801007387 */ /* 0x0005e20000100a00 */
[----:B0-----:R-:W-:-:S03]  /*c5a0*/  PRMT R10, R28, 0x7632, R10 ;  /* 0x000076321c0a7816 */ /* 0x001fc6000000000a */
[----:B------:R2:W-:Y:S04]  /*c5b0*/  STL.64 [R1+0x738], R6 ;  /* 0x0007380601007387 */ /* 0x0005e80000100a00 */
[----:B------:R2:W-:Y:S04]  /*c5c0*/  STL.64 [R1+0x730], R4 ;  /* 0x0007300401007387 */ /* 0x0005e80000100a00 */
[----:B------:R2:W-:Y:S04]  /*c5d0*/  STL.64 [R1+0x728], R8 ;  /* 0x0007280801007387 */ /* 0x0005e80000100a00 */
[----:B------:R2:W-:Y:S04]  /*c5e0*/  STL.64 [R1+0x318], R4 ;  /* 0x0003180401007387 */ /* 0x0005e80000100a00 */
[----:B------:R2:W-:Y:S04]  /*c5f0*/  STS.U16 [R29+UR7+0x3fc00], R10 ;  /* 0x03fc000a1d007988 */ /* 0x0005e80008000407 */
[----:B------:R2:W-:Y:S01]  /*c600*/  STL.64 [R1+0x720], R6 ;  /* 0x0007200601007387 */ /* 0x0005e20000100a00 */
[----:B------:R-:W-:Y:S01]  /*c610*/  UISETP.GE.AND UP0, UPT, UR4, 0x1, UPT ;  /* 0x000000010400788c */ /* 0x000fe2000bf06270 */
[----:B-1----:R-:W-:-:S08]  /*c620*/  LOP3.LUT R3, R27, 0x1ff, RZ, 0xc0, !PT ;  /* 0x000001ff1b037812 */ /* 0x002fd000078ec0ff */
[----:B------:R-:W-:Y:S05]  /*c630*/  BRA.U !UP0, `(.L_x_0) ;  /* 0x0000037d08f07547 */ /* 0x000fea000b800000 */
[----:B------:R-:W0:Y:S01]  /*c640*/  LDCU.64 UR4, c[0x0][0x3d0] ;  /* 0x00007a00ff0477ac */ /* 0x000e220008000a00 */
[--C-:B------:R-:W-:Y:S01]  /*c650*/  SHF.R.S32.HI R0, RZ, 0x1, R27.reuse ;  /* 0x00000001ff007819 */ /* 0x100fe2000001141b */
[----:B--2---:R-:W1:Y:S01]  /*c660*/  LDC.64 R6, c[0x0][0x390] ;  /* 0x0000e400ff067b82 */ /* 0x004e620000000a00 */
[C---:B------:R-:W-:Y:S01]  /*c670*/  LOP3.LUT R5, R27.reuse, 0x4, RZ, 0xc0, !PT ;  /* 0x000000041b057812 */ /* 0x040fe200078ec0ff */
[----:B------:R-:W2:Y:S01]  /*c680*/  LDCU UR6, c[0x0][0x3c8] ;  /* 0x00007900ff0677ac */ /* 0x000ea20008000800 */
[----:B------:R-:W-:Y:S02]  /*c690*/  SGXT R0, R0, 0x1 ;  /* 0x000000010000781a */ /* 0x000fe40000000200 */
[----:B------:R-:W-:Y:S01]  /*c6a0*/  SHF.R.U32.HI R13, RZ, 0x5, R27 ;  /* 0x00000005ff0d7819 */ /* 0x000fe2000001161b */
[----:B------:R-:W3:Y:S01]  /*c6b0*/  LDCU.64 UR12, c[0x0][0x388] ;  /* 0x00007100ff0c77ac */ /* 0x000ee20008000a00 */
[----:B------:R-:W-:Y:S01]  /*c6c0*/  LOP3.LUT R4, R0, 0x840, RZ, 0xc0, !PT ;  /* 0x0000084000047812 */ /* 0x000fe200078ec0ff */
[----:B------:R-:W4:Y:S01]  /*c6d0*/  LDC R2, c[0x0][0x3d8] ;  /* 0x0000f600ff027b82 */ /* 0x000f220000000800 */
[----:B------:R-:W-:Y:S01]  /*c6e0*/  LOP3.LUT R0, R27, 0x1f, RZ, 0xc0, !PT ;  /* 0x0000001f1b007812 */ /* 0x000fe200078ec0ff */
[----:B------:R-:W1:Y:S01]  /*c6f0*/  LDCU UR15, c[0x0][0x3f0] ;  /* 0x00007e00ff0f77ac */ /* 0x000e620008000800 */
[----:B------:R-:W-:-:S02]  /*c700*/  LEA R21, R5, R4, 0xa ;  /* 0x0000000405157211 */ /* 0x000fc400078e50ff */
[----:B------:R-:W-:Y:S01]  /*c710*/  SHF.R.S32.HI R4, RZ, 0x3, R27 ;  /* 0x00000003ff047819 */ /* 0x000fe2000001141b */
[----:B------:R-:W1:Y:S01]  /*c720*/  LDCU UR14, c[0x0][0x3c4] ;  /* 0x00007880ff0e77ac */ /* 0x000e620008000800 */
[----:B------:R-:W-:Y:S01]  /*c730*/  SGXT.U32 R13, R13, 0x4 ;  /* 0x000000040d0d781a */ /* 0x000fe20000000000 */
[----:B0-----:R-:W-:Y:S01]  /*c740*/  IMAD R11, R0, UR5, RZ ;  /* 0x00000005000b7c24 */ /* 0x001fe2000f8e02ff */
[C---:B------:R-:W-:Y:S01]  /*c750*/  LOP3.LUT R0, R27.reuse, 0x1, RZ, 0xc0, !PT ;  /* 0x000000011b007812 */ /* 0x040fe200078ec0ff */
[----:B------:R-:W0:Y:S01]  /*c760*/  LDC.64 R14, c[0x0][0x3c0] ;  /* 0x0000f000ff0e7b82 */ /* 0x000e220000000a00 */
[----:B------:R-:W-:Y:S01]  /*c770*/  SGXT R4, R4, 0x1 ;  /* 0x000000010404781a */ /* 0x000fe20000000200 */
[----:B------:R-:W-:Y:S01]  /*c780*/  UIMAD UR4, UR8, UR4, URZ ;  /* 0x00000004080472a4 */ /* 0x000fe2000f8e02ff */
[----:B------:R-:W-:Y:S01]  /*c790*/  LOP3.LUT P0, RZ, R27, 0x3, RZ, 0xc0, !PT ;  /* 0x000000031bff7812 */ /* 0x000fe2000780c0ff */
[----:B------:R-:W-:Y:S01]  /*c7a0*/  IMAD.MOV R0, RZ, RZ, -R0 ;  /* 0x000000ffff007224 */ /* 0x000fe200078e0a00 */
[----:B------:R-:W-:Y:S01]  /*c7b0*/  LOP3.LUT R4, R4, 0x420, RZ, 0xc0, !PT ;  /* 0x0000042004047812 */ /* 0x000fe200078ec0ff */
[----:B------:R-:W-:-:S02]  /*c7c0*/  USHF.R.S32.HI UR5, URZ, 0x1f, UR4 ;  /* 0x0000001fff057899 */ /* 0x000fc40008011404 */
[----:B-1----:R-:W-:Y:S01]  /*c7d0*/  IADD3 R5, P1, P2, R11, UR4, R6 ;  /* 0x000000040b057c10 */ /* 0x002fe2000fa3e006 */
[----:B------:R-:W-:Y:S01]  /*c7e0*/  UMOV UR4, URZ ;  /* 0x000000ff00047c82 */ /* 0x000fe20008000000 */
[----:B------:R-:W-:Y:S02]  /*c7f0*/  LOP3.LUT R0, R0, 0x210, RZ, 0xc0, !PT ;  /* 0x0000021000007812 */ /* 0x000fe400078ec0ff */
[----:B------:R-:W-:Y:S02]  /*c800*/  SHF.R.S32.HI R6, RZ, 0x1f, R11 ;  /* 0x0000001fff067819 */ /* 0x000fe4000001140b */
[----:B------:R-:W-:Y:S01]  /*c810*/  LOP3.LUT R0, R0, 0x10, R27, 0x78, !PT ;  /* 0x0000001000007812 */ /* 0x000fe200078e781b */
[----:B----4-:R-:W-:-:S03]  /*c820*/  IMAD R13, R13, R2, RZ ;  /* 0x000000020d0d7224 */ /* 0x010fc600078e02ff */
[----:B------:R-:W-:Y:S01]  /*c830*/  IADD3 R0, PT, PT, R0, R21, R4 ;  /* 0x0000001500007210 */ /* 0x000fe20007ffe004 */
[----:B--2---:R-:W-:Y:S01]  /*c840*/  IMAD R4, R3, UR6, RZ ;  /* 0x0000000603047c24 */ /* 0x004fe2000f8e02ff */
[----:B------:R-:W-:Y:S01]  /*c850*/  IADD3 R22, P4, PT, R13, R5, RZ ;  /* 0x000000050d167210 */ /* 0x000fe20007f9e0ff */
[C---:B------:R-:W-:Y:S01]  /*c860*/  IMAD R19, R2.reuse, 0x10, R13 ;  /* 0x0000001002137824 */ /* 0x040fe200078e020d */
[----:B------:R-:W-:Y:S01]  /*c870*/  UMOV UR6, URZ ;  /* 0x000000ff00067c82 */ /* 0x000fe20008000000 */
[----:B------:R1:W-:Y:S01]  /*c880*/  STL [R1+0x8], R0 ;  /* 0x0000080001007387 */ /* 0x0003e20000100800 */
[----:B------:R-:W-:Y:S01]  /*c890*/  SHF.R.S32.HI R20, RZ, 0x1f, R4 ;  /* 0x0000001fff147819 */ /* 0x000fe20000011404 */
[C---:B------:R-:W-:Y:S02]  /*c8a0*/  IMAD R18, R2.reuse, 0x10, R19 ;  /* 0x0000001002127824 */ /* 0x040fe400078e0213 */
[----:B0-----:R-:W-:Y:S02]  /*c8b0*/  IMAD R27, R15, 0x6, RZ ;  /* 0x000000060f1b7824 */ /* 0x001fe400078e02ff */
[----:B------:R-:W-:-:S02]  /*c8c0*/  IMAD R12, R2, 0x10, R18 ;  /* 0x00000010020c7824 */ /* 0x000fc400078e0212 */
[----:B------:R-:W-:Y:S01]  /*c8d0*/  IMAD R26, R15, 0x7, RZ ;  /* 0x000000070f1a7824 */ /* 0x000fe200078e02ff */
[----:B-1----:R-:W-:Y:S01]  /*c8e0*/  IADD3.X R0, PT, PT, R6, UR5, R7, P1, P2 ;  /* 0x0000000506007c10 */ /* 0x002fe20008fe4407 */
[----:B------:R-:W-:Y:S01]  /*c8f0*/  IMAD R17, R2, 0x10, R12 ;  /* 0x0000001002117824 */ /* 0x000fe200078e020c */
[----:B------:R-:W-:Y:S01]  /*c900*/  ISETP.LT.U32.AND P1, PT, R3, 0x80, !P0 ;  /* 0x000000800300780c */ /* 0x000fe20004721070 */
[----:B------:R-:W-:Y:S01]  /*c910*/  IMAD R3, R14, UR8, RZ ;  /* 0x000000080e037c24 */ /* 0x000fe2000f8e02ff */
[----:B------:R-:W-:Y:S01]  /*c920*/  UMOV UR5, URZ ;  /* 0x000000ff00057c82 */ /* 0x000fe20008000000 */
[C---:B------:R-:W-:Y:S01]  /*c930*/  IMAD.SHL.U32 R25, R15.reuse, 0x8, RZ ;  /* 0x000000080f197824 */ /* 0x040fe200078e00ff */
[----:B------:R-:W-:Y:S01]  /*c940*/  LEA R9, R2, R17, 0x4 ;  /* 0x0000001102097211 */ /* 0x000fe200078e20ff */
[C---:B------:R-:W-:Y:S01]  /*c950*/  IMAD R24, R15.reuse, 0x9, RZ ;  /* 0x000000090f187824 */ /* 0x040fe200078e02ff */
[--C-:B---3--:R-:W-:Y:S01]  /*c960*/  IADD3 R21, P2, P3, R4, UR12, R3.reuse ;  /* 0x0000000c04157c10 */ /* 0x108fe2000fb5e003 */
[----:B------:R-:W-:Y:S01]  /*c970*/  IMAD.SHL.U32 R29, R15, 0x4, RZ ;  /* 0x000000040f1d7824 */ /* 0x000fe200078e00ff */
[----:B------:R-:W-:Y:S01]  /*c980*/  SHF.R.S32.HI R3, RZ, 0x1f, R3 ;  /* 0x0000001fff037819 */ /* 0x000fe20000011403 */
[----:B------:R-:W-:Y:S01]  /*c990*/  IMAD R8, R2, 0x10, R9 ;  /* 0x0000001002087824 */ /* 0x000fe200078e0209 */
[----:B------:R-:W0:Y:S01]  /*c9a0*/  LDCU UR12, c[0x0][0x3a8] ;  /* 0x00007500ff0c77ac */ /* 0x000e220008000800 */
[----:B------:R-:W-:Y:S01]  /*c9b0*/  STL [R1+0x820], R21 ;  /* 0x0008201501007387 */ /* 0x000fe20000100800 */
[----:B------:R-:W-:Y:S01]  /*c9c0*/  IADD3.X R4, PT, PT, R20, UR13, R3, P2, P3 ;  /* 0x0000000d14047c10 */ /* 0x000fe200097e6403 */
[----:B------:R-:W-:Y:S01]  /*c9d0*/  IMAD R16, R2, 0x10, R8 ;  /* 0x0000001002107824 */ /* 0x000fe200078e0208 */
[----:B------:R-:W-:Y:S01]  /*c9e0*/  LEA.HI.X.SX32 R3, R13, R0, 0x1, P4 ;  /* 0x000000000d037211 */ /* 0x000fe200020f0eff */
[----:B------:R-:W-:Y:S01]  /*c9f0*/  STL [R1+0x920], R22 ;  /* 0x0009201601007387 */ /* 0x000fe20000100800 */
[----:B------:R-:W-:Y:S01]  /*ca00*/  IADD3 R20, P4, PT, R12, R5, RZ ;  /* 0x000000050c147210 */ /* 0x000fe20007f9e0ff */
[----:B------:R-:W-:Y:S01]  /*ca10*/  IMAD R11, R2, 0x10, R16 ;  /* 0x00000010020b7824 */ /* 0x000fe200078e0210 */
[----:B------:R-:W1:Y:S01]  /*ca20*/  LDCU UR13, c[0x0][0x3d4] ;  /* 0x00007a80ff0d77ac */ /* 0x000e620008000800 */
[----:B------:R2:W-:Y:S01]  /*ca30*/  STL [R1+0x81c], R4 ;  /* 0x00081c0401007387 */ /* 0x0005e20000100800 */
[----:B------:R-:W-:-:S02]  /*ca40*/  IMAD R28, R15, 0x5, RZ ;  /* 0x000000050f1c7824 */ /* 0x000fc400078e02ff */
[C---:B------:R-:W-:Y:S01]  /*ca50*/  LEA R7, R2.reuse, R11, 0x4 ;  /* 0x0000000b02077211 */ /* 0x040fe200078e20ff */
[----:B------:R3:W-:Y:S04]  /*ca60*/  STL [R1+0x91c], R3 ;  /* 0x00091c0301007387 */ /* 0x0007e80000100800 */
[----:B------:R-:W-:Y:S01]  /*ca70*/  IMAD R14, R2, 0x10, R7 ;  /* 0x00000010020e7824 */ /* 0x000fe200078e0207 */
[----:B--2---:R-:W-:-:S03]  /*ca80*/  IADD3 R4, P2, PT, R19, R5, RZ ;  /* 0x0000000513047210 */ /* 0x004fc60007f5e0ff */
[----:B------:R-:W-:Y:S01]  /*ca90*/  IMAD R10, R2, 0x10, R14 ;  /* 0x00000010020a7824 */ /* 0x000fe200078e020e */
[----:B---3--:R-:W-:Y:S01]  /*caa0*/  IADD3 R3, P3, PT, R18, R5, RZ ;  /* 0x0000000512037210 */ /* 0x008fe20007f7e0ff */
[----:B------:R2:W-:Y:S02]  /*cab0*/  STL [R1+0x928], R4 ;  /* 0x0009280401007387 */ /* 0x0005e40000100800 */
[C---:B------:R-:W-:Y:S02]  /*cac0*/  IMAD R6, R2.reuse, 0x10, R10 ;  /* 0x0000001002067824 */ /* 0x040fe400078e020a */
[----:B------:R3:W-:Y:S03]  /*cad0*/  STL [R1+0x930], R3 ;  /* 0x0009300301007387 */ /* 0x0007e60000100800 */
[C---:B------:R-:W-:Y:S01]  /*cae0*/  LEA R13, R2.reuse, R6, 0x4 ;  /* 0x00000006020d7211 */ /* 0x040fe200078e20ff */
[----:B------:R-:W-:Y:S04]  /*caf0*/  STL [R1+0x938], R20 ;  /* 0x0009381401007387 */ /* 0x000fe80000100800 */
[----:B--2---:R-:W-:Y:S01]  /*cb00*/  IMAD R4, R2, 0x10, R13 ;  /* 0x0000001002047824 */ /* 0x004fe200078e020d */
[----:B---3--:R-:W-:-:S02]  /*cb10*/  LEA.HI.X.SX32 R3, R19, R0, 0x1, P2 ;  /* 0x0000000013037211 */ /* 0x008fc400010f0eff */
[-C--:B------:R-:W-:Y:S02]  /*cb20*/  LEA.HI.X.SX32 R19, R18, R0.reuse, 0x1, P3 ;  /* 0x0000000012137211 */ /* 0x080fe400018f0eff */
[----:B------:R-:W-:Y:S01]  /*cb30*/  LEA.HI.X.SX32 R18, R12, R0, 0x1, P4 ;  /* 0x000000000c127211 */ /* 0x000fe200020f0eff */
[----:B------:R2:W-:Y:S01]  /*cb40*/  STL [R1+0x924], R3 ;  /* 0x0009240301007387 */ /* 0x0005e20000100800 */
[----:B------:R-:W-:-:S03]  /*cb50*/  IADD3 R12, P2, PT, R17, R5, RZ ;  /* 0x00000005110c7210 */ /* 0x000fc60007f5e0ff */
[----:B------:R3:W-:Y:S04]  /*cb60*/  STL [R1+0x92c], R19 ;  /* 0x00092c1301007387 */ /* 0x0007e80000100800 */
[----:B------:R4:W-:Y:S01]  /*cb70*/  STL [R1+0x934], R18 ;  /* 0x0009341201007387 */ /* 0x0009e20000100800 */
[----:B--2---:R-:W-:-:S03]  /*cb80*/  IMAD R3, R2, 0x10, R4 ;  /* 0x0000001002037824 */ /* 0x004fc600078e0204 */
[----:B------:R2:W-:Y:S01]  /*cb90*/  STL [R1+0xa10], R12 ;  /* 0x000a100c01007387 */ /* 0x0005e20000100800 */
[-C--:B---3--:R-:W-:Y:S02]  /*cba0*/  IADD3 R19, P3, PT, R9, R5.reuse, RZ ;  /* 0x0000000509137210 */ /* 0x088fe40007f7e0ff */
[----:B----4-:R-:W-:-:S03]  /*cbb0*/  IADD3 R18, P4, PT, R8, R5, RZ ;  /* 0x0000000508127210 */ /* 0x010fc60007f9e0ff */
[----:B------:R3:W-:Y:S01]  /*cbc0*/  STL [R1+0xa14], R19 ;  /* 0x000a141301007387 */ /* 0x0007e20000100800 */
[----:B--2---:R-:W-:-:S03]  /*cbd0*/  IMAD R12, R2, 0x10, R3 ;  /* 0x00000010020c7824 */ /* 0x004fc600078e0203 */
[----:B------:R2:W-:Y:S01]  /*cbe0*/  STL [R1+0xa18], R18 ;  /* 0x000a181201007387 */ /* 0x0005e20000100800 */
[-C--:B---3--:R-:W-:Y:S02]  /*cbf0*/  LEA.HI.X.SX32 R19, R17, R0.reuse, 0x1, P2 ;  /* 0x0000000011137211 */ /* 0x088fe400010f0eff */
[-C--:B------:R-:W-:Y:S02]  /*cc00*/  LEA.HI.X.SX32 R17, R8, R0.reuse, 0x1, P4 ;  /* 0x0000000008117211 */ /* 0x080fe400020f0eff */
[----:B--2---:R-:W-:Y:S01]  /*cc10*/  LEA.HI.X.SX32 R18, R9, R0, 0x1, P3 ;  /* 0x0000000009127211 */ /* 0x004fe200018f0eff */
[----:B------:R-:W-:Y:S01]  /*cc20*/  STL [R1+0x93c], R19 ;  /* 0x00093c1301007387 */ /* 0x000fe20000100800 */
[-C--:B------:R-:W-:Y:S02]  /*cc30*/  IADD3 R8, P2, PT, R16, R5.reuse, RZ ;  /* 0x0000000510087210 */ /* 0x080fe40007f5e0ff */
[----:B------:R-:W-:Y:S01]  /*cc40*/  LEA R9, R2, R12, 0x4 ;  /* 0x0000000c02097211 */ /* 0x000fe200078e20ff */
[----:B------:R2:W-:Y:S04]  /*cc50*/  STL [R1+0x9fc], R18 ;  /* 0x0009fc1201007387 */ /* 0x0005e80000100800 */
[----:B------:R3:W-:Y:S04]  /*cc60*/  STL [R1+0xa00], R17 ;  /* 0x000a001101007387 */ /* 0x0007e80000100800 */
[----:B------:R4:W-:Y:S01]  /*cc70*/  STL [R1+0xa04], R8 ;  /* 0x000a040801007387 */ /* 0x0009e20000100800 */
[----:B--2---:R-:W-:-:S02]  /*cc80*/  IADD3 R18, P3, PT, R11, R5, RZ ;  /* 0x000000050b127210 */ /* 0x004fc40007f7e0ff */
[----:B---3--:R-:W-:-:S03]  /*cc90*/  IADD3 R17, P4, PT, R7, R5, RZ ;  /* 0x0000000507117210 */ /* 0x008fc60007f9e0ff */
[----:B------:R2:W-:Y:S01]  /*cca0*/  STL [R1+0xa08], R18 ;  /* 0x000a081201007387 */ /* 0x0005e20000100800 */
[----:B----4-:R-:W-:-:S03]  /*ccb0*/  IMAD R8, R2, 0x10, R9 ;  /* 0x0000001002087824 */ /* 0x010fc600078e0209 */
[----:B------:R3:W-:Y:S01]  /*ccc0*/  STL [R1+0xa0c], R17 ;  /* 0x000a0c1101007387 */ /* 0x0007e20000100800 */
[-C--:B--2---:R-:W-:Y:S02]  /*ccd0*/  LEA.HI.X.SX32 R18, R16, R0.reuse, 0x1, P2 ;  /* 0x0000000010127211 */ /* 0x084fe400010f0eff */
[-C--:B------:R-:W-:Y:S02]  /*cce0*/  LEA.HI.X.SX32 R16, R7, R0.reuse, 0x1, P4 ;  /* 0x0000000007107211 */ /* 0x080fe400020f0eff */
[----:B---3--:R-:W-:Y:S01]  /*ccf0*/  LEA.HI.X.SX32 R17, R11, R0, 0x1, P3 ;  /* 0x000000000b117211 */ /* 0x008fe200018f0eff */
[----:B------:R-:W-:Y:S01]  /*cd00*/  STL [R1+0x940], R18 ;  /* 0x0009401201007387 */ /* 0x000fe20000100800 */
[-C--:B------:R-:W-:Y:S01]  /*cd10*/  IADD3 R7, P2, PT, R14, R5.reuse, RZ ;  /* 0x000000050e077210 */ /* 0x080fe20007f5e0ff */
[----:B------:R-:W-:Y:S02]  /*cd20*/  IMAD R11, R2, 0x10, R8 ;  /* 0x00000010020b7824 */ /* 0x000fe400078e0208 */
[----:B------:R2:W-:Y:S04]  /*cd30*/  STL [R1+0x944], R17 ;  /* 0x0009441101007387 */ /* 0x0005e80000100800 */
[----:B------:R3:W-:Y:S04]  /*cd40*/  STL [R1+0x9ec], R16 ;  /* 0x0009ec1001007387 */ /* 0x0007e80000100800 */
[----:B------:R4:W-:Y:S01]  /*cd50*/  STL [R1+0x9f0], R7 ;  /* 0x0009f00701007387 */ /* 0x0009e20000100800 */
[----:B--2---:R-:W-:-:S02]  /*cd60*/  IADD3 R17, P4, PT, R6, R5, RZ ;  /* 0x0000000506117210 */ /* 0x004fc40007f9e0ff */
[----:B---3--:R-:W-:-:S04]  /*cd70*/  IADD3 R16, P3, PT, R10, R5, RZ ;  /* 0x000000050a107210 */ /* 0x008fc80007f7e0ff */
[----:B------:R-:W-:Y:S01]  /*cd80*/  LEA.HI.X.SX32 R10, R10, R0, 0x1, P3 ;  /* 0x000000000a0a7211 */ /* 0x000fe200018f0eff */
[----:B------:R2:W-:Y:S01]  /*cd90*/  STL [R1+0x9f4], R16 ;  /* 0x0009f41001007387 */ /* 0x0005e20000100800 */
[----:B----4-:R-:W-:-:S03]  /*cda0*/  IMAD R7, R2, 0x10, R11 ;  /* 0x0000001002077824 */ /* 0x010fc600078e020b */
[----:B------:R-:W-:Y:S01]  /*cdb0*/  STL [R1+0x9f8], R17 ;  /* 0x0009f81101007387 */ /* 0x000fe20000100800 */
[-C--:B--2---:R-:W-:Y:S02]  /*cdc0*/  LEA.HI.X.SX32 R16, R14, R0.reuse, 0x1, P2 ;  /* 0x000000000e107211 */ /* 0x084fe400010f0eff */
[----:B------:R-:W-:Y:S02]  /*cdd0*/  LEA.HI.X.SX32 R14, R6, R0, 0x1, P4 ;  /* 0x00000000060e7211 */ /* 0x000fe400020f0eff */
[----:B------:R-:W-:Y:S01]  /*cde0*/  LEA R6, R2, R7, 0x4 ;  /* 0x0000000702067211 */ /* 0x000fe200078e20ff */
[----:B------:R2:W-:Y:S04]  /*cdf0*/  STL [R1+0x948], R16 ;  /* 0x0009481001007387 */ /* 0x0005e80000100800 */
[----:B------:R3:W-:Y:S04]  /*ce00*/  STL [R1+0x9d8], R10 ;  /* 0x0009d80a01007387 */ /* 0x0007e80000100800 */
[----:B------:R4:W-:Y:S01]  /*ce10*/  STL [R1+0x9dc], R14 ;  /* 0x0009dc0e01007387 */ /* 0x0009e20000100800 */
[----:B--2---:R-:W-:-:S02]  /*ce20*/  IADD3 R16, P3, PT, R4, R5, RZ ;  /* 0x0000000504107210 */ /* 0x004fc40007f7e0ff */
[-C--:B---3--:R-:W-:Y:S02]  /*ce30*/  IADD3 R10, P2, PT, R13, R5.reuse, RZ ;  /* 0x000000050d0a7210 */ /* 0x088fe40007f5e0ff */
[----:B----4-:R-:W-:-:S03]  /*ce40*/  IADD3 R14, P4, PT, R3, R5, RZ ;  /* 0x00000005030e7210 */ /* 0x010fc60007f9e0ff */
[----:B------:R2:W-:Y:S04]  /*ce50*/  STL [R1+0x9e0], R10 ;  /* 0x0009e00a01007387 */ /* 0x0005e80000100800 */
[----:B------:R3:W-:Y:S04]  /*ce60*/  STL [R1+0x9e4], R16 ;  /* 0x0009e41001007387 */ /* 0x0007e80000100800 */
[----:B------:R4:W-:Y:S01]  /*ce70*/  STL [R1+0x9e8], R14 ;  /* 0x0009e80e01007387 */ /* 0x0009e20000100800 */
[----:B--2---:R-:W-:Y:S01]  /*ce80*/  IMAD R10, R2, 0x10, R6 ;  /* 0x00000010020a7824 */ /* 0x004fe200078e0206 */
[----:B---3--:R-:W-:-:S02]  /*ce90*/  LEA.HI.X.SX32 R16, R13, R0, 0x1, P2 ;  /* 0x000000000d107211 */ /* 0x008fc400010f0eff */
[-C--:B------:R-:W-:Y:S02]  /*cea0*/  LEA.HI.X.SX32 R13, R3, R0.reuse, 0x1, P4 ;  /* 0x00000000030d7211 */ /* 0x080fe400020f0eff */
[----:B----4-:R-:W-:Y:S01]  /*ceb0*/  LEA.HI.X.SX32 R14, R4, R0, 0x1, P3 ;  /* 0x00000000040e7211 */ /* 0x010fe200018f0eff */
[----:B------:R-:W-:Y:S01]  /*cec0*/  STL [R1+0x94c], R16 ;  /* 0x00094c1001007387 */ /* 0x000fe20000100800 */
[-C--:B------:R-:W-:Y:S01]  /*ced0*/  IADD3 R3, P2, PT, R12, R5.reuse, RZ ;  /* 0x000000050c037210 */ /* 0x080fe20007f5e0ff */
[----:B------:R-:W-:Y:S02]  /*cee0*/  IMAD R4, R2, 0x10, R10 ;  /* 0x0000001002047824 */ /* 0x000fe400078e020a */
        /* <DEDUP_REMOVED lines=12> */
[----:B------:R-:W-:Y:S02]  /*cfb0*/  IADD3 R8, P2, PT, R11, R5, RZ ;  /* 0x000000050b087210 */ /* 0x000fe40007f5e0ff */
        /* <DEDUP_REMOVED lines=27> */
[-C--:B------:R-:W-:Y:S02]  /*d170*/  IADD3 R3, P2, PT, R9, R5.reuse, RZ ;  /* 0x0000000509037210 */ /* 0x080fe40007f5e0ff */
[----:B------:R-:W-:Y:S01]  /*d180*/  LEA R4, R2, R6, 0x4 ;  /* 0x0000000602047211 */ /* 0x000fe200078e20ff */
[----:B------:R2:W-:Y:S04]  /*d190*/  STL [R1+0x988], R11 ;  /* 0x0009880b01007387 */ /* 0x0005e80000100800 */
[----:B------:R3:W-:Y:S04]  /*d1a0*/  STL [R1+0x98c], R10 ;  /* 0x00098c0a01007387 */ /* 0x0007e80000100800 */
[----:B------:R4:W-:Y:S01]  /*d1b0*/  STL [R1+0x990], R3 ;  /* 0x0009900301007387 */ /* 0x0009e20000100800 */
[----:B--2---:R-:W-:-:S02]  /*d1c0*/  IADD3 R11, P4, PT, R7, R5, RZ ;  /* 0x00000005070b7210 */ /* 0x004fc40007f9e0ff */
[----:B---3--:R-:W-:Y:S01]  /*d1d0*/  IADD3 R10, P3, PT, R8, R5, RZ ;  /* 0x00000005080a7210 */ /* 0x008fe20007f7e0ff */
[----:B----4-:R-:W-:-:S04]  /*d1e0*/  IMAD R3, R2, 0x10, R4 ;  /* 0x0000001002037824 */ /* 0x010fc800078e0204 */
[----:B------:R2:W-:Y:S01]  /*d1f0*/  STL [R1+0x994], R10 ;  /* 0x0009940a01007387 */ /* 0x0005e20000100800 */
[----:B------:R-:W-:-:S03]  /*d200*/  IMAD R2, R2, 0x10, R3 ;  /* 0x0000001002027824 */ /* 0x000fc600078e0203 */
[----:B------:R-:W-:Y:S01]  /*d210*/  STL [R1+0x998], R11 ;  /* 0x0009980b01007387 */ /* 0x000fe20000100800 */
[-C--:B--2---:R-:W-:Y:S02]  /*d220*/  LEA.HI.X.SX32 R10, R9, R0.reuse, 0x1, P2 ;  /* 0x00000000090a7211 */ /* 0x084fe400010f0eff */
[-C--:B------:R-:W-:Y:S02]  /*d230*/  LEA.HI.X.SX32 R9, R8, R0.reuse, 0x1, P3 ;  /* 0x0000000008097211 */ /* 0x080fe400018f0eff */
[----:B------:R-:W-:Y:S01]  /*d240*/  LEA.HI.X.SX32 R8, R7, R0, 0x1, P4 ;  /* 0x0000000007087211 */ /* 0x000fe200020f0eff */
[----:B------:R-:W-:Y:S01]  /*d250*/  STL [R1+0x95c], R10 ;  /* 0x00095c0a01007387 */ /* 0x000fe20000100800 */
[----:B------:R-:W-:-:S03]  /*d260*/  IADD3 R7, P2, PT, R6, R5, RZ ;  /* 0x0000000506077210 */ /* 0x000fc60007f5e0ff */
[----:B------:R2:W-:Y:S04]  /*d270*/  STL [R1+0x960], R9 ;  /* 0x0009600901007387 */ /* 0x0005e80000100800 */
[----:B------:R3:W-:Y:S04]  /*d280*/  STL [R1+0x984], R8 ;  /* 0x0009840801007387 */ /* 0x0007e80000100800 */
[----:B------:R4:W-:Y:S01]  /*d290*/  STL [R1+0x978], R7 ;  /* 0x0009780701007387 */ /* 0x0009e20000100800 */
[-C--:B--2---:R-:W-:Y:S02]  /*d2a0*/  IADD3 R9, P3, PT, R4, R5.reuse, RZ ;  /* 0x0000000504097210 */ /* 0x084fe40007f7e0ff */
[----:B---3--:R-:W-:-:S03]  /*d2b0*/  IADD3 R8, P4, PT, R3, R5, RZ ;  /* 0x0000000503087210 */ /* 0x008fc60007f9e0ff */
[----:B------:R-:W-:Y:S01]  /*d2c0*/  STL [R1+0x97c], R9 ;  /* 0x00097c0901007387 */ /* 0x000fe20000100800 */
[-C--:B------:R-:W-:Y:S02]  /*d2d0*/  LEA.HI.X.SX32 R4, R4, R0.reuse, 0x1, P3 ;  /* 0x0000000004047211 */ /* 0x080fe400018f0eff */
[----:B----4-:R-:W-:Y:S01]  /*d2e0*/  IADD3 R7, P5, PT, R2, R5, RZ ;  /* 0x0000000502077210 */ /* 0x010fe20007fbe0ff */
[----:B------:R-:W-:Y:S01]  /*d2f0*/  STL [R1+0x980], R8 ;  /* 0x0009800801007387 */ /* 0x000fe20000100800 */
[-C--:B------:R-:W-:Y:S02]  /*d300*/  LEA.HI.X.SX32 R5, R6, R0.reuse, 0x1, P2 ;  /* 0x0000000006057211 */ /* 0x080fe400010f0eff */
[-C--:B------:R-:W-:Y:S01]  /*d310*/  LEA.HI.X.SX32 R3, R3, R0.reuse, 0x1, P4 ;  /* 0x0000000003037211 */ /* 0x080fe200020f0eff */
[----:B------:R-:W-:Y:S01]  /*d320*/  STL [R1+0x974], R7 ;  /* 0x0009740701007387 */ /* 0x000fe20000100800 */
[----:B------:R-:W-:Y:S01]  /*d330*/  LEA.HI.X.SX32 R0, R2, R0, 0x1, P5 ;  /* 0x0000000002007211 */ /* 0x000fe200028f0eff */
[----:B------:R-:W-:-:S02]  /*d340*/  IMAD.SHL.U32 R2, R15, 0x2, RZ ;  /* 0x000000020f027824 */ /* 0x000fc400078e00ff */
[----:B------:R-:W-:Y:S04]  /*d350*/  STL [R1+0x964], R5 ;  /* 0x0009640501007387 */ /* 0x000fe80000100800 */
[----:B------:R-:W-:Y:S04]  /*d360*/  STL [R1+0x968], R4 ;  /* 0x0009680401007387 */ /* 0x000fe80000100800 */
[----:B------:R2:W-:Y:S04]  /*d370*/  STL [R1+0x96c], R3 ;  /* 0x00096c0301007387 */ /* 0x0005e80000100800 */
[----:B------:R3:W-:Y:S04]  /*d380*/  STL [R1+0x970], R0 ;  /* 0x0009700001007387 */ /* 0x0007e80000100800 */
[----:B------:R-:W-:Y:S01]  /*d390*/  STL [R1+0x4], R2 ;  /* 0x0000040201007387 */ /* 0x000fe20000100800 */
[----:B--2---:R-:W-:Y:S01]  /*d3a0*/  MOV R3, R21 ;  /* 0x0000001500037202 */ /* 0x004fe20000000f00 */
[----:B---3--:R-:W-:-:S05]  /*d3b0*/  IMAD R0, R15, 0x3, RZ ;  /* 0x000000030f007824 */ /* 0x008fca00078e02ff */
[----:B------:R-:W-:Y:S04]  /*d3c0*/  STL [R1], R0 ;  /* 0x0000000001007387 */ /* 0x000fe80000100800 */
[----:B------:R-:W-:Y:S04]  /*d3d0*/  STL [R1+0xa84], R27 ;  /* 0x000a841b01007387 */ /* 0x000fe80000100800 */
[----:B------:R-:W-:Y:S04]  /*d3e0*/  STL [R1+0xa80], R26 ;  /* 0x000a801a01007387 */ /* 0x000fe80000100800 */
[----:B------:R2:W-:Y:S04]  /*d3f0*/  STL [R1+0xa78], R25 ;  /* 0x000a781901007387 */ /* 0x0005e80000100800 */
[----:B--2---:R-:W2:Y:S01]  /*d400*/  LDL R25, [R1+0x81c] ;  /* 0x00081c0001197983 */ /* 0x004ea20000100800 */
[----:B------:R-:W-:Y:S01]  /*d410*/  IADD3 R0, P2, PT, R3, R15, RZ ;  /* 0x0000000f03007210 */ /* 0x000fe20007f5e0ff */
[C---:B------:R-:W-:Y:S01]  /*d420*/  IMAD R23, R15.reuse, 0xa, RZ ;  /* 0x0000000a0f177824 */ /* 0x040fe200078e02ff */
[----:B------:R-:W-:Y:S01]  /*d430*/  MOV R27, 0x3f800000 ;  /* 0x3f800000001b7802 */ /* 0x000fe20000000f00 */
[----:B------:R3:W-:Y:S01]  /*d440*/  STL [R1+0xa7c], R24 ;  /* 0x000a7c1801007387 */ /* 0x0007e20000100800 */
[----:B------:R-:W-:-:S02]  /*d450*/  IMAD R22, R15, 0xb, RZ ;  /* 0x0000000b0f167824 */ /* 0x000fc400078e02ff */
[C---:B------:R-:W-:Y:S01]  /*d460*/  IMAD R21, R15.reuse, 0xc, RZ ;  /* 0x0000000c0f157824 */ /* 0x040fe200078e02ff */
[----:B------:R4:W-:Y:S01]  /*d470*/  STL [R1+0x918], R0 ;  /* 0x0009180001007387 */ /* 0x0009e20000100800 */
[C---:B------:R-:W-:Y:S02]  /*d480*/  IMAD R20, R15.reuse, 0xd, RZ ;  /* 0x0000000d0f147824 */ /* 0x040fe400078e02ff */
[C---:B------:R-:W-:Y:S02]  /*d490*/  IMAD R19, R15.reuse, 0xe, RZ ;  /* 0x0000000e0f137824 */ /* 0x040fe400078e02ff */
[C---:B------:R-:W-:Y:S01]  /*d4a0*/  IMAD R18, R15.reuse, 0xf, RZ ;  /* 0x0000000f0f127824 */ /* 0x040fe200078e02ff */
[----:B---3--:R-:W-:Y:S01]  /*d4b0*/  MOV R24, 0xff800000 ;  /* 0xff80000000187802 */ /* 0x008fe20000000f00 */
[C---:B------:R-:W-:Y:S02]  /*d4c0*/  IMAD.SHL.U32 R17, R15.reuse, 0x10, RZ ;  /* 0x000000100f117824 */ /* 0x040fe400078e00ff */
[----:B------:R-:W-:-:S02]  /*d4d0*/  IMAD R16, R15, 0x11, RZ ;  /* 0x000000110f107824 */ /* 0x000fc400078e02ff */
[C---:B------:R-:W-:Y:S02]  /*d4e0*/  IMAD R14, R15.reuse, 0x12, RZ ;  /* 0x000000120f0e7824 */ /* 0x040fe400078e02ff */
[C---:B------:R-:W-:Y:S02]  /*d4f0*/  IMAD R13, R15.reuse, 0x13, RZ ;  /* 0x000000130f0d7824 */ /* 0x040fe400078e02ff */
[C---:B------:R-:W-:Y:S02]  /*d500*/  IMAD R12, R15.reuse, 0x14, RZ ;  /* 0x000000140f0c7824 */ /* 0x040fe400078e02ff */
[C---:B------:R-:W-:Y:S02]  /*d510*/  IMAD R11, R15.reuse, 0x15, RZ ;  /* 0x000000150f0b7824 */ /* 0x040fe400078e02ff */
[C---:B------:R-:W-:Y:S02]  /*d520*/  IMAD R10, R15.reuse, 0x16, RZ ;  /* 0x000000160f0a7824 */ /* 0x040fe400078e02ff */
        /* <DEDUP_REMOVED lines=8> */
[C---:B----4-:R-:W-:Y:S02]  /*d5b0*/  IMAD R0, R15.reuse, 0x1f, RZ ;  /* 0x0000001f0f007824 */ /* 0x050fe400078e02ff */
[----:B------:R-:W-:Y:S01]  /*d5c0*/  IMAD.MOV.U32 R26, RZ, RZ, -0x800000 ;  /* 0xff800000ff1a7424 */ /* 0x000fe200078e00ff */
[----:B--2---:R-:W-:-:S05]  /*d5d0*/  LEA.HI.X.SX32 R15, R15, R25, 0x1, P2 ;  /* 0x000000190f0f7211 */ /* 0x004fca00010f0eff */
[----:B------:R2:W-:Y:S04]  /*d5e0*/  STL [R1+0x904], R15 ;  /* 0x0009040f01007387 */ /* 0x0005e80000100800 */
[----:B------:R-:W-:Y:S01]  /*d5f0*/  STL [R1+0x7c4], R24 ;  /* 0x0007c41801007387 */ /* 0x000fe20000100800 */
[----:B--2---:R-:W-:-:S05]  /*d600*/  IMAD.MOV.U32 R15, RZ, RZ, -0x800000 ;  /* 0xff800000ff0f7424 */ /* 0x004fca00078e00ff */
        /* <DEDUP_REMOVED lines=29> */
[----:B------:R-:W-:Y:S01]  /*d7e0*/  STL [R1+0x7a8], R24 ;  /* 0x0007a81801007387 */ /* 0x000fe20000100800 */
[----:B--2---:R-:W-:-:S05]  /*d7f0*/  IMAD.MOV.U32 R26, RZ, RZ, 0x3f800000 ;  /* 0x3f800000ff1a7424 */ /* 0x004fca00078e00ff */
[----:B------:R-:W-:Y:S04]  /*d800*/  STL.64 [R1+0x780], R26 ;  /* 0x0007801a01007387 */ /* 0x000fe80000100a00 */
[----:B------:R-:W-:Y:S04]  /*d810*/  STL [R1+0x7ac], R15 ;  /* 0x0007ac0f01007387 */ /* 0x000fe80000100800 */
[----:B------:R-:W-:Y:S04]  /*d820*/  STL.64 [R1+0x788], R26 ;  /* 0x0007881a01007387 */ /* 0x000fe80000100a00 */
[----:B------:R-:W-:Y:S04]  /*d830*/  STL [R1+0x680], RZ ;  /* 0x000680ff01007387 */ /* 0x000fe80000100800 */
[----:B------:R2:W-:Y:S04]  /*d840*/  STL.64 [R1+0x790], R26 ;  /* 0x0007901a01007387 */ /* 0x0005e80000100a00 */
        /* <DEDUP_REMOVED lines=223> */
[----:B--2---:R-:W2:Y:S04]  /*e640*/  LDL.LU R26, [R1+0x4] ;  /* 0x00000400011a7983 */ /* 0x004ea80000300800 */
[----:B------:R-:W3:Y:S04]  /*e650*/  LDL.LU R24, [R1] ;  /* 0x0000000001187983 */ /* 0x000ee80000300800 */
[----:B------:R-:W2:Y:S04]  /*e660*/  LDL R15, [R1+0x820] ;  /* 0x00082000010f7983 */ /* 0x000ea80000100800 */
        /* <DEDUP_REMOVED lines=30> */
[----:B------:R-:W-:Y:S01]  /*e850*/  STL [R1+0x718], RZ ;  /* 0x000718ff01007387 */ /* 0x000fe20000100800 */
[----:B--2---:R-:W-:-:S05]  /*e860*/  IADD3 R27, P4, PT, R26, R15, RZ ;  /* 0x0000000f1a1b7210 */ /* 0x004fca0007f9e0ff */
[----:B------:R3:W-:Y:S02]  /*e870*/  STL [R1+0x908], R27 ;  /* 0x0009081b01007387 */ /* 0x0007e40000100800 */
[----:B---3--:R-:W-:-:S05]  /*e880*/  IADD3 R27, P6, PT, R24, R15, RZ ;  /* 0x0000000f181b7210 */ /* 0x008fca0007fde0ff */
[----:B------:R2:W-:Y:S02]  /*e890*/  STL [R1+0x90c], R27 ;  /* 0x00090c1b01007387 */ /* 0x0005e40000100800 */
[----:B--2---:R-:W-:-:S05]  /*e8a0*/  IADD3 R27, P3, PT, R29, R15, RZ ;  /* 0x0000000f1d1b7210 */ /* 0x004fca0007f7e0ff */
[----:B------:R2:W-:Y:S02]  /*e8b0*/  STL [R1+0x910], R27 ;  /* 0x0009101b01007387 */ /* 0x0005e40000100800 */
[----:B--2---:R-:W-:-:S05]  /*e8c0*/  IADD3 R27, P2, PT, R28, R15, RZ ;  /* 0x0000000f1c1b7210 */ /* 0x004fca0007f5e0ff */
[----:B------:R2:W-:Y:S04]  /*e8d0*/  STL [R1+0x914], R27 ;  /* 0x0009141b01007387 */ /* 0x0005e80000100800 */
[----:B--2---:R-:W2:Y:S01]  /*e8e0*/  LDL.LU R27, [R1+0xa84] ;  /* 0x000a8400011b7983 */ /* 0x004ea20000300800 */
[----:B------:R-:W-:-:S05]  /*e8f0*/  LEA.HI.X.SX32 R26, R26, R25, 0x1, P4 ;  /* 0x000000191a1a7211 */ /* 0x000fca00020f0eff */
[----:B------:R2:W-:Y:S02]  /*e900*/  STL [R1+0x8fc], R26 ;  /* 0x0008fc1a01007387 */ /* 0x0005e40000100800 */
[----:B--2---:R-:W-:-:S05]  /*e910*/  IADD3 R26, P5, PT, R27, R15, RZ ;  /* 0x0000000f1b1a7210 */ /* 0x004fca0007fbe0ff */
[----:B------:R2:W-:Y:S04]  /*e920*/  STL [R1+0x900], R26 ;  /* 0x0009001a01007387 */ /* 0x0005e80000100800 */
[----:B--2---:R-:W2:Y:S01]  /*e930*/  LDL.LU R26, [R1+0xa80] ;  /* 0x000a8000011a7983 */ /* 0x004ea20000300800 */
[----:B------:R-:W-:-:S05]  /*e940*/  LEA.HI.X.SX32 R24, R24, R25, 0x1, P6 ;  /* 0x0000001918187211 */ /* 0x000fca00030f0eff */
[----:B------:R2:W-:Y:S01]  /*e950*/  STL [R1+0x8f4], R24 ;  /* 0x0008f41801007387 */ /* 0x0005e20000100800 */
[----:B------:R-:W-:Y:S02]  /*e960*/  LEA.HI.X.SX32 R29, R29, R25, 0x1, P3 ;  /* 0x000000191d1d7211 */ /* 0x000fe400018f0eff */
[----:B--2---:R-:W-:-:S05]  /*e970*/  IADD3 R24, P4, PT, R26, R15, RZ ;  /* 0x0000000f1a187210 */ /* 0x004fca0007f9e0ff */
[----:B------:R2:W-:Y:S04]  /*e980*/  STL [R1+0x8f8], R24 ;  /* 0x0008f81801007387 */ /* 0x0005e80000100800 */
[----:B--2---:R-:W2:Y:S04]  /*e990*/  LDL.LU R24, [R1+0xa7c] ;  /* 0x000a7c0001187983 */ /* 0x004ea80000300800 */
[----:B------:R-:W3:Y:S04]  /*e9a0*/  LDL.LU R25, [R1+0xa78] ;  /* 0x000a780001197983 */ /* 0x000ee80000300800 */
[----:B------:R4:W-:Y:S04]  /*e9b0*/  STL [R1+0x8ec], R29 ;  /* 0x0008ec1d01007387 */ /* 0x0009e80000100800 */
[----:B----4-:R-:W4:Y:S01]  /*e9c0*/  LDL R29, [R1+0x81c] ;  /* 0x00081c00011d7983 */ /* 0x010f220000100800 */
[----:B---3--:R-:W-:-:S05]  /*e9d0*/  IADD3 R15, P3, PT, R25, R15, RZ ;  /* 0x0000000f190f7210 */ /* 0x008fca0007f7e0ff */
[----:B------:R4:W-:Y:S02]  /*e9e0*/  STL [R1+0x8f0], R15 ;  /* 0x0008f00f01007387 */ /* 0x0009e40000100800 */
[-C--:B----4-:R-:W-:Y:S02]  /*e9f0*/  LEA.HI.X.SX32 R15, R28, R29.reuse, 0x1, P2 ;  /* 0x0000001d1c0f7211 */ /* 0x090fe400010f0eff */
[----:B------:R-:W2:Y:S01]  /*ea00*/  LDL R28, [R1+0x820] ;  /* 0x00082000011c7983 */ /* 0x000ea20000100800 */
[----:B------:R-:W-:-:S03]  /*ea10*/  LEA.HI.X.SX32 R27, R27, R29, 0x1, P5 ;  /* 0x0000001d1b1b7211 */ /* 0x000fc600028f0eff */
[----:B------:R2:W-:Y:S02]  /*ea20*/  STL [R1+0x8e4], R15 ;  /* 0x0008e40f01007387 */ /* 0x0005e40000100800 */
[----:B--2---:R-:W-:-:S05]  /*ea30*/  IADD3 R15, P2, PT, R24, R28, RZ ;  /* 0x0000001c180f7210 */ /* 0x004fca0007f5e0ff */
[----:B------:R2:W-:Y:S04]  /*ea40*/  STL [R1+0x8e8], R15 ;  /* 0x0008e80f01007387 */ /* 0x0005e80000100800 */
[----:B------:R3:W-:Y:S01]  /*ea50*/  STL [R1+0x8dc], R27 ;  /* 0x0008dc1b01007387 */ /* 0x0007e20000100800 */
[----:B--2---:R-:W-:Y:S02]  /*ea60*/  IADD3 R15, P5, PT, R23, R28, RZ ;  /* 0x0000001c170f7210 */ /* 0x004fe40007fbe0ff */
[----:B---3--:R-:W-:-:S03]  /*ea70*/  LEA.HI.X.SX32 R27, R26, R29, 0x1, P4 ;  /* 0x0000001d1a1b7211 */ /* 0x008fc600020f0eff */
[----:B------:R2:W-:Y:S01]  /*ea80*/  STL [R1+0x8e0], R15 ;  /* 0x0008e00f01007387 */ /* 0x0005e20000100800 */
[-C--:B------:R-:W-:Y:S02]  /*ea90*/  LEA.HI.X.SX32 R26, R25, R29.reuse, 0x1, P3 ;  /* 0x0000001d191a7211 */ /* 0x080fe400018f0eff */
[-C--:B------:R-:W-:Y:S01]  /*eaa0*/  IADD3 R25, P3, PT, R21, R28.reuse, RZ ;  /* 0x0000001c15197210 */ /* 0x080fe20007f7e0ff */
[----:B------:R-:W-:Y:S01]  /*eab0*/  STL [R1+0x8d4], R27 ;  /* 0x0008d41b01007387 */ /* 0x000fe20000100800 */
[----:B------:R-:W-:Y:S02]  /*eac0*/  LEA.HI.X.SX32 R23, R23, R29, 0x1, P5 ;  /* 0x0000001d17177211 */ /* 0x000fe400028f0eff */
[----:B--2---:R-:W-:-:S04]  /*ead0*/  IADD3 R15, P4, PT, R22, R28, RZ ;  /* 0x0000001c160f7210 */ /* 0x004fc80007f9e0ff */
[-C--:B------:R-:W-:Y:S01]  /*eae0*/  LEA.HI.X.SX32 R22, R22, R29.reuse, 0x1, P4 ;  /* 0x0000001d16167211 */ /* 0x080fe200020f0eff */
[----:B------:R2:W-:Y:S04]  /*eaf0*/  STL [R1+0x8d8], R15 ;  /* 0x0008d80f01007387 */ /* 0x0005e80000100800 */
[----:B------:R-:W-:Y:S04]  /*eb00*/  STL [R1+0x8cc], R26 ;  /* 0x0008cc1a01007387 */ /* 0x000fe80000100800 */
[----:B------:R-:W-:Y:S01]  /*eb10*/  STL [R1+0x8d0], R25 ;  /* 0x0008d01901007387 */ /* 0x000fe20000100800 */
[----:B--2---:R-:W-:-:S02]  /*eb20*/  LEA.HI.X.SX32 R15, R24, R29, 0x1, P2 ;  /* 0x0000001d180f7211 */ /* 0x004fc400010f0eff */
[----:B------:R-:W-:-:S03]  /*eb30*/  IADD3 R24, P2, PT, R20, R28, RZ ;  /* 0x0000001c14187210 */ /* 0x000fc60007f5e0ff */
[----:B------:R2:W-:Y:S04]  /*eb40*/  STL [R1+0x8c4], R15 ;  /* 0x0008c40f01007387 */ /* 0x0005e80000100800 */
[----:B------:R-:W-:Y:S04]  /*eb50*/  STL [R1+0x8c8], R24 ;  /* 0x0008c81801007387 */ /* 0x000fe80000100800 */
[----:B------:R3:W-:Y:S01]  /*eb60*/  STL [R1+0x8bc], R23 ;  /* 0x0008bc1701007387 */ /* 0x0007e20000100800 */
[----:B--2---:R-:W-:-:S05]  /*eb70*/  IADD3 R15, P5, PT, R19, R28, RZ ;  /* 0x0000001c130f7210 */ /* 0x004fca0007fbe0ff */
[----:B------:R2:W-:Y:S01]  /*eb80*/  STL [R1+0x8c0], R15 ;  /* 0x0008c00f01007387 */ /* 0x0005e20000100800 */
[----:B---3--:R-:W-:-:S03]  /*eb90*/  IADD3 R23, P4, PT, R18, R28, RZ ;  /* 0x0000001c12177210 */ /* 0x008fc60007f9e0ff */
[----:B------:R3:W-:Y:S04]  /*eba0*/  STL [R1+0x8b4], R22 ;  /* 0x0008b41601007387 */ /* 0x0007e80000100800 */
[----:B------:R-:W-:Y:S01]  /*ebb0*/  STL [R1+0x8b8], R23 ;  /* 0x0008b81701007387 */ /* 0x000fe20000100800 */
[-C--:B--2---:R-:W-:Y:S02]  /*ebc0*/  LEA.HI.X.SX32 R15, R21, R29.reuse, 0x1, P3 ;  /* 0x0000001d150f7211 */ /* 0x084fe400018f0eff */
[-C--:B------:R-:W-:Y:S02]  /*ebd0*/  LEA.HI.X.SX32 R21, R20, R29.reuse, 0x1, P2 ;  /* 0x0000001d14157211 */ /* 0x080fe400010f0eff */
[----:B---3--:R-:W-:Y:S01]  /*ebe0*/  IADD3 R22, P3, PT, R17, R28, RZ ;  /* 0x0000001c11167210 */ /* 0x008fe20007f7e0ff */
[----:B------:R2:W-:Y:S01]  /*ebf0*/  STL [R1+0x8ac], R15 ;  /* 0x0008ac0f01007387 */ /* 0x0005e20000100800 */
[----:B------:R-:W-:-:S02]  /*ec00*/  LEA.HI.X.SX32 R20, R19, R29, 0x1, P5 ;  /* 0x0000001d13147211 */ /* 0x000fc400028f0eff */
[-C--:B------:R-:W-:Y:S01]  /*ec10*/  IADD3 R19, P5, PT, R14, R28.reuse, RZ ;  /* 0x0000001c0e137210 */ /* 0x080fe20007fbe0ff */
[----:B------:R-:W-:Y:S04]  /*ec20*/  STL [R1+0x8b0], R22 ;  /* 0x0008b01601007387 */ /* 0x000fe80000100800 */
[----:B------:R-:W-:Y:S01]  /*ec30*/  STL [R1+0x8a4], R21 ;  /* 0x0008a41501007387 */ /* 0x000fe20000100800 */
[----:B--2---:R-:W-:-:S05]  /*ec40*/  IADD3 R15, P2, PT, R16, R28, RZ ;  /* 0x0000001c100f7210 */ /* 0x004fca0007f5e0ff */
[----:B------:R2:W-:Y:S04]  /*ec50*/  STL [R1+0x8a8], R15 ;  /* 0x0008a80f01007387 */ /* 0x0005e80000100800 */
[----:B--2---:R-:W2:Y:S01]  /*ec60*/  LDL.LU R15, [R1+0x8] ;  /* 0x00000800010f7983 */ /* 0x004ea20000300800 */
[----:B------:R-:W-:-:S03]  /*ec70*/  LEA.HI.X.SX32 R16, R16, R29, 0x1, P2 ;  /* 0x0000001d10107211 */ /* 0x000fc600010f0eff */
[----:B------:R3:W-:Y:S04]  /*ec80*/  STL [R1+0x89c], R20 ;  /* 0x00089c1401007387 */ /* 0x0007e80000100800 */
[----:B------:R4:W-:Y:S01]  /*ec90*/  STL [R1+0x8a0], R19 ;  /* 0x0008a01301007387 */ /* 0x0009e20000100800 */
[-C--:B---3--:R-:W-:Y:S02]  /*eca0*/  LEA.HI.X.SX32 R20, R18, R29.reuse, 0x1, P4 ;  /* 0x0000001d12147211 */ /* 0x088fe400020f0eff */
[----:B------:R-:W-:Y:S02]  /*ecb0*/  LEA.HI.X.SX32 R18, R17, R29, 0x1, P3 ;  /* 0x0000001d11127211 */ /* 0x000fe400018f0eff */
[-C--:B----4-:R-:W-:Y:S01]  /*ecc0*/  IADD3 R19, P4, PT, R13, R28.reuse, RZ ;  /* 0x0000001c0d137210 */ /* 0x090fe20007f9e0ff */
[----:B------:R-:W-:Y:S01]  /*ecd0*/  STL [R1+0x894], R20 ;  /* 0x0008941401007387 */ /* 0x000fe20000100800 */
[----:B------:R-:W-:-:S03]  /*ece0*/  IADD3 R17, P3, PT, R12, R28, RZ ;  /* 0x0000001c0c117210 */ /* 0x000fc60007f7e0ff */
[----:B------:R-:W-:Y:S01]  /*ecf0*/  STL [R1+0x898], R19 ;  /* 0x0008981301007387 */ /* 0x000fe20000100800 */
[----:B------:R-:W-:-:S03]  /*ed00*/  LEA.HI.X.SX32 R12, R12, R29, 0x1, P3 ;  /* 0x0000001d0c0c7211 */ /* 0x000fc600018f0eff */
[----:B------:R3:W-:Y:S04]  /*ed10*/  STL [R1+0x88c], R18 ;  /* 0x00088c1201007387 */ /* 0x0007e80000100800 */
[----:B------:R4:W-:Y:S04]  /*ed20*/  STL [R1+0x890], R17 ;  /* 0x0008901101007387 */ /* 0x0009e80000100800 */
[----:B------:R5:W-:Y:S01]  /*ed30*/  STL [R1+0x884], R16 ;  /* 0x0008841001007387 */ /* 0x000be20000100800 */
[----:B---3--:R-:W-:Y:S02]  /*ed40*/  IADD3 R18, P2, PT, R11, R28, RZ ;  /* 0x0000001c0b127210 */ /* 0x008fe40007f5e0ff */
[----:B----4-:R-:W-:-:S03]  /*ed50*/  LEA.HI.X.SX32 R17, R14, R29, 0x1, P5 ;  /* 0x0000001d0e117211 */ /* 0x010fc600028f0eff */
[----:B------:R-:W-:Y:S01]  /*ed60*/  STL [R1+0x888], R18 ;  /* 0x0008881201007387 */ /* 0x000fe20000100800 */
[----:B------:R-:W-:Y:S02]  /*ed70*/  LEA.HI.X.SX32 R14, R13, R29, 0x1, P4 ;  /* 0x0000001d0d0e7211 */ /* 0x000fe400020f0eff */
[-C--:B-----5:R-:W-:Y:S01]  /*ed80*/  IADD3 R16, P5, PT, R10, R28.reuse, RZ ;  /* 0x0000001c0a107210 */ /* 0x0a0fe20007fbe0ff */
        /* <DEDUP_REMOVED lines=26> */
[----:B------:R-:W-:Y:S04]  /*ef30*/  STL [R1+0x850], R9 ;  /* 0x0008500901007387 */ /* 0x000fe80000100800 */
[----:B------:R3:W-:Y:S04]  /*ef40*/  STL [R1+0x844], R8 ;  /* 0x0008440801007387 */ /* 0x0007e80000100800 */
[----:B------:R4:W-:Y:S04]  /*ef50*/  STL [R1+0x848], R7 ;  /* 0x0008480701007387 */ /* 0x0009e80000100800 */
[----:B------:R5:W-:Y:S01]  /*ef60*/  STL [R1+0x83c], R6 ;  /* 0x00083c0601007387 */ /* 0x000be20000100800 */
[----:B---3--:R-:W-:-:S02]  /*ef70*/  IADD3 R8, P5, PT, R2, R28, RZ ;  /* 0x0000001c02087210 */ /* 0x008fc40007fbe0ff */
[----:B----4-:R-:W-:-:S03]  /*ef80*/  LEA.HI.X.SX32 R7, R5, R29, 0x1, P4 ;  /* 0x0000001d05077211 */ /* 0x010fc600020f0eff */
[----:B------:R-:W-:Y:S01]  /*ef90*/  STL [R1+0x840], R8 ;  /* 0x0008400801007387 */ /* 0x000fe20000100800 */
[-C--:B------:R-:W-:Y:S02]  /*efa0*/  LEA.HI.X.SX32 R5, R4, R29.reuse, 0x1, P3 ;  /* 0x0000001d04057211 */ /* 0x080fe400018f0eff */
[----:B-----5:R-:W-:Y:S01]  /*efb0*/  IADD3 R6, P4, PT, R0, R28, RZ ;  /* 0x0000001c00067210 */ /* 0x020fe20007f9e0ff */
[----:B------:R3:W-:Y:S01]  /*efc0*/  STL [R1+0x834], R7 ;  /* 0x0008340701007387 */ /* 0x0007e20000100800 */
[-C--:B------:R-:W-:Y:S02]  /*efd0*/  LEA.HI.X.SX32 R4, R3, R29.reuse, 0x1, P2 ;  /* 0x0000001d03047211 */ /* 0x080fe400010f0eff */
[-C--:B------:R-:W-:Y:S01]  /*efe0*/  LEA.HI.X.SX32 R3, R2, R29.reuse, 0x1, P5 ;  /* 0x0000001d02037211 */ /* 0x080fe200028f0eff */
[----:B------:R4:W-:Y:S01]  /*eff0*/  STL [R1+0x838], R6 ;  /* 0x0008380601007387 */ /* 0x0009e20000100800 */
[----:B------:R-:W-:-:S03]  /*f000*/  LEA.HI.X.SX32 R2, R0, R29, 0x1, P4 ;  /* 0x0000001d00027211 */ /* 0x000fc600020f0eff */
[----:B------:R5:W-:Y:S01]  /*f010*/  STL [R1+0x830], R5 ;  /* 0x0008300501007387 */ /* 0x000be20000100800 */
[----:B---3--:R-:W-:-:S03]  /*f020*/  MOV R7, 0x3f800000 ;  /* 0x3f80000000077802 */ /* 0x008fc60000000f00 */
[----:B------:R3:W-:Y:S01]  /*f030*/  STL [R1+0x82c], R4 ;  /* 0x00082c0401007387 */ /* 0x0007e20000100800 */
[----:B----4-:R-:W-:-:S03]  /*f040*/  IMAD.MOV.U32 R6, RZ, RZ, 0x3f800000 ;  /* 0x3f800000ff067424 */ /* 0x010fc600078e00ff */
[----:B------:R4:W-:Y:S01]  /*f050*/  STL [R1+0x828], R3 ;  /* 0x0008280301007387 */ /* 0x0009e20000100800 */
[----:B-----5:R-:W-:-:S03]  /*f060*/  IMAD.MOV.U32 R5, RZ, RZ, 0x3f800000 ;  /* 0x3f800000ff057424 */ /* 0x020fc600078e00ff */
[----:B------:R5:W-:Y:S01]  /*f070*/  STL [R1+0x824], R2 ;  /* 0x0008240201007387 */ /* 0x000be20000100800 */
[----:B---3--:R-:W-:-:S03]  /*f080*/  IMAD.MOV.U32 R4, RZ, RZ, 0x3f800000 ;  /* 0x3f800000ff047424 */ /* 0x008fc600078e00ff */
[----:B------:R3:W-:Y:S01]  /*f090*/  STL [R1+0x71c], RZ ;  /* 0x00071cff01007387 */ /* 0x0007e20000100800 */
[----:B----4-:R-:W-:Y:S02]  /*f0a0*/  IMAD.MOV.U32 R3, RZ, RZ, 0x3f800000 ;  /* 0x3f800000ff037424 */ /* 0x010fe400078e00ff */
[----:B-----5:R-:W-:Y:S01]  /*f0b0*/  IMAD.MOV.U32 R2, RZ, RZ, 0x3f800000 ;  /* 0x3f800000ff027424 */ /* 0x020fe200078e00ff */
[----:B--2---:R-:W-:-:S05]  /*f0c0*/  LOP3.LUT R0, R15, 0x60, RZ, 0x3c, !PT ;  /* 0x000000600f007812 */ /* 0x004fca00078e3cff */
[----:B------:R3:W-:Y:S04]  /*f0d0*/  STL [R1+0x310], R0 ;  /* 0x0003100001007387 */ /* 0x0007e80000100800 */
[----:B------:R3:W-:Y:S04]  /*f0e0*/  STL.64 [R1+0x740], R2 ;  /* 0x0007400201007387 */ /* 0x0007e80000100a00 */
        /* <DEDUP_REMOVED lines=11> */
[----:B01----:R3:W-:Y:S02]  /*f1a0*/  STL.64 [R1+0x720], R4 ;  /* 0x0007200401007387 */ /* 0x0037e40000100a00 */
.L_x_1:
[----:B0--3--:R-:W2:Y:S04]  /*f1b0*/  LDL R3, [R1+0x820] ;  /* 0x0008200001037983 */ /* 0x009ea80000100800 */
[----:B------:R-:W3:Y:S04]  /*f1c0*/  LDL R7, [R1+0x81c] ;  /* 0x00081c0001077983 */ /* 0x000ee80000100800 */
[----:B------:R-:W4:Y:S04]  /*f1d0*/  LDL R2, [R1+0x918] ;  /* 0x0009180001027983 */ /* 0x000f280000100800 */
[----:B------:R-:W5:Y:S04]  /*f1e0*/  LDL R6, [R1+0x908] ;  /* 0x0009080001067983 */ /* 0x000f680000100800 */
[----:B------:R-:W5:Y:S04]  /*f1f0*/  LDL R13, [R1+0x904] ;  /* 0x00090400010d7983 */ /* 0x000f680000100800 */
[----:B------:R-:W5:Y:S04]  /*f200*/  LDL R11, [R1+0x90c] ;  /* 0x00090c00010b7983 */ /* 0x000f680000100800 */
[----:B------:R-:W5:Y:S01]  /*f210*/  LDL R10, [R1+0x8fc] ;  /* 0x0008fc00010a7983 */ /* 0x000f620000100800 */
[----:B------:R-:W-:-:S03]  /*f220*/  USHF.R.S32.HI UR9, URZ, 0x1f, UR4 ;  /* 0x0000001fff097899 */ /* 0x000fc60008011404 */
[----:B------:R-:W5:Y:S04]  /*f230*/  LDL R0, [R1+0x8f4] ;  /* 0x0008f40001007983 */ /* 0x000f680000100800 */
[----:B------:R-:W5:Y:S04]  /*f240*/  LDL R16, [R1+0x910] ;  /* 0x0009100001107983 */ /* 0x000f680000100800 */
[----:B------:R-:W5:Y:S04]  /*f250*/  LDL R12, [R1+0x914] ;  /* 0x00091400010c7983 */ /* 0x000f680000100800 */
[----:B------:R-:W5:Y:S04]  /*f260*/  LDL R9, [R1+0x8ec] ;  /* 0x0008ec0001097983 */ /* 0x000f680000100800 */
[----:B------:R-:W5:Y:S04]  /*f270*/  LDL R8, [R1+0x8e4] ;  /* 0x0008e40001087983 */ /* 0x000f680000100800 */
[----:B------:R-:W5:Y:S04]  /*f280*/  LDL R15, [R1+0x900] ;  /* 0x00090000010f7983 */ /* 0x000f680000100800 */
[----:B------:R-:W5:Y:S04]  /*f290*/  LDL R14, [R1+0x8f8] ;  /* 0x0008f800010e7983 */ /* 0x000f680000100800 */
[----:B------:R-:W5:Y:S01]  /*f2a0*/  LDL R17, [R1+0x8c4] ;  /* 0x0008c40001117983 */ /* 0x000f620000100800 */
[----:B--2---:R-:W-:-:S04]  /*f2b0*/  IADD3 R4, P2, PT, R3, UR4, RZ ;  /* 0x0000000403047c10 */ /* 0x004fc8000ff5e0ff */
[----:B---3--:R-:W-:Y:S02]  /*f2c0*/  IADD3.X R5, PT, PT, R7, UR9, RZ, P2, !PT ;  /* 0x0000000907057c10 */ /* 0x008fe400097fe4ff */
[----:B----4-:R-:W-:-:S03]  /*f2d0*/  IADD3 R2, P3, PT, R2, UR4, RZ ;  /* 0x0000000402027c10 */ /* 0x010fc6000ff7e0ff */
[----:B------:R0:W2:Y:S01]  /*f2e0*/  LDG.E.U8 R18, desc[UR10][R4.64] ;  /* 0x0000000a04127981 */ /* 0x0000a2000c1e1100 */
[----:B-----5:R-:W-:Y:S02]  /*f2f0*/  IADD3 R6, P2, PT, R6, UR4, RZ ;  /* 0x0000000406067c10 */ /* 0x020fe4000ff5e0ff */
[----:B------:R-:W-:Y:S02]  /*f300*/  IADD3.X R3, PT, PT, R13, UR9, RZ, P3, !PT ;  /* 0x000000090d037c10 */ /* 0x000fe40009ffe4ff */
[----:B------:R-:W3:Y:S01]  /*f310*/  LDL R13, [R1+0x8f0] ;  /* 0x0008f000010d7983 */ /* 0x000ee20000100800 */
[----:B0-----:R-:W-:-:S03]  /*f320*/  IADD3 R4, P3, PT, R11, UR4, RZ ;  /* 0x000000040b047c10 */ /* 0x001fc6000ff7e0ff */
[----:B------:R-:W4:Y:S01]  /*f330*/  LDL R11, [R1+0x8dc] ;  /* 0x0008dc00010b7983 */ /* 0x000f220000100800 */
[----:B------:R-:W-:-:S03]  /*f340*/  IADD3.X R7, PT, PT, R10, UR9, RZ, P2, !PT ;  /* 0x000000090a077c10 */ /* 0x000fc600097fe4ff */
[----:B------:R-:W5:Y:S01]  /*f350*/  LDL R10, [R1+0x8d4] ;  /* 0x0008d400010a7983 */ /* 0x000f620000100800 */
[----:B------:R-:W-:-:S03]  /*f360*/  IADD3.X R5, PT, PT, R0, UR9, RZ, P3, !PT ;  /* 0x0000000900057c10 */ /* 0x000fc60009ffe4ff */
[----:B------:R0:W2:Y:S04]  /*f370*/  LDG.E.U8 R23, desc[UR10][R2.64] ;  /* 0x0000000a02177981 */ /* 0x0000a8000c1e1100 */
[----:B------:R1:W2:Y:S04]  /*f380*/  LDG.E.U8 R22, desc[UR10][R6.64] ;  /* 0x0000000a06167981 */ /* 0x0002a8000c1e1100 */
[----:B------:R-:W2:Y:S01]  /*f390*/  LDL R0, [R1+0x8e8] ;  /* 0x0008e80001007983 */ /* 0x000ea20000100800 */
[----:B0-----:R-:W-:-:S03]  /*f3a0*/  IADD3 R2, P2, PT, R16, UR4, RZ ;  /* 0x0000000410027c10 */ /* 0x001fc6000ff5e0ff */
[----:B------:R0:W2:Y:S01]  /*f3b0*/  LDG.E.U8 R21, desc[UR10][R4.64] ;  /* 0x0000000a04157981 */ /* 0x0000a2000c1e1100 */
[----:B-1----:R-:W-:-:S03]  /*f3c0*/  IADD3 R6, P3, PT, R12, UR4, RZ ;  /* 0x000000040c067c10 */ /* 0x002fc6000ff7e0ff */
[----:B------:R-:W2:Y:S01]  /*f3d0*/  LDL R12, [R1+0x8cc] ;  /* 0x0008cc00010c7983 */ /* 0x000ea20000100800 */
[----:B------:R-:W-:Y:S02]  /*f3e0*/  IADD3.X R3, PT, PT, R9, UR9, RZ, P2, !PT ;  /* 0x0000000909037c10 */ /* 0x000fe400097fe4ff */
[----:B------:R-:W-:Y:S01]  /*f3f0*/  IADD3.X R7, PT, PT, R8, UR9, RZ, P3, !PT ;  /* 0x0000000908077c10 */ /* 0x000fe20009ffe4ff */
[----:B------:R-:W2:Y:S01]  /*f400*/  LDL R9, [R1+0x8e0] ;  /* 0x0008e00001097983 */ /* 0x000ea20000100800 */
[----:B0-----:R-:W-:-:S03]  /*f410*/  IADD3 R4, P2, PT, R15, UR4, RZ ;  /* 0x000000040f047c10 */ /* 0x001fc6000ff5e0ff */
[----:B------:R-:W2:Y:S04]  /*f420*/  LDL R8, [R1+0x8d8] ;  /* 0x0008d80001087983 */ /* 0x000ea80000100800 */
[----:B------:R0:W2:Y:S04]  /*f430*/  LDG.E.U8 R20, desc[UR10][R2.64] ;  /* 0x0000000a02147981 */ /* 0x0000a8000c1e1100 */
[----:B------:R-:W2:Y:S04]  /*f440*/  LDL R16, [R1+0x8bc] ;  /* 0x0008bc0001107983 */ /* 0x000ea80000100800 */
[----:B------:R-:W2:Y:S01]  /*f450*/  LDL R15, [R1+0x8d0] ;  /* 0x0008d000010f7983 */ /* 0x000ea20000100800 */
[----:B0-----:R-:W-:-:S03]  /*f460*/  IADD3 R2, P3, PT, R14, UR4, RZ ;  /* 0x000000040e027c10 */ /* 0x001fc6000ff7e0ff */
[----:B------:R-:W2:Y:S04]  /*f470*/  LDL R14, [R1+0x8b4] ;  /* 0x0008b400010e7983 */ /* 0x000ea80000100800 */
[----:B------:R3:W2:Y:S01]  /*f480*/  LDG.E.U8 R19, desc[UR10][R6.64] ;  /* 0x0000000a06137981 */ /* 0x0006a2000c1e1100 */
[----:B----4-:R-:W-:Y:S02]  /*f490*/  IADD3.X R5, PT, PT, R11, UR9, RZ, P2, !PT ;  /* 0x000000090b057c10 */ /* 0x010fe400097fe4ff */
[----:B---3--:R-:W-:Y:S01]  /*f4a0*/  IADD3 R6, P2, PT, R13, UR4, RZ ;  /* 0x000000040d067c10 */ /* 0x008fe2000ff5e0ff */
[----:B------:R-:W3:Y:S01]  /*f4b0*/  LDL R11, [R1+0x8c8] ;  /* 0x0008c800010b7983 */ /* 0x000ee20000100800 */
[----:B-----5:R-:W-:-:S03]  /*f4c0*/  IADD3.X R3, PT, PT, R10, UR9, RZ, P3, !PT ;  /* 0x000000090a037c10 */ /* 0x020fc60009ffe4ff */
[----:B------:R-:W4:Y:S04]  /*f4d0*/  LDL R13, [R1+0x8ac] ;  /* 0x0008ac00010d7983 */ /* 0x000f280000100800 */
[----:B--2---:R0:W-:Y:S04]  /*f4e0*/  STL [R1+0x18], R18 ;  /* 0x0000181201007387 */ /* 0x0041e80000100800 */
[----:B------:R-:W2:Y:S04]  /*f4f0*/  LDL R10, [R1+0x8c0] ;  /* 0x0008c000010a7983 */ /* 0x000ea80000100800 */
[----:B------:R-:W5:Y:S04]  /*f500*/  LDG.E.U8 R28, desc[UR10][R2.64] ;  /* 0x0000000a021c7981 */ /* 0x000f68000c1e1100 */
[----:B0-----:R0:W5:Y:S01]  /*f510*/  LDG.E.U8 R18, desc[UR10][R4.64] ;  /* 0x0000000a04127981 */ /* 0x001162000c1e1100 */
[----:B------:R-:W-:-:S05]  /*f520*/  IADD3.X R7, PT, PT, R12, UR9, RZ, P2, !PT ;  /* 0x000000090c077c10 */ /* 0x000fca00097fe4ff */
[----:B------:R1:W5:Y:S01]  /*f530*/  LDG.E.U8 R26, desc[UR10][R6.64] ;  /* 0x0000000a061a7981 */ /* 0x000362000c1e1100 */
[----:B0-----:R-:W-:Y:S02]  /*f540*/  IADD3 R4, P3, PT, R0, UR4, RZ ;  /* 0x0000000400047c10 */ /* 0x001fe4000ff7e0ff */
[----:B------:R-:W-:Y:S01]  /*f550*/  IADD3 R2, P2, PT, R9, UR4, RZ ;  /* 0x0000000409027c10 */ /* 0x000fe2000ff5e0ff */
[----:B------:R-:W5:Y:S01]  /*f560*/  LDL R0, [R1+0x8a4] ;  /* 0x0008a40001007983 */ /* 0x000f620000100800 */
[----:B------:R-:W-:Y:S02]  /*f570*/  IADD3.X R5, PT, PT, R17, UR9, RZ, P3, !PT ;  /* 0x0000000911057c10 */ /* 0x000fe40009ffe4ff */
[----:B-1----:R-:W-:Y:S01]  /*f580*/  IADD3 R6, P3, PT, R8, UR4, RZ ;  /* 0x0000000408067c10 */ /* 0x002fe2000ff7e0ff */
[----:B------:R-:W-:Y:S01]  /*f590*/  STL [R1+0x14], R23 ;  /* 0x0000141701007387 */ /* 0x000fe20000100800 */
[----:B------:R-:W-:-:S03]  /*f5a0*/  IADD3.X R3, PT, PT, R16, UR9, RZ, P2, !PT ;  /* 0x0000000910037c10 */ /* 0x000fc600097fe4ff */
[----:B------:R-:W5:Y:S04]  /*f5b0*/  LDL R12, [R1+0x8b8] ;  /* 0x0008b800010c7983 */ /* 0x000f680000100800 */
[----:B------:R-:W5:Y:S01]  /*f5c0*/  LDL R9, [R1+0x89c] ;  /* 0x00089c0001097983 */ /* 0x000f620000100800 */
[----:B------:R-:W-:-:S03]  /*f5d0*/  IADD3.X R7, PT, PT, R14, UR9, RZ, P3, !PT ;  /* 0x000000090e077c10 */ /* 0x000fc60009ffe4ff */
[----:B------:R0:W-:Y:S04]  /*f5e0*/  STL [R1+0x10], R22 ;  /* 0x0000101601007387 */ /* 0x0001e80000100800 */
[----:B------:R1:W5:Y:S04]  /*f5f0*/  LDG.E.U8 R24, desc[UR10][R4.64] ;  /* 0x0000000a04187981 */ /* 0x000368000c1e1100 */
[----:B------:R-:W5:Y:S04]  /*f600*/  LDL R8, [R1+0x8b0] ;  /* 0x0008b00001087983 */ /* 0x000f680000100800 */
[----:B------:R-:W-:Y:S01]  /*f610*/  STL [R1+0xc], R21 ;  /* 0x00000c1501007387 */ /* 0x000fe20000100800 */
[----:B-1----:R-:W-:-:S03]  /*f620*/  IADD3 R4, P2, PT, R15, UR4, RZ ;  /* 0x000000040f047c10 */ /* 0x002fc6000ff5e0ff */
[----:B------:R-:W5:Y:S04]  /*f630*/  LDL R16, [R1+0x894] ;  /* 0x0008940001107983 */ /* 0x000f680000100800 */
[----:B------:R1:W-:Y:S04]  /*f640*/  STL [R1+0x8], R20 ;  /* 0x0000081401007387 */ /* 0x0003e80000100800 */
[----:B0-----:R3:W5:Y:S04]  /*f650*/  LDG.E.U8 R22, desc[UR10][R2.64] ;  /* 0x0000000a02167981 */ /* 0x001768000c1e1100 */
[----:B------:R-:W5:Y:S04]  /*f660*/  LDL R15, [R1+0x8a8] ;  /* 0x0008a800010f7983 */ /* 0x000f680000100800 */
[----:B-1----:R2:W5:Y:S01]  /*f670*/  LDG.E.U8 R20, desc[UR10][R6.64] ;  /* 0x0000000a06147981 */ /* 0x002562000c1e1100 */
[----:B---3--:R-:W-:-:S03]  /*f680*/  IADD3 R2, P3, PT, R11, UR4, RZ ;  /* 0x000000040b027c10 */ /* 0x008fc6000ff7e0ff */
[----:B------:R-:W3:Y:S01]  /*f690*/  LDL R11, [R1+0x88c] ;  /* 0x00088c00010b7983 */ /* 0x000ee20000100800 */
[----:B----4-:R-:W-:Y:S02]  /*f6a0*/  IADD3.X R5, PT, PT, R13, UR9, RZ, P2, !PT ;  /* 0x000000090d057c10 */ /* 0x010fe400097fe4ff */
[----:B--2---:R-:W-:Y:S02]  /*f6b0*/  IADD3 R6, P2, PT, R10, UR4, RZ ;  /* 0x000000040a067c10 */ /* 0x004fe4000ff5e0ff */
[----:B------:R-:W2:Y:S04]  /*f6c0*/  LDL R10, [R1+0x8a0] ;  /* 0x0008a000010a7983 */ /* 0x000ea80000100800 */
[----:B------:R0:W-:Y:S04]  /*f6d0*/  STL [R1+0x4], R19 ;  /* 0x0000041301007387 */ /* 0x0001e80000100800 */
[----:B------:R-:W4:Y:S04]  /*f6e0*/  LDL R14, [R1+0x884] ;  /* 0x00088400010e7983 */ /* 0x000f280000100800 */
[----:B-----5:R1:W-:Y:S04]  /*f6f0*/  STL [R1], R18 ;  /* 0x0000001201007387 */ /* 0x0203e80000100800 */
[----:B------:R-:W5:Y:S01]  /*f700*/  LDL R17, [R1+0x898] ;  /* 0x0008980001117983 */ /* 0x000f620000100800 */
[----:B------:R-:W-:-:S03]  /*f710*/  IADD3.X R3, PT, PT, R0, UR9, RZ, P3, !PT ;  /* 0x0000000900037c10 */ /* 0x000fc60009ffe4ff */
[----:B------:R-:W5:Y:S04]  /*f720*/  LDL R13, [R1+0x87c] ;  /* 0x00087c00010d7983 */ /* 0x000f680000100800 */
[----:B------:R1:W5:Y:S04]  /*f730*/  LDG.E.U8 R0, desc[UR10][R4.64] ;  /* 0x0000000a04007981 */ /* 0x000368000c1e1100 */
[----:B------:R-:W5:Y:S01]  /*f740*/  LDG.E.U8 R2, desc[UR10][R2.64] ;  /* 0x0000000a02027981 */ /* 0x000f62000c1e1100 */
[----:B------:R-:W-:-:S03]  /*f750*/  IADD3.X R7, PT, PT, R9, UR9, RZ, P2, !PT ;  /* 0x0000000909077c10 */ /* 0x000fc600097fe4ff */
[----:B0-----:R-:W5:Y:S01]  /*f760*/  LDL R19, [R1+0x870] ;  /* 0x0008700001137983 */ /* 0x001f620000100800 */
[----:B-1----:R-:W-:-:S03]  /*f770*/  IADD3 R4, P3, PT, R12, UR4, RZ ;  /* 0x000000040c047c10 */ /* 0x002fc6000ff7e0ff */
[----:B------:R-:W5:Y:S04]  /*f780*/  LDL R12, [R1+0x890] ;  /* 0x00089000010c7983 */ /* 0x000f680000100800 */
[----:B------:R0:W5:Y:S01]  /*f790*/  LDG.E.U8 R3, desc[UR10][R6.64] ;  /* 0x0000000a06037981 */ /* 0x000162000c1e1100 */
[----:B------:R-:W-:-:S03]  /*f7a0*/  IADD3 R8, P2, PT, R8, UR4, RZ ;  /* 0x0000000408087c10 */ /* 0x000fc6000ff5e0ff */
[----:B------:R-:W5:Y:S04]  /*f7b0*/  LDL R18, [R1+0x84c] ;  /* 0x00084c0001127983 */ /* 0x000f680000100800 */
[----:B------:R-:W5:Y:S01]  /*f7c0*/  LDL R27, [R1+0x868] ;  /* 0x00086800011b7983 */ /* 0x000f620000100800 */
[----:B------:R-:W-:-:S03]  /*f7d0*/  IADD3.X R5, PT, PT, R16, UR9, RZ, P3, !PT ;  /* 0x0000000910057c10 */ /* 0x000fc60009ffe4ff */
[----:B------:R-:W5:Y:S04]  /*f7e0*/  LDL R29, [R1+0x844] ;  /* 0x00084400011d7983 */ /* 0x000f680000100800 */
[----:B------:R-:W5:Y:S04]  /*f7f0*/  LDL R16, [R1+0x874] ;  /* 0x0008740001107983 */ /* 0x000f680000100800 */
[----:B------:R-:W5:Y:S01]  /*f800*/  LDG.E.U8 R4, desc[UR10][R4.64] ;  /* 0x0000000a04047981 */ /* 0x000f62000c1e1100 */
[----:B0-----:R-:W-:-:S03]  /*f810*/  IADD3 R6, P3, PT, R15, UR4, RZ ;  /* 0x000000040f067c10 */ /* 0x001fc6000ff7e0ff */
[----:B------:R-:W5:Y:S04]  /*f820*/  LDL R21, [R1+0x83c] ;  /* 0x00083c0001157983 */ /* 0x000f680000100800 */
[----:B------:R-:W5:Y:S04]  /*f830*/  LDL R15, [R1+0x86c] ;  /* 0x00086c00010f7983 */ /* 0x000f680000100800 */
[----:B------:R-:W5:Y:S04]  /*f840*/  LDL R23, [R1+0x850] ;  /* 0x0008500001177983 */ /* 0x000f680000100800 */
[----:B------:R-:W5:Y:S01]  /*f850*/  LDL R25, [R1+0x830] ;  /* 0x0008300001197983 */ /* 0x000f620000100800 */
[----:B---3--:R-:W-:-:S05]  /*f860*/  IADD3.X R9, PT, PT, R11, UR9, RZ, P2, !PT ;  /* 0x000000090b097c10 */ /* 0x008fca00097fe4ff */
[----:B------:R5:W3:Y:S01]  /*f870*/  LDG.E.U8 R5, desc[UR10][R8.64] ;  /* 0x0000000a08057981 */ /* 0x000ae2000c1e1100 */
[----:B----4-:R-:W-:-:S03]  /*f880*/  IADD3.X R7, PT, PT, R14, UR9, RZ, P3, !PT ;  /* 0x000000090e077c10 */ /* 0x010fc60009ffe4ff */
[----:B------:R-:W4:Y:S01]  /*f890*/  LDL R14, [R1+0x888] ;  /* 0x00088800010e7983 */ /* 0x000f220000100800 */
[----:B--2---:R-:W-:-:S03]  /*f8a0*/  IADD3 R10, P2, PT, R10, UR4, RZ ;  /* 0x000000040a0a7c10 */ /* 0x004fc6000ff5e0ff */
[----:B------:R-:W2:Y:S01]  /*f8b0*/  LDG.E.U8 R6, desc[UR10][R6.64] ;  /* 0x0000000a06067981 */ /* 0x000ea2000c1e1100 */
[----:B-----5:R-:W-:-:S03]  /*f8c0*/  IADD3 R8, P3, PT, R17, UR4, RZ ;  /* 0x0000000411087c10 */ /* 0x020fc6000ff7e0ff */
[----:B------:R-:W5:Y:S01]  /*f8d0*/  LDL R17, [R1+0x864] ;  /* 0x0008640001117983 */ /* 0x000f620000100800 */
[----:B------:R-:W-:-:S05]  /*f8e0*/  IADD3.X R11, PT, PT, R13, UR9, RZ, P2, !PT ;  /* 0x000000090d0b7c10 */ /* 0x000fca00097fe4ff */
[----:B------:R0:W2:Y:S01]  /*f8f0*/  LDG.E.U8 R7, desc[UR10][R10.64] ;  /* 0x0000000a0a077981 */ /* 0x0000a2000c1e1100 */
[----:B------:R-:W-:Y:S02]  /*f900*/  IADD3 R12, P2, PT, R12, UR4, RZ ;  /* 0x000000040c0c7c10 */ /* 0x000fe4000ff5e0ff */
[----:B------:R-:W-:Y:S02]  /*f910*/  IADD3.X R9, PT, PT, R16, UR9, RZ, P3, !PT ;  /* 0x0000000910097c10 */ /* 0x000fe40009ffe4ff */
[----:B------:R-:W2:Y:S01]  /*f920*/  LDL R16, [R1+0x860] ;  /* 0x0008600001107983 */ /* 0x000ea20000100800 */
[----:B------:R-:W-:-:S03]  /*f930*/  IADD3.X R13, PT, PT, R15, UR9, RZ, P2, !PT ;  /* 0x000000090f0d7c10 */ /* 0x000fc600097fe4ff */
[----:B------:R-:W3:Y:S01]  /*f940*/  LDG.E.U8 R8, desc[UR10][R8.64] ;  /* 0x0000000a08087981 */ /* 0x000ee2000c1e1100 */
[----:B0-----:R-:W-:-:S03]  /*f950*/  IADD3 R10, P3, PT, R19, UR4, RZ ;  /* 0x00000004130a7c10 */ /* 0x001fc6000ff7e0ff */
[----:B------:R-:W3:Y:S01]  /*f960*/  LDL R19, [R1+0x834] ;  /* 0x0008340001137983 */ /* 0x000ee20000100800 */
[----:B----4-:R-:W-:-:S03]  /*f970*/  IADD3 R14, P2, PT, R14, UR4, RZ ;  /* 0x000000040e0e7c10 */ /* 0x010fc6000ff5e0ff */
[----:B------:R0:W4:Y:S01]  /*f980*/  LDG.E.U8 R9, desc[UR10][R12.64] ;  /* 0x0000000a0c097981 */ /* 0x000122000c1e1100 */
[----:B-----5:R-:W-:-:S03]  /*f990*/  IADD3.X R15, PT, PT, R17, UR9, RZ, P2, !PT ;  /* 0x00000009110f7c10 */ /* 0x020fc600097fe4ff */
[----:B------:R-:W5:Y:S01]  /*f9a0*/  LDL R17, [R1+0x858] ;  /* 0x0008580001117983 */ /* 0x000f620000100800 */
[----:B------:R-:W-:Y:S02]  /*f9b0*/  IADD3.X R11, PT, PT, R18, UR9, RZ, P3, !PT ;  /* 0x00000009120b7c10 */ /* 0x000fe40009ffe4ff */
[----:B0-----:R-:W-:Y:S01]  /*f9c0*/  IADD3 R12, P3, PT, R27, UR4, RZ ;  /* 0x000000041b0c7c10 */ /* 0x001fe2000ff7e0ff */
[----:B------:R-:W3:Y:S03]  /*f9d0*/  LDL R18, [R1+0x848] ;  /* 0x0008480001127983 */ /* 0x000ee60000100800 */
[----:B------:R-:W-:Y:S01]  /*f9e0*/  IADD3.X R13, PT, PT, R29, UR9, RZ, P3, !PT ;  /* 0x000000091d0d7c10 */ /* 0x000fe20009ffe4ff */
[----:B------:R-:W3:Y:S04]  /*f9f0*/  LDG.E.U8 R10, desc[UR10][R10.64] ;  /* 0x0000000a0a0a7981 */ /* 0x000ee8000c1e1100 */
[----:B------:R-:W3:Y:S04]  /*fa00*/  LDL R27, [R1+0x82c] ;  /* 0x00082c00011b7983 */ /* 0x000ee80000100800 */
[----:B------:R-:W3:Y:S04]  /*fa10*/  LDL R29, [R1+0x85c] ;  /* 0x00085c00011d7983 */ /* 0x000ee80000100800 */
[----:B------:R5:W3:Y:S01]  /*fa20*/  LDG.E.U8 R11, desc[UR10][R14.64] ;  /* 0x0000000a0e0b7981 */ /* 0x000ae2000c1e1100 */
[----:B--2---:R-:W-:-:S02]  /*fa30*/  IADD3 R16, P2, PT, R16, UR4, RZ ;  /* 0x0000000410107c10 */ /* 0x004fc4000ff5e0ff */
[----:B-----5:R-:W-:Y:S02]  /*fa40*/  IADD3 R14, P3, PT, R17, UR4, RZ ;  /* 0x00000004110e7c10 */ /* 0x020fe4000ff7e0ff */
[----:B------:R-:W-:Y:S02]  /*fa50*/  IADD3.X R17, PT, PT, R21, UR9, RZ, P2, !PT ;  /* 0x0000000915117c10 */ /* 0x000fe400097fe4ff */
[----:B------:R0:W2:Y:S02]  /*fa60*/  LDG.E.U8 R21, desc[UR10][R12.64] ;  /* 0x0000000a0c157981 */ /* 0x0000a4000c1e1100 */
[----:B0-----:R-:W-:Y:S02]  /*fa70*/  IADD3 R12, P2, PT, R23, UR4, RZ ;  /* 0x00000004170c7c10 */ /* 0x001fe4000ff5e0ff */
[----:B------:R0:W5:Y:S04]  /*fa80*/  LDG.E.U8 R23, desc[UR10][R16.64] ;  /* 0x0000000a10177981 */ /* 0x000168000c1e1100 */
[----:B------:R-:W0:Y:S01]  /*fa90*/  LDL R17, [R1+0x880] ;  /* 0x0008800001117983 */ /* 0x000e220000100800 */
[----:B---3--:R-:W-:-:S02]  /*faa0*/  IADD3.X R15, PT, PT, R19, UR9, RZ, P3, !PT ;  /* 0x00000009130f7c10 */ /* 0x008fc40009ffe4ff */
[----:B------:R-:W-:Y:S02]  /*fab0*/  IADD3 R18, P3, PT, R18, UR4, RZ ;  /* 0x0000000412127c10 */ /* 0x000fe4000ff7e0ff */
[----:B------:R-:W-:Y:S02]  /*fac0*/  IADD3.X R13, PT, PT, R25, UR9, RZ, P2, !PT ;  /* 0x00000009190d7c10 */ /* 0x000fe400097fe4ff */
[----:B------:R-:W-:Y:S01]  /*fad0*/  IADD3.X R19, PT, PT, R27, UR9, RZ, P3, !PT ;  /* 0x000000091b137c10 */ /* 0x000fe20009ffe4ff */
[----:B------:R-:W3:Y:S04]  /*fae0*/  LDG.E.U8 R25, desc[UR10][R14.64] ;  /* 0x0000000a0e197981 */ /* 0x000ee8000c1e1100 */
[----:B------:R1:W2:Y:S04]  /*faf0*/  LDG.E.U8 R27, desc[UR10][R12.64] ;  /* 0x0000000a0c1b7981 */ /* 0x0002a8000c1e1100 */
[----:B------:R-:W1:Y:S04]  /*fb00*/  LDL R14, [R1+0x878] ;  /* 0x00087800010e7983 */ /* 0x000e680000100800 */
[----:B------:R-:W2:Y:S04]  /*fb10*/  LDL R15, [R1+0x840] ;  /* 0x00084000010f7983 */ /* 0x000ea80000100800 */
[----:B------:R-:W3:Y:S01]  /*fb20*/  LDL R13, [R1+0x854] ;  /* 0x00085400010d7983 */ /* 0x000ee20000100800 */
[----:B0-----:R-:W-:-:S04]  /*fb30*/  IADD3 R16, P2, PT, R17, UR4, RZ ;  /* 0x0000000411107c10 */ /* 0x001fc8000ff5e0ff */
[----:B------:R-:W-:Y:S02]  /*fb40*/  IADD3.X R17, PT, PT, R29, UR9, RZ, P2, !PT ;  /* 0x000000091d117c10 */ /* 0x000fe400097fe4ff */
[----:B------:R0:W3:Y:S04]  /*fb50*/  LDG.E.U8 R29, desc[UR10][R18.64] ;  /* 0x0000000a121d7981 */ /* 0x0000e8000c1e1100 */
[----:B------:R-:W3:Y:S04]  /*fb60*/  LDG.E.U8 R16, desc[UR10][R16.64] ;  /* 0x0000000a10107981 */ /* 0x000ee8000c1e1100 */
[----:B------:R-:W0:Y:S01]  /*fb70*/  LDL R19, [R1+0x838] ;  /* 0x0008380001137983 */ /* 0x000e220000100800 */
[----:B-1----:R-:W-:-:S02]  /*fb80*/  IADD3 R12, P3, PT, R14, UR4, RZ ;  /* 0x000000040e0c7c10 */ /* 0x002fc4000ff7e0ff */
[----:B--2---:R-:W-:Y:S02]  /*fb90*/  IADD3 R14, P4, PT, R15, UR4, RZ ;  /* 0x000000040f0e7c10 */ /* 0x004fe4000ff9e0ff */
[----:B------:R-:W2:Y:S01]  /*fba0*/  LDL R15, [R1+0x828] ;  /* 0x00082800010f7983 */ /* 0x000ea20000100800 */
[----:B0-----:R-:W-:-:S03]  /*fbb0*/  IADD3 R18, P2, PT, R19, UR4, RZ ;  /* 0x0000000413127c10 */ /* 0x001fc6000ff5e0ff */
[----:B------:R-:W4:Y:S01]  /*fbc0*/  LDL R19, [R1+0x824] ;  /* 0x0008240001137983 */ /* 0x000f220000100800 */
[----:B---3--:R-:W-:-:S05]  /*fbd0*/  IADD3.X R13, PT, PT, R13, UR9, RZ, P3, !PT ;  /* 0x000000090d0d7c10 */ /* 0x008fca0009ffe4ff */
[----:B------:R-:W3:Y:S01]  /*fbe0*/  LDG.E.U8 R12, desc[UR10][R12.64] ;  /* 0x0000000a0c0c7981 */ /* 0x000ee2000c1e1100 */
[----:B--2---:R-:W-:-:S05]  /*fbf0*/  IADD3.X R15, PT, PT, R15, UR9, RZ, P4, !PT ;  /* 0x000000090f0f7c10 */ /* 0x004fca000a7fe4ff */
[----:B------:R-:W2:Y:S01]  /*fc00*/  LDG.E.U8 R14, desc[UR10][R14.64] ;  /* 0x0000000a0e0e7981 */ /* 0x000ea2000c1e1100 */
[----:B----4-:R-:W-:-:S05]  /*fc10*/  IADD3.X R19, PT, PT, R19, UR9, RZ, P2, !PT ;  /* 0x0000000913137c10 */ /* 0x010fca00097fe4ff */
[----:B------:R0:W4:Y:S02]  /*fc20*/  LDG.E.U8 R13, desc[UR10][R18.64] ;  /* 0x0000000a120d7981 */ /* 0x000124000c1e1100 */
[----:B0-----:R-:W0:Y:S02]  /*fc30*/  S2R R18, SR_TID.X ;  /* 0x0000000000127919 */ /* 0x001e240000002100 */
[C---:B0-----:R-:W-:Y:S02]  /*fc40*/  LOP3.LUT R17, R18.reuse, 0x7, RZ, 0xc0, !PT ;  /* 0x0000000712117812 */ /* 0x041fe400078ec0ff */
[----:B------:R-:W-:-:S05]  /*fc50*/  LOP3.LUT R15, R18, 0x60, RZ, 0xc0, !PT ;  /* 0x00000060120f7812 */ /* 0x000fca00078ec0ff */
[----:B------:R-:W-:Y:S01]  /*fc60*/  IMAD R15, R15, 0x8, R17 ;  /* 0x000000080f0f7824 */ /* 0x000fe200078e0211 */
[----:B------:R-:W-:-:S03]  /*fc70*/  SHF.L.U32 R18, R18, 0x1, RZ ;  /* 0x0000000112127819 */ /* 0x000fc600000006ff */
[----:B------:R-:W-:-:S05]  /*fc80*/  IMAD.SHL.U32 R15, R15, 0x10, RZ ;  /* 0x000000100f0f7824 */ /* 0x000fca00078e00ff */
[----:B------:R-:W-:Y:S02]  /*fc90*/  LOP3.LUT R15, R15, 0x30, R18, 0x78, !PT ;  /* 0x000000300f0f7812 */ /* 0x000fe400078e7812 */
[----:B------:R-:W2:Y:S01]  /*fca0*/  LDL.LU R18, [R1+0x18] ;  /* 0x0000180001127983 */ /* 0x000ea20000300800 */
[----:B------:R-:W0:Y:S02]  /*fcb0*/  S2R R19, SR_TID.X ;  /* 0x0000000000137919 */ /* 0x000e240000002100 */
[----:B------:R-:W-:Y:S01]  /*fcc0*/  IMAD R17, R17, 0x200, R15 ;  /* 0x0000020011117824 */ /* 0x000fe200078e020f */
[----:B0-----:R-:W-:Y:S01]  /*fcd0*/  LOP3.LUT R19, R19, 0x1ff, RZ, 0xc0, !PT ;  /* 0x000001ff13137812 */ /* 0x001fe200078ec0ff */
[----:B------:R-:W-:Y:S06]  /*fce0*/  BAR.SYNC.DEFER_BLOCKING 0x0 ;  /* 0x0000000000007b1d */ /* 0x000fec0000010000 */
[----:B--2---:R0:W-:Y:S04]  /*fcf0*/  STS.U8 [R19+UR7+0x40000], R18 ;  /* 0x0400001213007988 */ /* 0x0041e80008000007 */
[----:B------:R1:W-:Y:S04]  /*fd00*/  STS.U8 [R19+UR7+0x41000], R26 ;  /* 0x0410001a13007988 */ /* 0x0003e80008000007 */
[----:B------:R2:W-:Y:S04]  /*fd10*/  STS.U8 [R19+UR7+0x42000], R5 ;  /* 0x0420000513007988 */ /* 0x0005e80008000007 */
[----:B0-----:R-:W3:Y:S04]  /*fd20*/  LDL.LU R18, [R1] ;  /* 0x0000000001127983 */ /* 0x001ee80000300800 */
[----:B------:R-:W-:Y:S04]  /*fd30*/  STL [R1+0x314], R17 ;  /* 0x0003141101007387 */ /* 0x000fe80000100800 */
[----:B-1----:R-:W3:Y:S04]  /*fd40*/  LDL.LU R26, [R1+0x8] ;  /* 0x00000800011a7983 */ /* 0x002ee80000300800 */
[----:B--2---:R-:W2:Y:S01]  /*fd50*/  LDL.LU R5, [R1+0x14] ;  /* 0x0000140001057983 */ /* 0x004ea20000300800 */
[----:B------:R-:W-:-:S03]  /*fd60*/  LOP3.LUT R15, R19, 0x10, RZ, 0x3c, !PT ;  /* 0x00000010130f7812 */ /* 0x000fc600078e3cff */
[----:B------:R-:W-:Y:S04]  /*fd70*/  STS.U8 [R19+UR7+0x43000], R10 ;  /* 0x0430000a13007988 */ /* 0x000fe80008000007 */
[----:B------:R0:W-:Y:S04]  /*fd80*/  STS.U8 [R15+UR7+0x41200], R24 ;  /* 0x041200180f007988 */ /* 0x0001e80008000007 */
[----:B------:R1:W-:Y:S04]  /*fd90*/  STS.U8 [R15+UR7+0x42200], R6 ;  /* 0x042200060f007988 */ /* 0x0003e80008000007 */
[----:B0-----:R-:W3:Y:S04]  /*fda0*/  LDL.LU R24, [R1+0x4] ;  /* 0x0000040001187983 */ /* 0x001ee80000300800 */
[----:B-1----:R-:W3:Y:S04]  /*fdb0*/  LDL.LU R6, [R1+0x10] ;  /* 0x0000100001067983 */ /* 0x002ee80000300800 */
[----:B------:R-:W-:Y:S04]  /*fdc0*/  STS.U8 [R15+UR7+0x43200], R21 ;  /* 0x043200150f007988 */ /* 0x000fe80008000007 */
[----:B--2---:R0:W-:Y:S04]  /*fdd0*/  STS.U8 [R15+UR7+0x40200], R5 ;  /* 0x040200050f007988 */ /* 0x0041e80008000007 */
[----:B0-----:R-:W2:Y:S01]  /*fde0*/  LDL.LU R15, [R1+0xc] ;  /* 0x00000c00010f7983 */ /* 0x001ea20000300800 */
[----:B------:R-:W-:-:S02]  /*fdf0*/  LOP3.LUT R10, R19, 0x20, RZ, 0x3c, !PT ;  /* 0x00000020130a7812 */ /* 0x000fc400078e3cff */
[----:B------:R-:W-:-:S03]  /*fe00*/  LOP3.LUT R5, R19, 0x30, RZ, 0x3c, !PT ;  /* 0x0000003013057812 */ /* 0x000fc600078e3cff */
[----:B------:R-:W-:Y:S04]  /*fe10*/  STS.U8 [R10+UR7+0x41400], R22 ;  /* 0x041400160a007988 */ /* 0x000fe80008000007 */
[----:B---3--:R0:W-:Y:S04]  /*fe20*/  STS.U8 [R10+UR7+0x40400], R6 ;  /* 0x040400060a007988 */ /* 0x0081e80008000007 */
[----:B------:R-:W-:Y:S01]  /*fe30*/  STS.U8 [R10+UR7+0x42400], R7 ;  /* 0x042400070a007988 */ /* 0x000fe20008000007 */
[----:B0-----:R-:W-:-:S03]  /*fe40*/  LOP3.LUT R6, R19, 0x40, RZ, 0x3c, !PT ;  /* 0x0000004013067812 */ /* 0x001fc600078e3cff */
[----:B-----5:R-:W-:Y:S04]  /*fe50*/  STS.U8 [R10+UR7+0x43400], R23 ;  /* 0x043400170a007988 */ /* 0x020fe80008000007 */
[----:B------:R-:W-:Y:S04]  /*fe60*/  STS.U8 [R5+UR7+0x41600], R20 ;  /* 0x0416001405007988 */ /* 0x000fe80008000007 */
[----:B------:R-:W-:Y:S04]  /*fe70*/  STS.U8 [R5+UR7+0x42600], R8 ;  /* 0x0426000805007988 */ /* 0x000fe80008000007 */
[----:B------:R-:W-:Y:S04]  /*fe80*/  STS.U8 [R5+UR7+0x43600], R25 ;  /* 0x0436001905007988 */ /* 0x000fe80008000007 */
[----:B--2---:R-:W-:Y:S04]  /*fe90*/  STS.U8 [R5+UR7+0x40600], R15 ;  /* 0x0406000f05007988 */ /* 0x004fe80008000007 */
[----:B------:R0:W-:Y:S04]  /*fea0*/  STS.U8 [R6+UR7+0x40800], R26 ;  /* 0x0408001a06007988 */ /* 0x0001e80008000007 */
[----:B0-----:R-:W2:Y:S01]  /*feb0*/  LDL R26, [R1+0x310] ;  /* 0x00031000011a7983 */ /* 0x001ea20000100800 */
[----:B------:R-:W-:-:S03]  /*fec0*/  LOP3.LUT R5, R19, 0x50, RZ, 0x3c, !PT ;  /* 0x0000005013057812 */ /* 0x000fc600078e3cff */
[----:B------:R0:W-:Y:S04]  /*fed0*/  STS.U8 [R6+UR7+0x41800], R0 ;  /* 0x0418000006007988 */ /* 0x0001e80008000007 */
[----:B------:R-:W-:Y:S04]  /*fee0*/  STS.U8 [R6+UR7+0x42800], R9 ;  /* 0x0428000906007988 */ /* 0x000fe80008000007 */
[----:B------:R-:W-:Y:S01]  /*fef0*/  STS.U8 [R6+UR7+0x43800], R27 ;  /* 0x0438001b06007988 */ /* 0x000fe20008000007 */
[----:B0-----:R-:W-:-:S03]  /*ff00*/  LOP3.LUT R0, R19, 0x60, RZ, 0x3c, !PT ;  /* 0x0000006013007812 */ /* 0x001fc600078e3cff */
[----:B------:R0:W-:Y:S04]  /*ff10*/  STS.U8 [R5+UR7+0x41a00], R2 ;  /* 0x041a000205007988 */ /* 0x0001e80008000007 */
[----:B------:R-:W-:Y:S01]  /*ff20*/  STS.U8 [R5+UR7+0x40a00], R24 ;  /* 0x040a001805007988 */ /* 0x000fe20008000007 */
[----:B0-----:R-:W-:-:S03]  /*ff30*/  LOP3.LUT R2, R19, 0x70, RZ, 0x3c, !PT ;  /* 0x0000007013027812 */ /* 0x001fc600078e3cff */
[----:B------:R-:W-:Y:S04]  /*ff40*/  STS.U8 [R5+UR7+0x42a00], R11 ;  /* 0x042a000b05007988 */ /* 0x000fe80008000007 */
[----:B------:R-:W-:Y:S04]  /*ff50*/  STS.U8 [R5+UR7+0x43a00], R29 ;  /* 0x043a001d05007988 */ /* 0x000fe80008000007 */
[----:B------:R0:W-:Y:S04]  /*ff60*/  STS.U8 [R0+UR7+0x40c00], R18 ;  /* 0x040c001200007988 */ /* 0x0001e80008000007 */
[----:B------:R-:W-:Y:S04]  /*ff70*/  STS.U8 [R0+UR7+0x41c00], R3 ;  /* 0x041c000300007988 */ /* 0x000fe80008000007 */
[----:B------:R-:W-:Y:S04]  /*ff80*/  STS.U8 [R0+UR7+0x42c00], R16 ;  /* 0x042c001000007988 */ /* 0x000fe80008000007 */
[----:B------:R-:W-:Y:S04]  /*ff90*/  STS.U8 [R0+UR7+0x43c00], R14 ;  /* 0x043c000e00007988 */ /* 0x000fe80008000007 */
[----:B------:R-:W-:Y:S04]  /*ffa0*/  STS.U8 [R2+UR7+0x40e00], R28 ;  /* 0x040e001c02007988 */ /* 0x000fe80008000007 */
[----:B------:R-:W-:Y:S04]  /*ffb0*/  STS.U8 [R2+UR7+0x41e00], R4 ;  /* 0x041e000402007988 */ /* 0x000fe80008000007 */
[----:B------:R-:W-:Y:S04]  /*ffc0*/  STS.U8 [R2+UR7+0x42e00], R12 ;  /* 0x042e000c02007988 */ /* 0x000fe80008000007 */
[----:B----4-:R-:W-:Y:S01]  /*ffd0*/  STS.U8 [R2+UR7+0x43e00], R13 ;  /* 0x043e000d02007988 */ /* 0x010fe20008000007 */
[----:B------:R-:W-:Y:S06]  /*ffe0*/  BAR.SYNC.DEFER_BLOCKING 0x0 ;  /* 0x0000000000007b1d */ /* 0x000fec0000010000 */
[----:B------:R-:W1:Y:S01]  /*fff0*/  LDSM.16.M88.4 R8, [R17+UR7+0x40000] ;  /* 0x040000071108783b */ /* 0x000e620008000200 */
[----:B0-----:R-:W0:Y:S03]  /*10000*/  S2R R18, SR_TID.X ;  /* 0x0000000000127919 */ /* 0x001e260000002100 */
[----:B-1----:R-:W-:Y:S01]  /*10010*/  STL.64 [R1+0x308], R10 ;  /* 0x0003080a01007387 */ /* 0x002fe20000100a00 */
[----:B------:R-:W-:Y:S01]  /*10020*/  IMAD.MOV.U32 R29, RZ, RZ, R8 ;  /* 0x000000ffff1d7224 */ /* 0x000fe200078e0008 */
[----:B------:R-:W-:-:S02]  /*10030*/  MOV R25, R9 ;  /* 0x0000000900197202 */ /* 0x000fc40000000f00 */
[----:B0-----:R-:W-:Y:S02]  /*10040*/  SHF.R.S32.HI R24, RZ, 0x1, R18 ;  /* 0x00000001ff187819 */ /* 0x001fe40000011412 */
[----:B------:R-:W-:Y:S02]  /*10050*/  F2FP.F16.E4M3.UNPACK_B R2, R29 ;  /* 0x0000001dff02723e */ /* 0x000fe400020006ff */
[-C--:B------:R-:W-:Y:S02]  /*10060*/  F2FP.F16.E4M3.UNPACK_B R3, R25.reuse ;  /* 0x00000019ff03723e */ /* 0x080fe400020006ff */
[----:B------:R-:W-:Y:S01]  /*10070*/  F2FP.F16.E4M3.UNPACK_B R25, R25.H1 ;  /* 0x00000019ff19723e */ /* 0x000fe200030006ff */
[----:B--2---:R-:W0:Y:S04]  /*10080*/  LDSM.16.MT88.4 R12, [R26+UR7+0x2080] ;  /* 0x002080071a0c783b */ /* 0x004e280008004200 */
[----:B------:R-:W1:Y:S04]  /*10090*/  LDSM.16.MT88.4 R20, [R26+UR7] ;  /* 0x000000071a14783b */ /* 0x000e680008004200 */
[----:B------:R-:W2:Y:S04]  /*100a0*/  LDSM.16.MT88.4 R4, [R26+UR7+0x2000] ;  /* 0x002000071a04783b */ /* 0x000ea80008004200 */
[----:B------:R-:W-:Y:S04]  /*100b0*/  LDSM.16.MT88.4 R8, [R26+UR7+0x80] ;  /* 0x000080071a08783b */ /* 0x000fe80008004200 */
[----:B0-----:R-:W-:Y:S01]  /*100c0*/  STL [R1+0x14], R13 ;  /* 0x0000140d01007387 */ /* 0x001fe20000100800 */
[----:B------:R-:W-:-:S02]  /*100d0*/  IMAD.MOV.U32 R0, RZ, RZ, R12 ;  /* 0x000000ffff007224 */ /* 0x000fc400078e000c */
[----:B------:R-:W-:Y:S01]  /*100e0*/  IMAD.MOV.U32 R27, RZ, RZ, R14 ;  /* 0x000000ffff1b7224 */ /* 0x000fe200078e000e */
[----:B------:R-:W-:Y:S04]  /*100f0*/  STL [R1+0x1c], R15 ;  /* 0x00001c0f01007387 */ /* 0x000fe80000100800 */
[----:B------:R-:W0:Y:S01]  /*10100*/  LDSM.16.MT88.4 R12, [R26+UR7+0x100] ;  /* 0x000100071a0c783b */ /* 0x000e220008004200 */
[----:B-1----:R-:W-:Y:S02]  /*10110*/  IMAD.MOV.U32 R17, RZ, RZ, R22 ;  /* 0x000000ffff117224 */ /* 0x002fe400078e0016 */
[----:B------:R-:W1:Y:S01]  /*10120*/  S2R R22, SR_TID.X ;  /* 0x0000000000167919 */ /* 0x000e620000002100 */
[----:B------:R-:W-:Y:S01]  /*10130*/  MOV R16, R20 ;  /* 0x0000001400107202 */ /* 0x000fe20000000f00 */
[----:B--2---:R-:W-:Y:S01]  /*10140*/  IMAD.MOV.U32 R18, RZ, RZ, R4 ;  /* 0x000000ffff127224 */ /* 0x004fe200078e0004 */
[----:B------:R-:W-:Y:S01]  /*10150*/  MOV R19, R6 ;  /* 0x0000000600137202 */ /* 0x000fe20000000f00 */
[----:B------:R-:W-:Y:S01]  /*10160*/  IMAD.MOV.U32 R20, RZ, RZ, R0 ;  /* 0x000000ffff147224 */ /* 0x000fe200078e0000 */
[----:B------:R-:W-:-:S05]  /*10170*/  SGXT R4, R24, 0x1 ;  /* 0x000000011804781a */ /* 0x000fca0000000200 */
[----:B------:R-:W-:Y:S01]  /*10180*/  HMMA.16816.F32 R16, R16, R2, RZ ;  /* 0x000000021010723c */ /* 0x000fe200000018ff */
[----:B------:R-:W-:Y:S02]  /*10190*/  LOP3.LUT R4, R4, 0x840, RZ, 0xc0, !PT ;  /* 0x0000084004047812 */ /* 0x000fe400078ec0ff */
[----:B------:R-:W-:Y:S02]  /*101a0*/  F2FP.F16.E4M3.UNPACK_B R24, R29.H1 ;  /* 0x0000001dff18723e */ /* 0x000fe400030006ff */
[----:B-1----:R-:W-:Y:S01]  /*101b0*/  LOP3.LUT R0, R22, 0x1, RZ, 0xc0, !PT ;  /* 0x0000000116007812 */ /* 0x002fe200078ec0ff */
[----:B0-----:R-:W-:Y:S01]  /*101c0*/  STL.64 [R1], R12 ;  /* 0x0000000c01007387 */ /* 0x001fe20000100a00 */
[----:B------:R-:W-:-:S03]  /*101d0*/  IMAD.MOV.U32 R28, RZ, RZ, R14 ;  /* 0x000000ffff1c7224 */ /* 0x000fc600078e000e */
[----:B------:R-:W-:Y:S01]  /*101e0*/  IMAD.MOV R0, RZ, RZ, -R0 ;  /* 0x000000ffff007224 */ /* 0x000fe200078e0a00 */
[----:B------:R-:W-:Y:S04]  /*101f0*/  STL [R1+0xc], R15 ;  /* 0x00000c0f01007387 */ /* 0x000fe80000100800 */
[----:B------:R-:W-:Y:S04]  /*10200*/  LDSM.16.MT88.4 R12, [R26+UR7+0x2100] ;  /* 0x002100071a0c783b */ /* 0x000fe80008004200 */
[----:B------:R0:W-:Y:S01]  /*10210*/  STL [R1+0x1c60], R26 ;  /* 0x001c601a01007387 */ /* 0x0001e20000100800 */
[----:B------:R-:W-:Y:S01]  /*10220*/  LOP3.LUT R0, R0, 0x210, RZ, 0xc0, !PT ;  /* 0x0000021000007812 */ /* 0x000fe200078ec0ff */
[----:B0-----:R-:W-:Y:S01]  /*10230*/  IMAD.MOV.U32 R26, RZ, RZ, R20 ;  /* 0x000000ffff1a7224 */ /* 0x001fe200078e0014 */
[----:B------:R-:W-:-:S02]  /*10240*/  LOP3.LUT R20, R22, 0x4, RZ, 0xc0, !PT ;  /* 0x0000000416147812 */ /* 0x000fc400078ec0ff */
[----:B------:R-:W-:-:S03]  /*10250*/  SHF.R.S32.HI R6, RZ, 0x3, R22 ;  /* 0x00000003ff067819 */ /* 0x000fc60000011416 */
[----:B------:R-:W-:Y:S01]  /*10260*/  IMAD R4, R20, 0x400, R4 ;  /* 0x0000040014047824 */ /* 0x000fe200078e0204 */
[----:B------:R-:W-:Y:S01]  /*10270*/  MOV R20, R21 ;  /* 0x0000001500147202 */ /* 0x000fe20000000f00 */
[----:B------:R-:W-:Y:S01]  /*10280*/  IMAD.MOV.U32 R21, RZ, RZ, R23 ;  /* 0x000000ffff157224 */ /* 0x000fe200078e0017 */
[----:B------:R-:W-:Y:S01]  /*10290*/  LOP3.LUT R0, R0, 0x10, R22, 0x78, !PT ;  /* 0x0000001000007812 */ /* 0x000fe200078e7816 */
[----:B------:R-:W-:Y:S02]  /*102a0*/  IMAD.MOV.U32 R22, RZ, RZ, R5 ;  /* 0x000000ffff167224 */ /* 0x000fe400078e0005 */
[----:B------:R-:W-:Y:S01]  /*102b0*/  IMAD.MOV.U32 R23, RZ, RZ, R7 ;  /* 0x000000ffff177224 */ /* 0x000fe200078e0007 */
[----:B------:R-:W-:-:S06]  /*102c0*/  SGXT R6, R6, 0x1 ;  /* 0x000000010606781a */ /* 0x000fcc0000000200 */
[----:B------:R-:W-:Y:S01]  /*102d0*/  HMMA.16816.F32 R20, R20, R24, R16 ;  /* 0x000000181414723c */ /* 0x000fe20000001810 */
[----:B------:R-:W-:-:S04]  /*102e0*/  LOP3.LUT R6, R6, 0x420, RZ, 0xc0, !PT ;  /* 0x0000042006067812 */ /* 0x000fc800078ec0ff */
[----:B------:R-:W-:-:S05]  /*102f0*/  IADD3 R0, PT, PT, R0, R4, R6 ;  /* 0x0000000400007210 */ /* 0x000fca0007ffe006 */
[----:B------:R-:W0:Y:S09]  /*10300*/  LDSM.16.MT88.4 R4, [R0+UR7] ;  /* 0x000000070004783b */ /* 0x000e320008004200 */
[----:B------:R-:W-:Y:S04]  /*10310*/  STL.64 [R1+0x1d0], R20 ;  /* 0x0001d01401007387 */ /* 0x000fe80000100a00 */
[----:B------:R-:W-:Y:S04]  /*10320*/  STL.64 [R1+0x1d8], R22 ;  /* 0x0001d81601007387 */ /* 0x000fe80000100a00 */
[----:B------:R-:W1:Y:S04]  /*10330*/  LDSM.16.MT88.4 R20, [R0+UR7+0x2000] ;  /* 0x002000070014783b */ /* 0x000e680008004200 */
[----:B0-----:R-:W-:Y:S01]  /*10340*/  STL [R1+0x24], R5 ;  /* 0x0000240501007387 */ /* 0x001fe20000100800 */
[----:B------:R-:W-:Y:S01]  /*10350*/  IMAD.MOV.U32 R29, RZ, RZ, R6 ;  /* 0x000000ffff1d7224 */ /* 0x000fe200078e0006 */
[----:B------:R-:W-:-:S02]  /*10360*/  MOV R6, R26 ;  /* 0x0000001a00067202 */ /* 0x000fc40000000f00 */
[----:B------:R0:W-:Y:S02]  /*10370*/  STL [R1+0x2c], R7 ;  /* 0x00002c0701007387 */ /* 0x0001e40000100800 */
[----:B0-----:R-:W-:Y:S02]  /*10380*/  IMAD.MOV.U32 R7, RZ, RZ, R27 ;  /* 0x000000ffff077224 */ /* 0x001fe400078e001b */
[----:B-1----:R-:W-:Y:S01]  /*10390*/  STL [R1+0x54], R21 ;  /* 0x0000541501007387 */ /* 0x002fe20000100800 */
[----:B------:R-:W-:Y:S02]  /*103a0*/  IMAD.MOV.U32 R27, RZ, RZ, R20 ;  /* 0x000000ffff1b7224 */ /* 0x000fe400078e0014 */
[----:B------:R-:W-:Y:S01]  /*103b0*/  IMAD.MOV.U32 R26, RZ, RZ, R22 ;  /* 0x000000ffff1a7224 */ /* 0x000fe200078e0016 */
[----:B------:R-:W-:Y:S04]  /*103c0*/  STL [R1+0x5c], R23 ;  /* 0x00005c1701007387 */ /* 0x000fe80000100800 */
[----:B------:R-:W0:Y:S04]  /*103d0*/  LDSM.16.MT88.4 R20, [R0+UR7+0x80] ;  /* 0x000080070014783b */ /* 0x000e280008004200 */
[----:B------:R-:W2:Y:S04]  /*103e0*/  LDL.LU R16, [R1] ;  /* 0x0000000001107983 */ /* 0x000ea80000300800 */
[----:B0-----:R-:W-:Y:S04]  /*103f0*/  STL.64 [R1+0x40], R20 ;  /* 0x0000401401007387 */ /* 0x001fe80000100a00 */
[----:B------:R-:W-:Y:S04]  /*10400*/  STL.64 [R1+0x48], R22 ;  /* 0x0000481601007387 */ /* 0x000fe80000100a00 */
[----:B------:R-:W0:Y:S01]  /*10410*/  LDSM.16.MT88.4 R20, [R0+UR7+0x2080] ;  /* 0x002080070014783b */ /* 0x000e220008004200 */
[----:B------:R-:W-:Y:S01]  /*10420*/  MOV R19, R4 ;  /* 0x0000000400137202 */ /* 0x000fe20000000f00 */
[----:B------:R-:W-:-:S02]  /*10430*/  IMAD.MOV.U32 R4, RZ, RZ, R8 ;  /* 0x000000ffff047224 */ /* 0x000fc400078e0008 */
[----:B------:R-:W-:Y:S02]  /*10440*/  IMAD.MOV.U32 R5, RZ, RZ, R10 ;  /* 0x000000ffff057224 */ /* 0x000fe400078e000a */
[----:B------:R-:W-:Y:S02]  /*10450*/  IMAD.MOV.U32 R8, RZ, RZ, R9 ;  /* 0x000000ffff087224 */ /* 0x000fe400078e0009 */
[----:B------:R-:W-:Y:S01]  /*10460*/  IMAD.MOV.U32 R9, RZ, RZ, R11 ;  /* 0x000000ffff097224 */ /* 0x000fe200078e000b */
[----:B0-----:R-:W-:Y:S04]  /*10470*/  STL.64 [R1+0x30], R20 ;  /* 0x0000301401007387 */ /* 0x001fe80000100a00 */
[----:B------:R-:W-:Y:S04]  /*10480*/  STL [R1+0x38], R22 ;  /* 0x0000381601007387 */ /* 0x000fe80000100800 */
[----:B------:R-:W3:Y:S04]  /*10490*/  LDL.LU R10, [R1+0x14] ;  /* 0x00001400010a7983 */ /* 0x000ee80000300800 */
[----:B------:R-:W3:Y:S01]  /*104a0*/  LDL.LU R11, [R1+0x1c] ;  /* 0x00001c00010b7983 */ /* 0x000ee20000300800 */
[----:B------:R-:W-:Y:S01]  /*104b0*/  HMMA.16816.F32 R4, R4, R2, RZ ;  /* 0x000000020404723c */ /* 0x000fe200000018ff */
[----:B------:R-:W-:Y:S01]  /*104c0*/  IMAD.MOV.U32 R18, RZ, RZ, R12 ;  /* 0x000000ffff127224 */ /* 0x000fe200078e000c */
[----:B------:R-:W-:Y:S01]  /*104d0*/  MOV R17, R28 ;  /* 0x0000001c00117202 */ /* 0x000fe20000000f00 */
[----:B------:R-:W-:-:S02]  /*104e0*/  IMAD.MOV.U32 R12, RZ, RZ, R19 ;  /* 0x000000ffff0c7224 */ /* 0x000fc400078e0013 */
[----:B------:R-:W-:-:S15]  /*104f0*/  IMAD.MOV.U32 R19, RZ, RZ, R14 ;  /* 0x000000ffff137224 */ /* 0x000fde00078e000e */
[----:B---3--:R-:W-:Y:S01]  /*10500*/  HMMA.16816.F32 R8, R8, R24, R4 ;  /* 0x000000180808723c */ /* 0x008fe20000001804 */
[----:B------:R-:W3:-:S15]  /*10510*/  LDL.LU R4, [R1+0x4] ;  /* 0x0000040001047983 */ /* 0x000ede0000300800 */
[----:B------:R-:W-:-:S03]  /*10520*/  NOP ;  /* 0x0000000000007918 */ /* 0x000fc60000000000 */
[----:B------:R-:W-:Y:S04]  /*10530*/  STL.64 [R1+0x1c0], R8 ;  /* 0x0001c00801007387 */ /* 0x000fe80000100a00 */
[----:B------:R-:W-:Y:S04]  /*10540*/  STL.64 [R1+0x1c8], R10 ;  /* 0x0001c80a01007387 */ /* 0x000fe80000100a00 */
[----:B------:R-:W3:Y:S01]  /*10550*/  LDL.LU R5, [R1+0xc] ;  /* 0x00000c0001057983 */ /* 0x000ee20000300800 */
[----:B------:R-:W-:Y:S01]  /*10560*/  MOV R28, R23 ;  /* 0x00000017001c7202 */ /* 0x000fe20000000f00 */
[----:B--2---:R-:W-:Y:S02]  /*10570*/  HMMA.16816.F32 R16, R16, R2, RZ ;  /* 0x000000021010723c */ /* 0x004fe400000018ff */
[----:B------:R-:W0:Y:S01]  /*10580*/  LDSM.16.MT88.4 R20, [R0+UR7+0x100] ;  /* 0x000100070014783b */ /* 0x000e220008004200 */
[----:B------:R-:W-:Y:S01]  /*10590*/  IMAD.MOV.U32 R6, RZ, RZ, R13 ;  /* 0x000000ffff067224 */ /* 0x000fe200078e000d */
[----:B------:R-:W-:-:S02]  /*105a0*/  MOV R7, R15 ;  /* 0x0000000f00077202 */ /* 0x000fc40000000f00 */
[----:B0-----:R-:W-:Y:S01]  /*105b0*/  STL [R1+0x1c84], R21 ;  /* 0x001c841501007387 */ /* 0x001fe20000100800 */
[----:B------:R-:W-:Y:S02]  /*105c0*/  IMAD.MOV.U32 R13, RZ, RZ, R29 ;  /* 0x000000ffff0d7224 */ /* 0x000fe400078e001d */
[----:B------:R-:W-:Y:S02]  /*105d0*/  IMAD.MOV.U32 R14, RZ, RZ, R27 ;  /* 0x000000ffff0e7224 */ /* 0x000fe400078e001b */
[----:B------:R-:W-:-:S09]  /*105e0*/  IMAD.MOV.U32 R15, RZ, RZ, R26 ;  /* 0x000000ffff0f7224 */ /* 0x000fd200078e001a */
[----:B---3--:R-:W-:-:S15]  /*105f0*/  HMMA.16816.F32 R4, R4, R24, R16 ;  /* 0x000000180404723c */ /* 0x008fde0000001810 */
[----:B------:R-:W-:-:S04]  /*10600*/  NOP ;  /* 0x0000000000007918 */ /* 0x000fc80000000000 */
[----:B------:R-:W-:Y:S04]  /*10610*/  STL.64 [R1+0x1b0], R4 ;  /* 0x0001b00401007387 */ /* 0x000fe80000100a00 */
[----:B------:R-:W-:Y:S04]  /*10620*/  STL.64 [R1+0x1b8], R6 ;  /* 0x0001b80601007387 */ /* 0x000fe80000100a00 */
[----:B------:R-:W0:Y:S04]  /*10630*/  LDSM.16.MT88.4 R4, [R0+UR7+0x2100] ;  /* 0x002100070004783b */ /* 0x000e280008004200 */
[----:B------:R-:W-:Y:S01]  /*10640*/  STL [R1+0x1c80], R23 ;  /* 0x001c801701007387 */ /* 0x000fe20000100800 */
[----:B0-----:R-:W-:Y:S01]  /*10650*/  MOV R29, R4 ;  /* 0x00000004001d7202 */ /* 0x001fe20000000f00 */
[----:B------:R-:W-:-:S02]  /*10660*/  IMAD.MOV.U32 R26, RZ, RZ, R6 ;  /* 0x000000ffff1a7224 */ /* 0x000fc400078e0006 */
[----:B------:R-:W-:Y:S01]  /*10670*/  STL [R1+0x14], R5 ;  /* 0x0000140501007387 */ /* 0x000fe20000100800 */
[----:B------:R-:W-:-:S03]  /*10680*/  IMAD.MOV.U32 R27, RZ, RZ, R7 ;  /* 0x000000ffff1b7224 */ /* 0x000fc600078e0007 */
[----:B------:R-:W0:Y:S04]  /*10690*/  LDSM.16.MT88.4 R4, [R0+UR7+0x180] ;  /* 0x000180070004783b */ /* 0x000e280008004200 */
[----:B------:R-:W2:Y:S04]  /*106a0*/  LDL.LU R16, [R1+0x40] ;  /* 0x0000400001107983 */ /* 0x000ea80000300800 */
[----:B------:R-:W2:Y:S04]  /*106b0*/  LDL.LU R17, [R1+0x48] ;  /* 0x0000480001117983 */ /* 0x000ea80000300800 */
[----:B------:R-:W2:Y:S04]  /*106c0*/  LDL.LU R18, [R1+0x30] ;  /* 0x0000300001127983 */ /* 0x000ea80000300800 */
[----:B------:R-:W2:Y:S04]  /*106d0*/  LDL.LU R19, [R1+0x38] ;  /* 0x0000380001137983 */ /* 0x000ea80000300800 */
[----:B0-----:R-:W-:Y:S04]  /*106e0*/  STL [R1+0x4], R5 ;  /* 0x0000040501007387 */ /* 0x001fe80000100800 */
[----:B------:R-:W-:Y:S04]  /*106f0*/  STL [R1+0xc], R7 ;  /* 0x00000c0701007387 */ /* 0x000fe80000100800 */
[----:B------:R-:W3:Y:S04]  /*10700*/  LDL.LU R8, [R1+0x24] ;  /* 0x0000240001087983 */ /* 0x000ee80000300800 */
[----:B------:R-:W3:Y:S04]  /*10710*/  LDL.LU R9, [R1+0x2c] ;  /* 0x00002c0001097983 */ /* 0x000ee80000300800 */
[----:B------:R-:W3:Y:S04]  /*10720*/  LDL.LU R10, [R1+0x54] ;  /* 0x00005400010a7983 */ /* 0x000ee80000300800 */
[----:B------:R-:W3:Y:S01]  /*10730*/  LDL.LU R11, [R1+0x5c] ;  /* 0x00005c00010b7983 */ /* 0x000ee20000300800 */
[----:B------:R-:W-:-:S15]  /*10740*/  HMMA.16816.F32 R12, R12, R2, RZ ;  /* 0x000000020c0c723c */ /* 0x000fde00000018ff */
[----:B------:R-:W-:-:S05]  /*10750*/  NOP ;  /* 0x0000000000007918 */ /* 0x000fca0000000000 */
[----:B---3--:R-:W-:Y:S01]  /*10760*/  HMMA.16816.F32 R12, R8, R24, R12 ;  /* 0x00000018080c723c */ /* 0x008fe2000000180c */
[----:B------:R-:W3:-:S15]  /*10770*/  LDL.LU R8, [R1+0x44] ;  /* 0x0000440001087983 */ /* 0x000ede0000300800 */
[----:B------:R-:W-:-:S03]  /*10780*/  NOP ;  /* 0x0000000000007918 */ /* 0x000fc60000000000 */
[----:B------:R-:W-:Y:S04]  /*10790*/  STL.64 [R1+0x1a0], R12 ;  /* 0x0001a00c01007387 */ /* 0x000fe80000100a00 */
[----:B------:R3:W-:Y:S04]  /*107a0*/  STL.64 [R1+0x1a8], R14 ;  /* 0x0001a80e01007387 */ /* 0x0007e80000100a00 */
[----:B------:R-:W3:Y:S04]  /*107b0*/  LDL.LU R9, [R1+0x4c] ;  /* 0x00004c0001097983 */ /* 0x000ee80000300800 */
[----:B------:R-:W3:Y:S01]  /*107c0*/  LDL.LU R10, [R1+0x34] ;  /* 0x00003400010a7983 */ /* 0x000ee20000300800 */
[----:B--2---:R-:W-:Y:S01]  /*107d0*/  HMMA.16816.F32 R16, R16, R2, RZ ;  /* 0x000000021010723c */ /* 0x004fe200000018ff */
[----:B------:R-:W-:Y:S01]  /*107e0*/  IMAD.MOV.U32 R11, RZ, RZ, R28 ;  /* 0x000000ffff0b7224 */ /* 0x000fe200078e001c */
[----:B------:R-:W-:Y:S01]  /*107f0*/  LOP3.LUT R28, R0, 0x20, RZ, 0x3c, !PT ;  /* 0x00000020001c7812 */ /* 0x000fe200078e3cff */
[----:B------:R-:W-:Y:S01]  /*10800*/  IMAD.MOV.U32 R21, RZ, RZ, R4 ;  /* 0x000000ffff157224 */ /* 0x000fe200078e0004 */
[----:B------:R-:W-:-:S02]  /*10810*/  MOV R23, R6 ;  /* 0x0000000600177202 */ /* 0x000fc40000000f00 */
[----:B------:R-:W-:-:S14]  /*10820*/  LDSM.16.MT88.4 R4, [R0+UR7+0x2180] ;  /* 0x002180070004783b */ /* 0x000fdc0008004200 */
[----:B---3--:R-:W-:-:S15]  /*10830*/  HMMA.16816.F32 R12, R8, R24, R16 ;  /* 0x00000018080c723c */ /* 0x008fde0000001810 */
[----:B------:R-:W-:-:S04]  /*10840*/  NOP ;  /* 0x0000000000007918 */ /* 0x000fc80000000000 */
[----:B------:R-:W-:Y:S04]  /*10850*/  STL.64 [R1+0x190], R12 ;  /* 0x0001900c01007387 */ /* 0x000fe80000100a00 */
[----:B------:R-:W-:Y:S04]  /*10860*/  STL.64 [R1+0x198], R14 ;  /* 0x0001980e01007387 */ /* 0x000fe80000100a00 */
[----:B------:R-:W0:Y:S01]  /*10870*/  LDSM.16.MT88.4 R12, [R28+UR7] ;  /* 0x000000071c0c783b */ /* 0x000e220008004200 */
[----:B------:R-:W-:Y:S01]  /*10880*/  IMAD.MOV.U32 R8, RZ, RZ, R20 ;  /* 0x000000ffff087224 */ /* 0x000fe200078e0014 */
[----:B------:R-:W-:Y:S01]  /*10890*/  MOV R10, R29 ;  /* 0x0000001d000a7202 */ /* 0x000fe20000000f00 */
[----:B0-----:R-:W-:Y:S01]  /*108a0*/  IMAD.MOV.U32 R16, RZ, RZ, R14 ;  /* 0x000000ffff107224 */ /* 0x001fe200078e000e */
[----:B------:R-:W-:Y:S01]  /*108b0*/  STL [R1+0x11c], R15 ;  /* 0x00011c0f01007387 */ /* 0x000fe20000100800 */
[----:B------:R-:W-:Y:S01]  /*108c0*/  IMAD.MOV.U32 R29, RZ, RZ, R12 ;  /* 0x000000ffff1d7224 */ /* 0x000fe200078e000c */
[----:B------:R-:W-:-:S02]  /*108d0*/  MOV R20, R13 ;  /* 0x0000000d00147202 */ /* 0x000fc40000000f00 */
[----:B------:R-:W0:Y:S04]  /*108e0*/  LDSM.16.MT88.4 R12, [R28+UR7+0x2000] ;  /* 0x002000071c0c783b */ /* 0x000e280008004200 */
[----:B------:R-:W-:Y:S01]  /*108f0*/  STL [R1+0x1c38], R20 ;  /* 0x001c381401007387 */ /* 0x000fe20000100800 */
[----:B0-----:R-:W-:-:S03]  /*10900*/  IMAD.MOV.U32 R17, RZ, RZ, R12 ;  /* 0x000000ffff117224 */ /* 0x001fc600078e000c */
[----:B------:R-:W-:Y:S04]  /*10910*/  STL.64 [R1+0x158], R14 ;  /* 0x0001580e01007387 */ /* 0x000fe80000100a00 */
[----:B------:R-:W-:Y:S04]  /*10920*/  STL.64 [R1+0x1c78], R16 ;  /* 0x001c781001007387 */ /* 0x000fe80000100a00 */
[----:B------:R-:W0:Y:S01]  /*10930*/  LDSM.16.MT88.4 R16, [R28+UR7+0x80] ;  /* 0x000080071c10783b */ /* 0x000e220008004200 */
[----:B------:R-:W-:Y:S02]  /*10940*/  IMAD.MOV.U32 R9, RZ, RZ, R22 ;  /* 0x000000ffff097224 */ /* 0x000fe400078e0016 */
[----:B------:R-:W-:-:S02]  /*10950*/  IMAD.MOV.U32 R22, RZ, RZ, R13 ;  /* 0x000000ffff167224 */ /* 0x000fc400078e000d */
[----:B------:R-:W1:Y:S04]  /*10960*/  LDSM.16.MT88.4 R12, [R28+UR7+0x2080] ;  /* 0x002080071c0c783b */ /* 0x000e680008004200 */
[----:B------:R-:W-:Y:S04]  /*10970*/  STL [R1+0x1c3c], R22 ;  /* 0x001c3c1601007387 */ /* 0x000fe80000100800 */
[----:B0-----:R-:W-:Y:S04]  /*10980*/  STL.64 [R1+0x140], R16 ;  /* 0x0001401001007387 */ /* 0x001fe80000100a00 */
[----:B------:R-:W-:Y:S04]  /*10990*/  STL.64 [R1+0x148], R18 ;  /* 0x0001481201007387 */ /* 0x000fe80000100a00 */
[----:B------:R-:W0:Y:S04]  /*109a0*/  LDSM.16.MT88.4 R16, [R28+UR7+0x100] ;  /* 0x000100071c10783b */ /* 0x000e280008004200 */
[----:B-1----:R1:W-:Y:S04]  /*109b0*/  STL.64 [R1+0x130], R12 ;  /* 0x0001300c01007387 */ /* 0x0023e80000100a00 */
[----:B------:R-:W-:Y:S01]  /*109c0*/  STL [R1+0x13c], R15 ;  /* 0x00013c0f01007387 */ /* 0x000fe20000100800 */
[----:B-1----:R-:W-:Y:S01]  /*109d0*/  MOV R12, R21 ;  /* 0x00000015000c7202 */ /* 0x002fe20000000f00 */
[----:B------:R-:W-:-:S02]  /*109e0*/  IMAD.MOV.U32 R13, RZ, RZ, R23 ;  /* 0x000000ffff0d7224 */ /* 0x000fc400078e0017 */
[----:B------:R-:W2:Y:S04]  /*109f0*/  LDL.LU R21, [R1+0x1c84] ;  /* 0x001c840001157983 */ /* 0x000ea80000300800 */
[----:B------:R-:W3:Y:S04]  /*10a00*/  LDL.LU R23, [R1+0x1c80] ;  /* 0x001c800001177983 */ /* 0x000ee80000300800 */
[----:B0-----:R-:W-:Y:S04]  /*10a10*/  STL.64 [R1+0x120], R16 ;  /* 0x0001201001007387 */ /* 0x001fe80000100a00 */
[----:B------:R-:W-:Y:S04]  /*10a20*/  STL.64 [R1+0x128], R18 ;  /* 0x0001281201007387 */ /* 0x000fe80000100a00 */
[----:B------:R-:W0:Y:S04]  /*10a30*/  LDSM.16.MT88.4 R16, [R28+UR7+0x2100] ;  /* 0x002100071c10783b */ /* 0x000e280008004200 */
[----:B0-----:R0:W-:Y:S04]  /*10a40*/  STL.64 [R1+0x160], R16 ;  /* 0x0001601001007387 */ /* 0x0011e80000100a00 */
[----:B------:R1:W-:Y:S04]  /*10a50*/  STL.64 [R1+0x168], R18 ;  /* 0x0001681201007387 */ /* 0x0003e80000100a00 */
[----:B0-----:R-:W4:Y:S04]  /*10a60*/  LDL.LU.64 R16, [R1+0x1c78] ;  /* 0x001c780001107983 */ /* 0x001f280000300a00 */
[----:B-1----:R-:W5:Y:S01]  /*10a70*/  LDL.LU R18, [R1+0x14] ;  /* 0x0000140001127983 */ /* 0x002f620000300800 */
[----:B------:R-:W-:-:S02]  /*10a80*/  IMAD.MOV.U32 R11, RZ, RZ, R26 ;  /* 0x000000ffff0b7224 */ /* 0x000fc400078e001a */
[----:B------:R-:W-:Y:S02]  /*10a90*/  IMAD.MOV.U32 R26, RZ, RZ, R14 ;  /* 0x000000ffff1a7224 */ /* 0x000fe400078e000e */
[----:B------:R-:W-:Y:S02]  /*10aa0*/  IMAD.MOV.U32 R14, RZ, RZ, R4 ;  /* 0x000000ffff0e7224 */ /* 0x000fe400078e0004 */
[----:B------:R-:W-:-:S07]  /*10ab0*/  IMAD.MOV.U32 R15, RZ, RZ, R6 ;  /* 0x000000ffff0f7224 */ /* 0x000fce00078e0006 */
[----:B------:R-:W-:-:S15]  /*10ac0*/  HMMA.16816.F32 R12, R12, R2, RZ ;  /* 0x000000020c0c723c */ /* 0x000fde00000018ff */
[----:B------:R-:W-:-:S04]  /*10ad0*/  NOP ;  /* 0x0000000000007918 */ /* 0x000fc80000000000 */
[----:B------:R-:W-:Y:S04]  /*10ae0*/  STL.64 [R1+0x1c70], R14 ;  /* 0x001c700e01007387 */ /* 0x000fe80000100a00 */
[----:B------:R-:W-:Y:S04]  /*10af0*/  STL.64 [R1+0x1c68], R12 ;  /* 0x001c680c01007387 */ /* 0x000fe80000100a00 */
[----:B------:R-:W0:Y:S01]  /*10b00*/  LDSM.16.MT88.4 R12, [R28+UR7+0x2180] ;  /* 0x002180071c0c783b */ /* 0x000e220008004200 */
[----:B------:R-:W-:Y:S01]  /*10b10*/  HMMA.16816.F32 R8, R8, R2, RZ ;  /* 0x000000020808723c */ /* 0x000fe200000018ff */
[----:B------:R-:W-:-:S02]  /*10b20*/  MOV R19, R27 ;  /* 0x0000001b00137202 */ /* 0x000fc40000000f00 */
[----:B0-----:R-:W-:Y:S01]  /*10b30*/  STL [R1+0x104], R13 ;  /* 0x0001040d01007387 */ /* 0x001fe20000100800 */
[----:B------:R-:W-:Y:S01]  /*10b40*/  IMAD.MOV.U32 R27, RZ, RZ, R12 ;  /* 0x000000ffff1b7224 */ /* 0x000fe200078e000c */
[----:B----4-:R-:W-:Y:S01]  /*10b50*/  MOV R4, R17 ;  /* 0x0000001100047202 */ /* 0x010fe20000000f00 */
[----:B------:R-:W-:Y:S02]  /*10b60*/  IMAD.MOV.U32 R6, RZ, RZ, R16 ;  /* 0x000000ffff067224 */ /* 0x000fe400078e0010 */
[----:B--2---:R-:W-:Y:S02]  /*10b70*/  IMAD.MOV.U32 R16, RZ, RZ, R21 ;  /* 0x000000ffff107224 */ /* 0x004fe400078e0015 */
[----:B---3--:R-:W-:Y:S02]  /*10b80*/  IMAD.MOV.U32 R17, RZ, RZ, R23 ;  /* 0x000000ffff117224 */ /* 0x008fe400078e0017 */
[----:B------:R-:W0:Y:S08]  /*10b90*/  LDSM.16.MT88.4 R20, [R28+UR7+0x180] ;  /* 0x000180071c14783b */ /* 0x000e300008004200 */
[----:B-----5:R-:W-:Y:S01]  /*10ba0*/  HMMA.16816.F32 R8, R16, R24, R8 ;  /* 0x000000181008723c */ /* 0x020fe20000001808 */
[----:B------:R-:W-:Y:S01]  /*10bb0*/  IMAD.MOV.U32 R19, RZ, RZ, R29 ;  /* 0x000000ffff137224 */ /* 0x000fe200078e001d */
[----:B------:R-:W-:Y:S01]  /*10bc0*/  LOP3.LUT R29, R0, 0x40, RZ, 0x3c, !PT ;  /* 0x00000040001d7812 */ /* 0x000fe200078e3cff */
[----:B0-----:R-:W-:Y:S04]  /*10bd0*/  STL.64 [R1+0xf0], R20 ;  /* 0x0000f01401007387 */ /* 0x001fe80000100a00 */
[----:B------:R-:W-:Y:S04]  /*10be0*/  STL.64 [R1+0xf8], R22 ;  /* 0x0000f81601007387 */ /* 0x000fe80000100a00 */
[----:B------:R-:W-:Y:S04]  /*10bf0*/  STL.64 [R1+0x108], R14 ;  /* 0x0001080e01007387 */ /* 0x000fe80000100a00 */
[----:B------:R-:W0:Y:S04]  /*10c00*/  LDSM.16.MT88.4 R12, [R29+UR7] ;  /* 0x000000071d0c783b */ /* 0x000e280008004200 */
[----:B------:R-:W-:Y:S04]  /*10c10*/  STL [R1+0x1bc4], R28 ;  /* 0x001bc41c01007387 */ /* 0x000fe80000100800 */
[----:B------:R1:W-:Y:S04]  /*10c20*/  STL.64 [R1+0x180], R8 ;  /* 0x0001800801007387 */ /* 0x0003e80000100a00 */
[----:B------:R-:W-:Y:S04]  /*10c30*/  STL.64 [R1+0x188], R10 ;  /* 0x0001880a01007387 */ /* 0x000fe80000100a00 */
[----:B------:R-:W-:Y:S04]  /*10c40*/  STL [R1+0x1be0], R0 ;  /* 0x001be00001007387 */ /* 0x000fe80000100800 */
[----:B-1----:R-:W2:Y:S04]  /*10c50*/  LDL.LU R8, [R1+0x4] ;  /* 0x0000040001087983 */ /* 0x002ea80000300800 */
[----:B------:R-:W2:Y:S04]  /*10c60*/  LDL.LU R9, [R1+0xc] ;  /* 0x00000c0001097983 */ /* 0x000ea80000300800 */
[----:B0-----:R-:W-:Y:S01]  /*10c70*/  STL.64 [R1+0x60], R12 ;  /* 0x0000600c01007387 */ /* 0x001fe20000100a00 */
[----:B------:R-:W-:-:S03]  /*10c80*/  IMAD.MOV.U32 R22, RZ, RZ, R14 ;  /* 0x000000ffff167224 */ /* 0x000fc600078e000e */
[----:B------:R-:W-:Y:S04]  /*10c90*/  STL [R1+0x6c], R15 ;  /* 0x00006c0f01007387 */ /* 0x000fe80000100800 */
[----:B------:R-:W0:Y:S04]  /*10ca0*/  LDSM.16.MT88.4 R12, [R29+UR7+0x2000] ;  /* 0x002000071d0c783b */ /* 0x000e280008004200 */
[----:B0-----:R-:W-:Y:S01]  /*10cb0*/  STL [R1+0xc4], R13 ;  /* 0x0000c40d01007387 */ /* 0x001fe20000100800 */
[----:B------:R-:W-:-:S03]  /*10cc0*/  IMAD.MOV.U32 R20, RZ, RZ, R12 ;  /* 0x000000ffff147224 */ /* 0x000fc600078e000c */
[----:B------:R0:W-:Y:S04]  /*10cd0*/  STL.64 [R1+0xc8], R14 ;  /* 0x0000c80e01007387 */ /* 0x0001e80000100a00 */
[----:B0-----:R-:W2:Y:S04]  /*10ce0*/  LDL.LU.64 R14, [R1+0x1c70] ;  /* 0x001c7000010e7983 */ /* 0x001ea80000300a00 */
[----:B------:R-:W2:Y:S01]  /*10cf0*/  LDL.LU.64 R12, [R1+0x1c68] ;  /* 0x001c6800010c7983 */ /* 0x000ea20000300a00 */
[----:B------:R-:W-:Y:S01]  /*10d00*/  IMAD.MOV.U32 R10, RZ, RZ, R5 ;  /* 0x000000ffff0a7224 */ /* 0x000fe200078e0005 */
[----:B------:R-:W-:-:S02]  /*10d10*/  MOV R11, R7 ;  /* 0x00000007000b7202 */ /* 0x000fc40000000f00 */
[----:B------:R-:W-:Y:S04]  /*10d20*/  STL [R1+0x1c44], R24 ;  /* 0x001c441801007387 */ /* 0x000fe80000100800 */
[----:B------:R-:W-:Y:S01]  /*10d30*/  STL [R1+0x1c40], R25 ;  /* 0x001c401901007387 */ /* 0x000fe20000100800 */
[----:B--2---:R-:W-:Y:S03]  /*10d40*/  HMMA.16816.F32 R8, R8, R24, R12 ;  /* 0x000000180808723c */ /* 0x004fe6000000180c */
[----:B------:R-:W0:-:S15]  /*10d50*/  LDSM.16.MT88.4 R12, [R29+UR7+0x80] ;  /* 0x000080071d0c783b */ /* 0x000e1e0008004200 */
[----:B------:R-:W-:Y:S01]  /*10d60*/  NOP ;  /* 0x0000000000007918 */ /* 0x000fe20000000000 */
[----:B------:R-:W-:Y:S04]  /*10d70*/  STL.64 [R1+0x170], R8 ;  /* 0x0001700801007387 */ /* 0x000fe80000100a00 */
[----:B------:R-:W-:Y:S04]  /*10d80*/  STL.64 [R1+0x178], R10 ;  /* 0x0001780a01007387 */ /* 0x000fe80000100a00 */
[----:B------:R-:W1:Y:S01]  /*10d90*/  LDSM.16.MT88.4 R8, [R29+UR7+0x2080] ;  /* 0x002080071d08783b */ /* 0x000e620008004200 */
[----:B0-----:R-:W-:-:S03]  /*10da0*/  MOV R23, R14 ;  /* 0x0000000e00177202 */ /* 0x001fc60000000f00 */
[----:B------:R-:W-:Y:S04]  /*10db0*/  STL [R1+0x54], R13 ;  /* 0x0000540d01007387 */ /* 0x000fe80000100800 */
[----:B------:R-:W-:Y:S01]  /*10dc0*/  STL [R1+0x5c], R15 ;  /* 0x00005c0f01007387 */ /* 0x000fe20000100800 */
[----:B-1----:R-:W-:-:S03]  /*10dd0*/  IMAD.MOV.U32 R21, RZ, RZ, R8 ;  /* 0x000000ffff157224 */ /* 0x002fc600078e0008 */
[----:B------:R-:W-:Y:S04]  /*10de0*/  STL [R1+0x94], R9 ;  /* 0x0000940901007387 */ /* 0x000fe80000100800 */
[----:B------:R0:W-:Y:S04]  /*10df0*/  STL [R1+0x9c], R11 ;  /* 0x00009c0b01007387 */ /* 0x0001e80000100800 */
[----:B------:R-:W-:Y:S04]  /*10e00*/  STL.64 [R1+0x1c58], R22 ;  /* 0x001c581601007387 */ /* 0x000fe80000100a00 */
[----:B------:R-:W-:Y:S04]  /*10e10*/  STL.64 [R1+0x1c50], R20 ;  /* 0x001c501401007387 */ /* 0x000fe80000100a00 */
[----:B0-----:R-:W2:Y:S01]  /*10e20*/  LDL.LU R11, [R1+0x158] ;  /* 0x00015800010b7983 */ /* 0x001ea20000300800 */
[----:B------:R-:W-:-:S02]  /*10e30*/  IMAD.MOV.U32 R8, RZ, RZ, R19 ;  /* 0x000000ffff087224 */ /* 0x000fc400078e0013 */
[----:B------:R-:W-:Y:S01]  /*10e40*/  IMAD.MOV.U32 R28, RZ, RZ, R12 ;  /* 0x000000ffff1c7224 */ /* 0x000fe200078e000c */
[----:B------:R-:W0:Y:S04]  /*10e50*/  LDSM.16.MT88.4 R16, [R29+UR7+0x100] ;  /* 0x000100071d10783b */ /* 0x000e280008004200 */
[----:B------:R-:W1:Y:S01]  /*10e60*/  LDSM.16.MT88.4 R12, [R29+UR7+0x2100] ;  /* 0x002100071d0c783b */ /* 0x000e620008004200 */
[----:B------:R-:W-:Y:S01]  /*10e70*/  IMAD.MOV.U32 R0, RZ, RZ, R10 ;  /* 0x000000ffff007224 */ /* 0x000fe200078e000a */
[----:B------:R-:W-:Y:S01]  /*10e80*/  MOV R9, R6 ;  /* 0x0000000600097202 */ /* 0x000fe20000000f00 */
[----:B------:R-:W-:Y:S02]  /*10e90*/  IMAD.MOV.U32 R10, RZ, RZ, R4 ;  /* 0x000000ffff0a7224 */ /* 0x000fe400078e0004 */
[----:B------:R-:W3:Y:S01]  /*10ea0*/  LDL.LU R4, [R1+0x140] ;  /* 0x0001400001047983 */ /* 0x000ee20000300800 */
[----:B------:R-:W-:-:S03]  /*10eb0*/  IMAD.MOV.U32 R7, RZ, RZ, R26 ;  /* 0x000000ffff077224 */ /* 0x000fc600078e001a */
[----:B0-----:R-:W-:Y:S04]  /*10ec0*/  STL.64 [R1+0x80], R16 ;  /* 0x0000801001007387 */ /* 0x001fe80000100a00 */
[----:B------:R-:W-:Y:S04]  /*10ed0*/  STL.64 [R1+0x88], R18 ;  /* 0x0000881201007387 */ /* 0x000fe80000100a00 */
[----:B-1----:R-:W-:Y:S04]  /*10ee0*/  STL.64 [R1+0xb0], R12 ;  /* 0x0000b00c01007387 */ /* 0x002fe80000100a00 */
[----:B------:R-:W-:Y:S04]  /*10ef0*/  STL.64 [R1+0xb8], R14 ;  /* 0x0000b80e01007387 */ /* 0x000fe80000100a00 */
[----:B------:R-:W3:Y:S04]  /*10f00*/  LDL.LU R5, [R1+0x148] ;  /* 0x0001480001057983 */ /* 0x000ee80000300800 */
[----:B------:R-:W3:Y:S04]  /*10f10*/  LDL.LU R6, [R1+0x130] ;  /* 0x0001300001067983 */ /* 0x000ee80000300800 */
[----:B------:R-:W4:Y:S01]  /*10f20*/  LDL.LU R26, [R1+0x1c60] ;  /* 0x001c6000011a7983 */ /* 0x000f220000300800 */
[----:B--2---:R-:W-:-:S15]  /*10f30*/  HMMA.16816.F32 R8, R8, R2, RZ ;  /* 0x000000020808723c */ /* 0x004fde00000018ff */
[----:B------:R-:W-:-:S04]  /*10f40*/  NOP ;  /* 0x0000000000007918 */ /* 0x000fc80000000000 */
[----:B------:R-:W-:Y:S04]  /*10f50*/  STL.64 [R1], R8 ;  /* 0x0000000801007387 */ /* 0x000fe80000100a00 */
[----:B------:R-:W-:Y:S04]  /*10f60*/  STL.64 [R1+0x8], R10 ;  /* 0x0000080a01007387 */ /* 0x000fe80000100a00 */
[----:B------:R-:W0:Y:S04]  /*10f70*/  LDSM.16.MT88.4 R8, [R29+UR7+0x180] ;  /* 0x000180071d08783b */ /* 0x000e280008004200 */
[----:B0-----:R-:W-:Y:S01]  /*10f80*/  STL [R1+0xa4], R9 ;  /* 0x0000a40901007387 */ /* 0x001fe20000100800 */
[----:B------:R-:W-:Y:S01]  /*10f90*/  IMAD.MOV.U32 R16, RZ, RZ, R8 ;  /* 0x000000ffff107224 */ /* 0x000fe200078e0008 */
[----:B------:R-:W-:-:S02]  /*10fa0*/  MOV R17, R10 ;  /* 0x0000000a00117202 */ /* 0x000fc40000000f00 */
[----:B------:R-:W-:Y:S04]  /*10fb0*/  STL [R1+0xac], R11 ;  /* 0x0000ac0b01007387 */ /* 0x000fe80000100800 */
[----:B------:R-:W0:Y:S01]  /*10fc0*/  LDSM.16.MT88.4 R8, [R29+UR7+0x2180] ;  /* 0x002180071d08783b */ /* 0x000e220008004200 */
[----:B---3--:R-:W-:Y:S03]  /*10fd0*/  HMMA.16816.F32 R4, R4, R2, RZ ;  /* 0x000000020404723c */ /* 0x008fe600000018ff */
[----:B----4-:R-:W1:Y:S04]  /*10fe0*/  LDSM.16.MT88.4 R20, [R26+UR7+0x2180] ;  /* 0x002180071a14783b */ /* 0x010e680008004200 */
[----:B0-----:R0:W-:Y:S01]  /*10ff0*/  STL [R1+0xe4], R9 ;  /* 0x0000e40901007387 */ /* 0x0011e20000100800 */
[----:B------:R-:W-:-:S03]  /*11000*/  IMAD.MOV.U32 R18, RZ, RZ, R8 ;  /* 0x000000ffff127224 */ /* 0x000fc600078e0008 */
[----:B------:R2:W-:Y:S01]  /*11010*/  STL [R1+0xec], R11 ;  /* 0x0000ec0b01007387 */ /* 0x0005e20000100800 */
[----:B------:R-:W-:-:S03]  /*11020*/  IMAD.MOV.U32 R19, RZ, RZ, R10 ;  /* 0x000000ffff137224 */ /* 0x000fc600078e000a */
[----:B------:R3:W-:Y:S04]  /*11030*/  STL [R1+0x1b9c], R29 ;  /* 0x001b9c1d01007387 */ /* 0x0007e80000100800 */
[----:B------:R-:W4:Y:S04]  /*11040*/  LDL.LU R8, [R1+0x120] ;  /* 0x0001200001087983 */ /* 0x000f280000300800 */
[----:B0-----:R-:W4:Y:S04]  /*11050*/  LDL.LU R9, [R1+0x128] ;  /* 0x0001280001097983 */ /* 0x001f280000300800 */
[----:B------:R-:W4:Y:S04]  /*11060*/  LDL.LU R10, [R1+0x160] ;  /* 0x00016000010a7983 */ /* 0x000f280000300800 */
[----:B--2---:R-:W4:Y:S04]  /*11070*/  LDL.LU R11, [R1+0x168] ;  /* 0x00016800010b7983 */ /* 0x004f280000300800 */
[----:B------:R-:W-:Y:S04]  /*11080*/  STL.64 [R1+0x10], R4 ;  /* 0x0000100401007387 */ /* 0x000fe80000100a00 */
[----:B------:R-:W-:Y:S04]  /*11090*/  STL.64 [R1+0x18], R6 ;  /* 0x0000180601007387 */ /* 0x000fe80000100a00 */
[----:B------:R0:W2:Y:S01]  /*110a0*/  LDSM.16.MT88.4 R4, [R26+UR7+0x180] ;  /* 0x000180071a04783b */ /* 0x0000a20008004200 */
[----:B---3--:R-:W-:Y:S01]  /*110b0*/  IMAD.MOV.U32 R29, RZ, RZ, R0 ;  /* 0x000000ffff1d7224 */ /* 0x008fe200078e0000 */
[----:B-1----:R-:W-:Y:S01]  /*110c0*/  MOV R14, R20 ;  /* 0x00000014000e7202 */ /* 0x002fe20000000f00 */
[----:B------:R-:W-:-:S02]  /*110d0*/  IMAD.MOV.U32 R15, RZ, RZ, R22 ;  /* 0x000000ffff0f7224 */ /* 0x000fc400078e0016 */
[----:B0-----:R-:W-:Y:S02]  /*110e0*/  IMAD.MOV.U32 R26, RZ, RZ, R23 ;  /* 0x000000ffff1a7224 */ /* 0x001fe400078e0017 */
[----:B--2---:R-:W-:Y:S01]  /*110f0*/  IMAD.MOV.U32 R0, RZ, RZ, R7 ;  /* 0x000000ffff007224 */ /* 0x004fe200078e0007 */
[----:B------:R0:W-:Y:S01]  /*11100*/  STL [R1+0xd4], R5 ;  /* 0x0000d40501007387 */ /* 0x0001e20000100800 */
[----:B------:R-:W-:Y:S01]  /*11110*/  MOV R12, R4 ;  /* 0x00000004000c7202 */ /* 0x000fe20000000f00 */
[----:B------:R-:W-:Y:S02]  /*11120*/  IMAD.MOV.U32 R13, RZ, RZ, R6 ;  /* 0x000000ffff0d7224 */ /* 0x000fe400078e0006 */
[----:B------:R1:W-:Y:S01]  /*11130*/  STL [R1+0x1c48], R0 ;  /* 0x001c480001007387 */ /* 0x0003e20000100800 */
[----:B------:R-:W-:-:S03]  /*11140*/  IMAD.MOV.U32 R6, RZ, RZ, R27 ;  /* 0x000000ffff067224 */ /* 0x000fc600078e001b */
[----:B------:R-:W2:Y:S01]  /*11150*/  LDL.LU R4, [R1+0xf0] ;  /* 0x0000f00001047983 */ /* 0x000ea20000300800 */
[----:B------:R-:W-:-:S03]  /*11160*/  IMAD.MOV.U32 R27, RZ, RZ, R21 ;  /* 0x000000ffff1b7224 */ /* 0x000fc600078e0015 */
[----:B0-----:R-:W2:Y:S04]  /*11170*/  LDL.LU R5, [R1+0xf8] ;  /* 0x0000f80001057983 */ /* 0x001ea80000300800 */
[----:B------:R-:W3:Y:S04]  /*11180*/  LDL.LU.64 R22, [R1+0x1c58] ;  /* 0x001c580001167983 */ /* 0x000ee80000300a00 */
[----:B------:R-:W5:Y:S01]  /*11190*/  LDL.LU.64 R20, [R1+0x1c50] ;  /* 0x001c500001147983 */ /* 0x000f620000300a00 */
[----:B----4-:R-:W-:-:S15]  /*111a0*/  HMMA.16816.F32 R8, R8, R2, RZ ;  /* 0x000000020808723c */ /* 0x010fde00000018ff */
[----:B------:R-:W-:-:S04]  /*111b0*/  NOP ;  /* 0x0000000000007918 */ /* 0x000fc80000000000 */
[----:B------:R0:W-:Y:S04]  /*111c0*/  STL.64 [R1+0x30], R8 ;  /* 0x0000300801007387 */ /* 0x0001e80000100a00 */
[----:B------:R5:W-:Y:S04]  /*111d0*/  STL [R1+0x38], R10 ;  /* 0x0000380a01007387 */ /* 0x000be80000100800 */
[----:B------:R-:W2:Y:S01]  /*111e0*/  LDL.LU R7, [R1+0x108] ;  /* 0x0001080001077983 */ /* 0x000ea20000300800 */
[----:B-1----:R-:W-:-:S03]  /*111f0*/  MOV R0, R11 ;  /* 0x0000000b00007202 */ /* 0x002fc60000000f00 */
[----:B0-----:R-:W4:Y:S04]  /*11200*/  LDL.LU R8, [R1+0x60] ;  /* 0x0000600001087983 */ /* 0x001f280000300800 */
[----:B------:R-:W4:Y:S01]  /*11210*/  LDL.LU R11, [R1+0xc8] ;  /* 0x0000c800010b7983 */ /* 0x000f220000300800 */
[----:B---3--:R-:W-:Y:S02]  /*11220*/  IMAD.MOV.U32 R9, RZ, RZ, R22 ;  /* 0x000000ffff097224 */ /* 0x008fe400078e0016 */
[----:B-----5:R-:W-:Y:S01]  /*11230*/  IMAD.MOV.U32 R10, RZ, RZ, R20 ;  /* 0x000000ffff0a7224 */ /* 0x020fe200078e0014 */
[-C--:B--2---:R-:W-:Y:S08]  /*11240*/  HMMA.16816.F32 R4, R4, R2.reuse, RZ ;  /* 0x000000020404723c */ /* 0x084ff000000018ff */
[----:B----4-:R-:W-:Y:S11]  /*11250*/  HMMA.16816.F32 R8, R8, R2, RZ ;  /* 0x000000020808723c */ /* 0x010ff600000018ff */
[----:B------:R-:W-:Y:S01]  /*11260*/  IMAD.MOV.U32 R24, RZ, RZ, R4 ;  /* 0x000000ffff187224 */ /* 0x000fe200078e0004 */
[----:B------:R-:W-:Y:S01]  /*11270*/  MOV R25, R5 ;  /* 0x0000000500197202 */ /* 0x000fe20000000f00 */
[----:B------:R-:W-:Y:S01]  /*11280*/  IMAD.MOV.U32 R22, RZ, RZ, R6 ;  /* 0x000000ffff167224 */ /* 0x000fe200078e0006 */
[----:B------:R-:W-:Y:S01]  /*11290*/  MOV R4, R28 ;  /* 0x0000001c00047202 */ /* 0x000fe20000000f00 */
[----:B------:R-:W-:-:S02]  /*112a0*/  IMAD.MOV.U32 R20, RZ, RZ, R7 ;  /* 0x000000ffff147224 */ /* 0x000fc400078e0007 */
[----:B------:R-:W-:Y:S02]  /*112b0*/  IMAD.MOV.U32 R7, RZ, RZ, R29 ;  /* 0x000000ffff077224 */ /* 0x000fe400078e001d */
[----:B------:R-:W-:Y:S02]  /*112c0*/  IMAD.MOV.U32 R5, RZ, RZ, R23 ;  /* 0x000000ffff057224 */ /* 0x000fe400078e0017 */
[----:B------:R-:W-:-:S07]  /*112d0*/  IMAD.MOV.U32 R6, RZ, RZ, R21 ;  /* 0x000000ffff067224 */ /* 0x000fce00078e0015 */
[----:B------:R-:W-:Y:S01]  /*112e0*/  HMMA.16816.F32 R4, R4, R2, RZ ;  /* 0x000000020404723c */ /* 0x000fe200000018ff */
[----:B------:R-:W-:Y:S01]  /*112f0*/  IMAD.MOV.U32 R29, RZ, RZ, R8 ;  /* 0x000000ffff1d7224 */ /* 0x000fe200078e0008 */
[----:B------:R-:W-:Y:S01]  /*11300*/  MOV R28, R9 ;  /* 0x00000009001c7202 */ /* 0x000fe20000000f00 */
[----:B------:R-:W2:Y:S01]  /*11310*/  LDL.LU R8, [R1+0x80] ;  /* 0x0000800001087983 */ /* 0x000ea20000300800 */
[----:B------:R-:W-:-:S03]  /*11320*/  IMAD.MOV.U32 R23, RZ, RZ, R10 ;  /* 0x000000ffff177224 */ /* 0x000fc600078e000a */
[----:B------:R-:W2:Y:S01]  /*11330*/  LDL.LU R9, [R1+0x88] ;  /* 0x0000880001097983 */ /* 0x000ea20000300800 */
[----:B------:R-:W-:-:S03]  /*11340*/  IMAD.MOV.U32 R21, RZ, RZ, R11 ;  /* 0x000000ffff157224 */ /* 0x000fc600078e000b */
[----:B------:R-:W2:Y:S08]  /*11350*/  LDL.LU R10, [R1+0xb0] ;  /* 0x0000b000010a7983 */ /* 0x000eb00000300800 */
[----:B------:R-:W-:Y:S04]  /*11360*/  STL.64 [R1+0x1c00], R6 ;  /* 0x001c000601007387 */ /* 0x000fe80000100a00 */
[----:B------:R-:W-:Y:S04]  /*11370*/  STL.64 [R1+0x1bf8], R4 ;  /* 0x001bf80401007387 */ /* 0x000fe80000100a00 */
[----:B------:R-:W2:Y:S02]  /*11380*/  LDL.LU R11, [R1+0xb8] ;  /* 0x0000b800010b7983 */ /* 0x000ea40000300800 */
[----:B--2---:R-:W-:-:S15]  /*11390*/  HMMA.16816.F32 R8, R8, R2, RZ ;  /* 0x000000020808723c */ /* 0x004fde00000018ff */
[----:B------:R-:W-:-:S04]  /*113a0*/  NOP ;  /* 0x0000000000007918 */ /* 0x000fc80000000000 */
[----:B------:R-:W-:Y:S04]  /*113b0*/  STL.64 [R1+0x1c10], R10 ;  /* 0x001c100a01007387 */ /* 0x000fe80000100a00 */
[----:B------:R0:W-:Y:S04]  /*113c0*/  STL.64 [R1+0x1c08], R8 ;  /* 0x001c080801007387 */ /* 0x0001e80000100a00 */
[----:B0-----:R-:W2:Y:S04]  /*113d0*/  LDL.LU R8, [R1+0x30] ;  /* 0x0000300001087983 */ /* 0x001ea80000300800 */
[----:B------:R-:W2:Y:S04]  /*113e0*/  LDL.LU R9, [R1+0x34] ;  /* 0x0000340001097983 */ /* 0x000ea80000300800 */
[----:B------:R-:W3:Y:S01]  /*113f0*/  LDL.LU R10, [R1+0x38] ;  /* 0x00003800010a7983 */ /* 0x000ee20000300800 */
[----:B------:R-:W-:-:S03]  /*11400*/  IMAD.MOV.U32 R11, RZ, RZ, R0 ;  /* 0x000000ffff0b7224 */ /* 0x000fc600078e0000 */
[----:B------:R-:W4:Y:S04]  /*11410*/  LDL.LU R0, [R1+0x1c48] ;  /* 0x001c480001007983 */ /* 0x000f280000300800 */
[----:B---3--:R-:W-:Y:S04]  /*11420*/  STL.64 [R1+0x1c20], R10 ;  /* 0x001c200a01007387 */ /* 0x008fe80000100a00 */
[----:B--2---:R0:W-:Y:S04]  /*11430*/  STL.64 [R1+0x1c18], R8 ;  /* 0x001c180801007387 */ /* 0x0041e80000100a00 */
[----:B0-----:R-:W2:Y:S04]  /*11440*/  LDL.LU R8, [R1+0x10] ;  /* 0x0000100001087983 */ /* 0x001ea80000300800 */
[----:B------:R-:W2:Y:S04]  /*11450*/  LDL.LU R9, [R1+0x14] ;  /* 0x0000140001097983 */ /* 0x000ea80000300800 */
[----:B------:R-:W3:Y:S04]  /*11460*/  LDL.LU R10, [R1+0x18] ;  /* 0x00001800010a7983 */ /* 0x000ee80000300800 */
[----:B------:R-:W3:Y:S01]  /*11470*/  LDL.LU R11, [R1+0x1c] ;  /* 0x00001c00010b7983 */ /* 0x000ee20000300800 */
[----:B------:R-:W-:Y:S01]  /*11480*/  HMMA.16816.F32 R16, R16, R2, RZ ;  /* 0x000000021010723c */ /* 0x000fe200000018ff */
[----:B------:R-:W-:Y:S01]  /*11490*/  MOV R4, R24 ;  /* 0x0000001800047202 */ /* 0x000fe20000000f00 */
[----:B------:R-:W-:-:S02]  /*114a0*/  IMAD.MOV.U32 R5, RZ, RZ, R25 ;  /* 0x000000ffff057224 */ /* 0x000fc400078e0019 */
[----:B------:R-:W-:Y:S02]  /*114b0*/  IMAD.MOV.U32 R6, RZ, RZ, R22 ;  /* 0x000000ffff067224 */ /* 0x000fe400078e0016 */
[----:B------:R-:W-:Y:S01]  /*114c0*/  IMAD.MOV.U32 R7, RZ, RZ, R20 ;  /* 0x000000ffff077224 */ /* 0x000fe200078e0014 */
[----:B---3--:R-:W-:Y:S04]  /*114d0*/  STL.64 [R1+0x1c30], R10 ;  /* 0x001c300a01007387 */ /* 0x008fe80000100a00 */
[----:B--2---:R0:W-:Y:S04]  /*114e0*/  STL.64 [R1+0x1c28], R8 ;  /* 0x001c280801007387 */ /* 0x0041e80000100a00 */
[----:B0-----:R-:W2:Y:S04]  /*114f0*/  LDL.LU R8, [R1] ;  /* 0x0000000001087983 */ /* 0x001ea80000300800 */
[----:B------:R-:W2:Y:S04]  /*11500*/  LDL.LU R9, [R1+0x4] ;  /* 0x0000040001097983 */ /* 0x000ea80000300800 */
[----:B------:R-:W2:Y:S04]  /*11510*/  LDL.LU R10, [R1+0x8] ;  /* 0x00000800010a7983 */ /* 0x000ea80000300800 */
[----:B------:R-:W2:Y:S04]  /*11520*/  LDL.LU R11, [R1+0xc] ;  /* 0x00000c00010b7983 */ /* 0x000ea80000300800 */
[----:B------:R-:W2:Y:S04]  /*11530*/  LDL.LU R24, [R1+0x1c44] ;  /* 0x001c440001187983 */ /* 0x000ea80000300800 */
[----:B------:R-:W2:Y:S04]  /*11540*/  LDL.LU R25, [R1+0x1c40] ;  /* 0x001c400001197983 */ /* 0x000ea80000300800 */
[----:B------:R-:W2:Y:S04]  /*11550*/  LDL.LU R22, [R1+0x1c3c] ;  /* 0x001c3c0001167983 */ /* 0x000ea80000300800 */
[----:B------:R-:W2:Y:S04]  /*11560*/  LDL.LU R20, [R1+0x1c38] ;  /* 0x001c380001147983 */ /* 0x000ea80000300800 */
[----:B------:R0:W-:Y:S04]  /*11570*/  STL.64 [R1+0x1bf0], R18 ;  /* 0x001bf01201007387 */ /* 0x0001e80000100a00 */
[----:B------:R1:W-:Y:S01]  /*11580*/  STL.64 [R1+0x1be8], R16 ;  /* 0x001be81001007387 */ /* 0x0003e20000100a00 */
[----:B0-----:R-:W-:-:S02]  /*11590*/  IMAD.MOV.U32 R19, RZ, RZ, R21 ;  /* 0x000000ffff137224 */ /* 0x001fc400078e0015 */
[----:B------:R-:W-:Y:S01]  /*115a0*/  IMAD.MOV.U32 R18, RZ, RZ, R23 ;  /* 0x000000ffff127224 */ /* 0x000fe200078e0017 */
[----:B------:R-:W2:Y:S04]  /*115b0*/  LDL.LU R21, [R1+0x11c] ;  /* 0x00011c0001157983 */ /* 0x000ea80000300800 */
[----:B------:R-:W2:Y:S01]  /*115c0*/  LDL.LU R23, [R1+0x15c] ;  /* 0x00015c0001177983 */ /* 0x000ea20000300800 */
[----:B-1----:R-:W-:Y:S01]  /*115d0*/  IMAD.MOV.U32 R17, RZ, RZ, R28 ;  /* 0x000000ffff117224 */ /* 0x002fe200078e001c */
[----:B--2---:R-:W-:Y:S02]  /*115e0*/  HMMA.16816.F32 R20, R20, R24, R8 ;  /* 0x000000181414723c */ /* 0x004fe40000001808 */
[----:B------:R-:W2:Y:S04]  /*115f0*/  LDL.LU.64 R10, [R1+0x1c30] ;  /* 0x001c3000010a7983 */ /* 0x000ea80000300a00 */
[----:B------:R-:W2:-:S13]  /*11600*/  LDL.LU.64 R8, [R1+0x1c28] ;  /* 0x001c280001087983 */ /* 0x000e9a0000300a00 */
[----:B------:R-:W-:Y:S01]  /*11610*/  MOV R28, R23 ;  /* 0x00000017001c7202 */ /* 0x000fe20000000f00 */
[----:B------:R-:W-:Y:S04]  /*11620*/  STL.64 [R1+0x150], R20 ;  /* 0x0001501401007387 */ /* 0x000fe80000100a00 */
[----:B------:R-:W-:Y:S04]  /*11630*/  STL [R1+0x158], R22 ;  /* 0x0001581601007387 */ /* 0x000fe80000100800 */
[----:B------:R0:W-:Y:S04]  /*11640*/  STL [R1+0x1bc8], R28 ;  /* 0x001bc81c01007387 */ /* 0x0001e80000100800 */
[----:B0-----:R-:W3:Y:S04]  /*11650*/  LDL R28, [R1+0x310] ;  /* 0x00031000011c7983 */ /* 0x001ee80000100800 */
[----:B------:R-:W2:Y:S04]  /*11660*/  LDL.LU R20, [R1+0x144] ;  /* 0x0001440001147983 */ /* 0x000ea80000300800 */
[----:B------:R-:W2:Y:S04]  /*11670*/  LDL.LU R21, [R1+0x14c] ;  /* 0x00014c0001157983 */ /* 0x000ea80000300800 */
[----:B------:R-:W2:Y:S04]  /*11680*/  LDL.LU R22, [R1+0x134] ;  /* 0x0001340001167983 */ /* 0x000ea80000300800 */
[----:B------:R-:W2:Y:S01]  /*11690*/  LDL.LU R23, [R1+0x13c] ;  /* 0x00013c0001177983 */ /* 0x000ea20000300800 */
[----:B------:R-:W-:Y:S01]  /*116a0*/  MOV R16, R29 ;  /* 0x0000001d00107202 */ /* 0x000fe20000000f00 */
[----:B--2---:R-:W-:Y:S02]  /*116b0*/  HMMA.16816.F32 R20, R20, R24, R8 ;  /* 0x000000181414723c */ /* 0x004fe40000001808 */
[----:B------:R-:W2:Y:S04]  /*116c0*/  LDL.LU.64 R10, [R1+0x1c20] ;  /* 0x001c2000010a7983 */ /* 0x000ea80000300a00 */
[----:B------:R-:W2:-:S13]  /*116d0*/  LDL.LU.64 R8, [R1+0x1c18] ;  /* 0x001c180001087983 */ /* 0x000e9a0000300a00 */
[----:B------:R-:W-:Y:S01]  /*116e0*/  IMAD.MOV.U32 R29, RZ, RZ, R23 ;  /* 0x000000ffff1d7224 */ /* 0x000fe200078e0017 */
[----:B------:R0:W-:Y:S04]  /*116f0*/  STL.64 [R1+0x140], R20 ;  /* 0x0001401401007387 */ /* 0x0001e80000100a00 */
[----:B------:R1:W-:Y:S04]  /*11700*/  STL [R1+0x148], R22 ;  /* 0x0001481601007387 */ /* 0x0003e80000100800 */
[----:B------:R-:W-:Y:S04]  /*11710*/  STL [R1+0x1bcc], R29 ;  /* 0x001bcc1d01007387 */ /* 0x000fe80000100800 */
[----:B0-----:R-:W2:Y:S04]  /*11720*/  LDL.LU R20, [R1+0x124] ;  /* 0x0001240001147983 */ /* 0x001ea80000300800 */
[----:B------:R-:W2:Y:S04]  /*11730*/  LDL.LU R21, [R1+0x12c] ;  /* 0x00012c0001157983 */ /* 0x000ea80000300800 */
[----:B-1----:R-:W2:Y:S04]  /*11740*/  LDL.LU R22, [R1+0x164] ;  /* 0x0001640001167983 */ /* 0x002ea80000300800 */
[----:B------:R-:W2:Y:S02]  /*11750*/  LDL.LU R23, [R1+0x16c] ;  /* 0x00016c0001177983 */ /* 0x000ea40000300800 */
[----:B--2---:R-:W-:Y:S02]  /*11760*/  HMMA.16816.F32 R20, R20, R24, R8 ;  /* 0x000000181414723c */ /* 0x004fe40000001808 */
[----:B------:R-:W2:Y:S04]  /*11770*/  LDL.LU.64 R10, [R1+0x1c10] ;  /* 0x001c1000010a7983 */ /* 0x000ea80000300a00 */
[----:B------:R-:W2:-:S13]  /*11780*/  LDL.LU.64 R8, [R1+0x1c08] ;  /* 0x001c080001087983 */ /* 0x000e9a0000300a00 */
[----:B------:R0:W-:Y:S04]  /*11790*/  STL.64 [R1+0x130], R20 ;  /* 0x0001301401007387 */ /* 0x0001e80000100a00 */
[----:B------:R1:W-:Y:S04]  /*117a0*/  STL.64 [R1+0x138], R22 ;  /* 0x0001381601007387 */ /* 0x0003e80000100a00 */
[----:B0-----:R-:W5:Y:S04]  /*117b0*/  LDL.LU R20, [R1+0xf4] ;  /* 0x0000f40001147983 */ /* 0x001f680000300800 */
[----:B------:R-:W5:Y:S04]  /*117c0*/  LDL.LU R21, [R1+0xfc] ;  /* 0x0000fc0001157983 */ /* 0x000f680000300800 */
[----:B-1----:R-:W5:Y:S04]  /*117d0*/  LDL.LU R22, [R1+0x104] ;  /* 0x0001040001167983 */ /* 0x002f680000300800 */
[----:B------:R-:W5:Y:S02]  /*117e0*/  LDL.LU R23, [R1+0x10c] ;  /* 0x00010c0001177983 */ /* 0x000f640000300800 */
[----:B-----5:R-:W-:Y:S02]  /*117f0*/  HMMA.16816.F32 R20, R20, R24, R4 ;  /* 0x000000181414723c */ /* 0x020fe40000001804 */
[----:B------:R-:W5:Y:S04]  /*11800*/  LDL.LU.64 R6, [R1+0x1c00] ;  /* 0x001c000001067983 */ /* 0x000f680000300a00 */
[----:B------:R-:W5:-:S13]  /*11810*/  LDL.LU.64 R4, [R1+0x1bf8] ;  /* 0x001bf80001047983 */ /* 0x000f5a0000300a00 */
[----:B------:R0:W-:Y:S04]  /*11820*/  STL.64 [R1+0x120], R20 ;  /* 0x0001201401007387 */ /* 0x0001e80000100a00 */
[----:B------:R1:W-:Y:S04]  /*11830*/  STL.64 [R1+0x128], R22 ;  /* 0x0001281601007387 */ /* 0x0003e80000100a00 */
[----:B0-----:R-:W2:Y:S04]  /*11840*/  LDL.LU R20, [R1+0x64] ;  /* 0x0000640001147983 */ /* 0x001ea80000300800 */
[----:B------:R-:W2:Y:S04]  /*11850*/  LDL.LU R21, [R1+0x6c] ;  /* 0x00006c0001157983 */ /* 0x000ea80000300800 */
[----:B-1----:R-:W2:Y:S04]  /*11860*/  LDL.LU R22, [R1+0xc4] ;  /* 0x0000c40001167983 */ /* 0x002ea80000300800 */
[----:B------:R-:W2:Y:S02]  /*11870*/  LDL.LU R23, [R1+0xcc] ;  /* 0x0000cc0001177983 */ /* 0x000ea40000300800 */
[----:B--2---:R-:W-:Y:S02]  /*11880*/  HMMA.16816.F32 R16, R20, R24, R16 ;  /* 0x000000181410723c */ /* 0x004fe40000001810 */
[----:B------:R-:W5:-:S15]  /*11890*/  LDL.LU R20, [R1+0x54] ;  /* 0x0000540001147983 */ /* 0x000f5e0000300800 */
[----:B------:R-:W-:Y:S02]  /*118a0*/  NOP ;  /* 0x0000000000007918 */ /* 0x000fe40000000000 */
[----:B------:R-:W-:Y:S04]  /*118b0*/  STL.64 [R1+0x110], R16 ;  /* 0x0001101001007387 */ /* 0x000fe80000100a00 */
[----:B------:R-:W-:Y:S04]  /*118c0*/  STL.64 [R1+0x118], R18 ;  /* 0x0001181201007387 */ /* 0x000fe80000100a00 */
[----:B------:R-:W5:Y:S04]  /*118d0*/  LDL.LU R21, [R1+0x5c] ;  /* 0x00005c0001157983 */ /* 0x000f680000300800 */
[----:B------:R-:W5:Y:S04]  /*118e0*/  LDL.LU R22, [R1+0x94] ;  /* 0x0000940001167983 */ /* 0x000f680000300800 */
[----:B------:R-:W5:Y:S04]  /*118f0*/  LDL.LU R23, [R1+0x9c] ;  /* 0x00009c0001177983 */ /* 0x000f680000300800 */
[----:B---3--:R-:W0:Y:S01]  /*11900*/  LDSM.16.MT88.4 R16, [R28+UR7+0x4000] ;  /* 0x004000071c10783b */ /* 0x008e220008004200 */
[----:B-----5:R-:W-:Y:S03]  /*11910*/  HMMA.16816.F32 R20, R20, R24, R4 ;  /* 0x000000181414723c */ /* 0x020fe60000001804 */
[----:B------:R-:W1:-:S15]  /*11920*/  LDSM.16.MT88.4 R4, [R28+UR7+0x6000] ;  /* 0x006000071c04783b */ /* 0x000e5e0008004200 */
[----:B------:R-:W-:Y:S01]  /*11930*/  NOP ;  /* 0x0000000000007918 */ /* 0x000fe20000000000 */
[----:B------:R2:W-:Y:S04]  /*11940*/  STL.64 [R1+0xf0], R20 ;  /* 0x0000f01401007387 */ /* 0x0005e80000100a00 */
[----:B------:R-:W-:Y:S04]  /*11950*/  STL.64 [R1+0xf8], R22 ;  /* 0x0000f81601007387 */ /* 0x000fe80000100a00 */
[----:B0-----:R-:W-:Y:S04]  /*11960*/  STL.64 [R1+0x2e0], R16 ;  /* 0x0002e01001007387 */ /* 0x001fe80000100a00 */
[----:B------:R-:W-:Y:S04]  /*11970*/  STL.64 [R1+0x2e8], R18 ;  /* 0x0002e81201007387 */ /* 0x000fe80000100a00 */
[----:B------:R-:W0:Y:S04]  /*11980*/  LDSM.16.MT88.4 R16, [R28+UR7+0x4080] ;  /* 0x004080071c10783b */ /* 0x000e280008004200 */
[----:B-1----:R1:W-:Y:S01]  /*11990*/  STL [R1+0x2f4], R5 ;  /* 0x0002f40501007387 */ /* 0x0023e20000100800 */
[----:B--2---:R-:W-:-:S03]  /*119a0*/  IMAD.MOV.U32 R21, RZ, RZ, R4 ;  /* 0x000000ffff157224 */ /* 0x004fc600078e0004 */
[----:B------:R2:W-:Y:S01]  /*119b0*/  STL [R1+0x2fc], R7 ;  /* 0x0002fc0701007387 */ /* 0x0005e20000100800 */
[----:B------:R-:W-:-:S03]  /*119c0*/  IMAD.MOV.U32 R20, RZ, RZ, R6 ;  /* 0x000000ffff147224 */ /* 0x000fc600078e0006 */
[----:B------:R-:W3:Y:S04]  /*119d0*/  LDL.LU R4, [R1+0x84] ;  /* 0x0000840001047983 */ /* 0x000ee80000300800 */
[----:B-1----:R-:W3:Y:S04]  /*119e0*/  LDL.LU R5, [R1+0x8c] ;  /* 0x00008c0001057983 */ /* 0x002ee80000300800 */
[----:B------:R-:W3:Y:S04]  /*119f0*/  LDL.LU R6, [R1+0xb4] ;  /* 0x0000b40001067983 */ /* 0x000ee80000300800 */
[----:B--2---:R-:W3:Y:S02]  /*11a00*/  LDL.LU R7, [R1+0xbc] ;  /* 0x0000bc0001077983 */ /* 0x004ee40000300800 */
[----:B---3--:R-:W-:Y:S01]  /*11a10*/  HMMA.16816.F32 R4, R4, R24, R8 ;  /* 0x000000180404723c */ /* 0x008fe20000001808 */
[----:B0-----:R-:W-:Y:S01]  /*11a20*/  MOV R8, R16 ;  /* 0x0000001000087202 */ /* 0x001fe20000000f00 */
[----:B------:R-:W-:-:S15]  /*11a30*/  IMAD.MOV.U32 R9, RZ, RZ, R18 ;  /* 0x000000ffff097224 */ /* 0x000fde00078e0012 */
[----:B------:R-:W-:Y:S02]  /*11a40*/  NOP ;  /* 0x0000000000007918 */ /* 0x000fe40000000000 */
[----:B------:R0:W-:Y:S04]  /*11a50*/  STL.64 [R1], R4 ;  /* 0x0000000401007387 */ /* 0x0001e80000100a00 */
[----:B------:R1:W-:Y:S04]  /*11a60*/  STL.64 [R1+0x8], R6 ;  /* 0x0000080601007387 */ /* 0x0003e80000100a00 */
[----:B------:R-:W-:Y:S04]  /*11a70*/  STL [R1+0x294], R17 ;  /* 0x0002941101007387 */ /* 0x000fe80000100800 */
[----:B------:R-:W-:Y:S04]  /*11a80*/  STL [R1+0x29c], R19 ;  /* 0x00029c1301007387 */ /* 0x000fe80000100800 */
[----:B------:R-:W2:Y:S04]  /*11a90*/  LDSM.16.MT88.4 R16, [R28+UR7+0x6080] ;  /* 0x006080071c10783b */ /* 0x000ea80008004200 */
[----:B0-----:R-:W3:Y:S04]  /*11aa0*/  LDL.LU R4, [R1+0xa4] ;  /* 0x0000a40001047983 */ /* 0x001ee80000300800 */
[----:B------:R-:W3:Y:S04]  /*11ab0*/  LDL.LU R5, [R1+0xac] ;  /* 0x0000ac0001057983 */ /* 0x000ee80000300800 */
[----:B-1----:R-:W3:Y:S04]  /*11ac0*/  LDL.LU R6, [R1+0xe4] ;  /* 0x0000e40001067983 */ /* 0x002ee80000300800 */
[----:B------:R-:W3:Y:S04]  /*11ad0*/  LDL.LU R7, [R1+0xec] ;  /* 0x0000ec0001077983 */ /* 0x000ee80000300800 */
[----:B--2---:R-:W-:Y:S01]  /*11ae0*/  STL [R1+0x254], R17 ;  /* 0x0002541101007387 */ /* 0x004fe20000100800 */
[----:B------:R-:W-:-:S02]  /*11af0*/  IMAD.MOV.U32 R11, RZ, RZ, R18 ;  /* 0x000000ffff0b7224 */ /* 0x000fc400078e0012 */
[----:B------:R-:W-:Y:S01]  /*11b00*/  IMAD.MOV.U32 R10, RZ, RZ, R16 ;  /* 0x000000ffff0a7224 */ /* 0x000fe200078e0010 */
[----:B------:R0:W-:Y:S04]  /*11b10*/  STL [R1+0x25c], R19 ;  /* 0x00025c1301007387 */ /* 0x0001e80000100800 */
[----:B0-----:R-:W3:Y:S04]  /*11b20*/  LDL.LU.64 R18, [R1+0x1bf0] ;  /* 0x001bf00001127983 */ /* 0x001ee80000300a00 */
[----:B------:R-:W3:Y:S01]  /*11b30*/  LDL.LU.64 R16, [R1+0x1be8] ;  /* 0x001be80001107983 */ /* 0x000ee20000300a00 */
[----:B------:R-:W-:Y:S03]  /*11b40*/  HMMA.16816.F32 R12, R12, R2, RZ ;  /* 0x000000020c0c723c */ /* 0x000fe600000018ff */
[----:B------:R-:W2:Y:S04]  /*11b50*/  LDL R2, [R1+0x308] ;  /* 0x0003080001027983 */ /* 0x000ea80000100800 */
[----:B------:R-:W5:Y:S04]  /*11b60*/  LDL R3, [R1+0x30c] ;  /* 0x00030c0001037983 */ /* 0x000f680000100800 */
[----:B------:R-:W-:Y:S04]  /*11b70*/  STL.64 [R1+0x1bd8], R10 ;  /* 0x001bd80a01007387 */ /* 0x000fe80000100a00 */
[----:B------:R-:W-:Y:S01]  /*11b80*/  STL.64 [R1+0x1bd0], R8 ;  /* 0x001bd00801007387 */ /* 0x000fe20000100a00 */
[----:B---3--:R-:W-:Y:S03]  /*11b90*/  HMMA.16816.F32 R16, R4, R24, R16 ;  /* 0x000000180410723c */ /* 0x008fe60000001810 */
[----:B------:R-:W0:-:S15]  /*11ba0*/  LDSM.16.MT88.4 R4, [R28+UR7+0x4100] ;  /* 0x004100071c04783b */ /* 0x000e1e0008004200 */
[----:B------:R-:W-:Y:S01]  /*11bb0*/  NOP ;  /* 0x0000000000007918 */ /* 0x000fe20000000000 */
[----:B------:R-:W-:Y:S04]  /*11bc0*/  STL.64 [R1+0x1b68], R18 ;  /* 0x001b681201007387 */ /* 0x000fe80000100a00 */
[----:B------:R1:W-:Y:S04]  /*11bd0*/  STL.64 [R1+0x1b60], R16 ;  /* 0x001b601001007387 */ /* 0x0003e80000100a00 */
[----:B-1----:R-:W3:Y:S04]  /*11be0*/  LDL.LU R16, [R1+0x1d0] ;  /* 0x0001d00001107983 */ /* 0x002ee80000300800 */
[----:B0-----:R-:W-:Y:S04]  /*11bf0*/  STL.64 [R1+0x1e0], R4 ;  /* 0x0001e00401007387 */ /* 0x001fe80000100a00 */
[----:B------:R-:W-:Y:S04]  /*11c00*/  STL.64 [R1+0x1e8], R6 ;  /* 0x0001e80601007387 */ /* 0x000fe80000100a00 */
[----:B------:R-:W0:Y:S04]  /*11c10*/  LDSM.16.MT88.4 R4, [R28+UR7+0x6100] ;  /* 0x006100071c04783b */ /* 0x000e280008004200 */
[----:B------:R-:W3:Y:S04]  /*11c20*/  LDL.LU R17, [R1+0x1d4] ;  /* 0x0001d40001117983 */ /* 0x000ee80000300800 */
[----:B------:R-:W3:Y:S04]  /*11c30*/  LDL.LU R18, [R1+0x1d8] ;  /* 0x0001d80001127983 */ /* 0x000ee80000300800 */
[----:B------:R-:W3:Y:S04]  /*11c40*/  LDL.LU R19, [R1+0x1dc] ;  /* 0x0001dc0001137983 */ /* 0x000ee80000300800 */
[----:B0-----:R4:W-:Y:S01]  /*11c50*/  STL [R1+0x244], R5 ;  /* 0x0002440501007387 */ /* 0x0019e20000100800 */
[----:B------:R-:W-:-:S03]  /*11c60*/  MOV R29, R4 ;  /* 0x00000004001d7202 */ /* 0x000fc60000000f00 */
[----:B------:R0:W-:Y:S04]  /*11c70*/  STL [R1+0x24c], R7 ;  /* 0x00024c0701007387 */ /* 0x0001e80000100800 */
[----:B------:R-:W2:Y:S01]  /*11c80*/  LDL.LU R4, [R1+0xd4] ;  /* 0x0000d40001047983 */ /* 0x000ea20000300800 */
[----:B----4-:R-:W-:-:S03]  /*11c90*/  IMAD.MOV.U32 R5, RZ, RZ, R0 ;  /* 0x000000ffff057224 */ /* 0x010fc600078e0000 */
[----:B------:R-:W4:Y:S01]  /*11ca0*/  LDL.LU R0, [R1+0x1be0] ;  /* 0x001be00001007983 */ /* 0x000f220000300800 */
[----:B------:R-:W-:Y:S01]  /*11cb0*/  IMAD.MOV.U32 R28, RZ, RZ, R6 ;  /* 0x000000ffff1c7224 */ /* 0x000fe200078e0006 */
[----:B0-----:R-:W-:Y:S01]  /*11cc0*/  MOV R7, R26 ;  /* 0x0000001a00077202 */ /* 0x001fe20000000f00 */
[----:B------:R-:W-:-:S07]  /*11cd0*/  IMAD.MOV.U32 R6, RZ, RZ, R27 ;  /* 0x000000ffff067224 */ /* 0x000fce00078e001b */
[----:B--2---:R-:W-:Y:S01]  /*11ce0*/  HMMA.16816.F32 R24, R4, R24, R12 ;  /* 0x000000180418723c */ /* 0x004fe2000000180c */
[----:B----4-:R-:W0:Y:S04]  /*11cf0*/  LDSM.16.MT88.4 R4, [R0+UR7+0x4000] ;  /* 0x004000070004783b */ /* 0x010e280008004200 */
[----:B------:R-:W-:-:S14]  /*11d00*/  LDSM.16.MT88.4 R8, [R0+UR7+0x4080] ;  /* 0x004080070008783b */ /* 0x000fdc0008004200 */
[----:B------:R1:W-:Y:S04]  /*11d10*/  STL [R1+0x1b5c], R24 ;  /* 0x001b5c1801007387 */ /* 0x0003e80000100800 */
[----:B------:R2:W-:Y:S04]  /*11d20*/  STL [R1+0x1b58], R25 ;  /* 0x001b581901007387 */ /* 0x0005e80000100800 */
[----:B------:R4:W-:Y:S04]  /*11d30*/  STL [R1+0x1b54], R26 ;  /* 0x001b541a01007387 */ /* 0x0009e80000100800 */
[----:B------:R0:W-:Y:S04]  /*11d40*/  STL [R1+0x1b50], R27 ;  /* 0x001b501b01007387 */ /* 0x0001e80000100800 */
[----:B-1----:R-:W3:Y:S04]  /*11d50*/  LDL.LU R24, [R1+0x1c0] ;  /* 0x0001c00001187983 */ /* 0x002ee80000300800 */
[----:B--2---:R-:W2:Y:S04]  /*11d60*/  LDL.LU R25, [R1+0x1c4] ;  /* 0x0001c40001197983 */ /* 0x004ea80000300800 */
[----:B----4-:R-:W2:Y:S01]  /*11d70*/  LDL.LU R26, [R1+0x1c8] ;  /* 0x0001c800011a7983 */ /* 0x010ea20000300800 */
[----:B0-----:R-:W-:-:S03]  /*11d80*/  IMAD.MOV.U32 R23, RZ, RZ, R4 ;  /* 0x000000ffff177224 */ /* 0x001fc600078e0004 */
[----:B------:R-:W2:Y:S01]  /*11d90*/  LDL.LU R27, [R1+0x1cc] ;  /* 0x0001cc00011b7983 */ /* 0x000ea20000300800 */
[----:B------:R-:W-:-:S03]  /*11da0*/  IMAD.MOV.U32 R22, RZ, RZ, R6 ;  /* 0x000000ffff167224 */ /* 0x000fc600078e0006 */
[----:B------:R-:W-:Y:S04]  /*11db0*/  STL [R1+0x54], R5 ;  /* 0x0000540501007387 */ /* 0x000fe80000100800 */
[----:B------:R-:W-:Y:S04]  /*11dc0*/  STL [R1+0x5c], R7 ;  /* 0x00005c0701007387 */ /* 0x000fe80000100800 */
[----:B------:R-:W0:Y:S04]  /*11dd0*/  LDSM.16.MT88.4 R4, [R0+UR7+0x6000] ;  /* 0x006000070004783b */ /* 0x000e280008004200 */
[----:B0-----:R0:W-:Y:S01]  /*11de0*/  STL [R1+0x84], R5 ;  /* 0x0000840501007387 */ /* 0x0011e20000100800 */
[----:B------:R-:W-:-:S03]  /*11df0*/  IMAD.MOV.U32 R15, RZ, RZ, R4 ;  /* 0x000000ffff0f7224 */ /* 0x000fc600078e0004 */
[----:B------:R1:W-:Y:S04]  /*11e00*/  STL [R1+0x8c], R7 ;  /* 0x00008c0701007387 */ /* 0x0003e80000100800 */
[----:B------:R-:W3:Y:S04]  /*11e10*/  LDL.LU R4, [R1+0x2e0] ;  /* 0x0002e00001047983 */ /* 0x000ee80000300800 */
[----:B0-----:R-:W3:Y:S01]  /*11e20*/  LDL.LU R5, [R1+0x2e8] ;  /* 0x0002e80001057983 */ /* 0x001ee20000300800 */
[----:B------:R-:W-:Y:S01]  /*11e30*/  MOV R14, R6 ;  /* 0x00000006000e7202 */ /* 0x000fe20000000f00 */
[----:B-1----:R-:W-:Y:S01]  /*11e40*/  IMAD.MOV.U32 R7, RZ, RZ, R20 ;  /* 0x000000ffff077224 */ /* 0x002fe200078e0014 */
[----:B------:R-:W-:Y:S01]  /*11e50*/  MOV R20, R10 ;  /* 0x0000000a00147202 */ /* 0x000fe20000000f00 */
[----:B------:R-:W-:Y:S01]  /*11e60*/  STL [R1+0xe4], R9 ;  /* 0x0000e40901007387 */ /* 0x000fe20000100800 */
[----:B------:R-:W-:-:S02]  /*11e70*/  IMAD.MOV.U32 R6, RZ, RZ, R21 ;  /* 0x000000ffff067224 */ /* 0x000fc400078e0015 */
[----:B------:R-:W-:Y:S01]  /*11e80*/  IMAD.MOV.U32 R21, RZ, RZ, R8 ;  /* 0x000000ffff157224 */ /* 0x000fe200078e0008 */
[----:B------:R0:W-:Y:S04]  /*11e90*/  STL [R1+0xec], R11 ;  /* 0x0000ec0b01007387 */ /* 0x0001e80000100800 */
[----:B0-----:R-:W2:Y:S04]  /*11ea0*/  LDL.LU.64 R10, [R1+0x1bd8] ;  /* 0x001bd800010a7983 */ /* 0x001ea80000300a00 */
[----:B------:R-:W2:Y:S01]  /*11eb0*/  LDL.LU.64 R8, [R1+0x1bd0] ;  /* 0x001bd00001087983 */ /* 0x000ea20000300a00 */
[----:B------:R-:W-:-:S02]  /*11ec0*/  F2FP.F16.E4M3.UNPACK_B R2, R2 ;  /* 0x00000002ff02723e */ /* 0x000fc400020006ff */
[----:B-----5:R-:W-:-:S07]  /*11ed0*/  F2FP.F16.E4M3.UNPACK_B R3, R3 ;  /* 0x00000003ff03723e */ /* 0x020fce00020006ff */
[-C--:B---3--:R-:W-:Y:S01]  /*11ee0*/  HMMA.16816.F32 R4, R4, R2.reuse, R16 ;  /* 0x000000020404723c */ /* 0x088fe20000001810 */
[----:B------:R-:W0:Y:S07]  /*11ef0*/  LDSM.16.MT88.4 R16, [R0+UR7+0x6080] ;  /* 0x006080070010783b */ /* 0x000e2e0008004200 */
[----:B--2---:R-:W-:Y:S11]  /*11f00*/  HMMA.16816.F32 R8, R8, R2, R24 ;  /* 0x000000020808723c */ /* 0x004ff60000001818 */
[----:B------:R-:W-:Y:S04]  /*11f10*/  STL [R1+0x1b4c], R4 ;  /* 0x001b4c0401007387 */ /* 0x000fe80000100800 */
[----:B------:R-:W-:Y:S04]  /*11f20*/  STL [R1+0x1b48], R5 ;  /* 0x001b480501007387 */ /* 0x000fe80000100800 */
[----:B------:R1:W-:Y:S04]  /*11f30*/  STL [R1+0x1b44], R6 ;  /* 0x001b440601007387 */ /* 0x0003e80000100800 */
[----:B------:R-:W-:Y:S04]  /*11f40*/  STL [R1+0x1b40], R7 ;  /* 0x001b400701007387 */ /* 0x000fe80000100800 */
[----:B0-----:R0:W-:Y:S01]  /*11f50*/  STL [R1+0xd4], R17 ;  /* 0x0000d41101007387 */ /* 0x0011e20000100800 */
[----:B-1----:R-:W-:Y:S01]  /*11f60*/  IMAD.MOV.U32 R6, RZ, RZ, R16 ;  /* 0x000000ffff067224 */ /* 0x002fe200078e0010 */
[----:B------:R-:W-:Y:S01]  /*11f70*/  MOV R25, R10 ;  /* 0x0000000a00197202 */ /* 0x000fe20000000f00 */
[----:B------:R-:W-:Y:S01]  /*11f80*/  IMAD.MOV.U32 R26, RZ, RZ, R11 ;  /* 0x000000ffff1a7224 */ /* 0x000fe200078e000b */
[----:B------:R1:W-:Y:S01]  /*11f90*/  STL [R1+0xdc], R19 ;  /* 0x0000dc1301007387 */ /* 0x0003e20000100800 */
[----:B------:R-:W-:-:S03]  /*11fa0*/  IMAD.MOV.U32 R5, RZ, RZ, R18 ;  /* 0x000000ffff057224 */ /* 0x000fc600078e0012 */
[----:B------:R-:W2:Y:S01]  /*11fb0*/  LDL.LU R16, [R1+0x1a0] ;  /* 0x0001a00001107983 */ /* 0x000ea20000300800 */
[----:B------:R-:W-:-:S03]  /*11fc0*/  IMAD.MOV.U32 R24, RZ, RZ, R9 ;  /* 0x000000ffff187224 */ /* 0x000fc600078e0009 */
[----:B0-----:R-:W2:Y:S04]  /*11fd0*/  LDL.LU R17, [R1+0x1a4] ;  /* 0x0001a40001117983 */ /* 0x001ea80000300800 */
[----:B------:R-:W2:Y:S04]  /*11fe0*/  LDL.LU R18, [R1+0x1a8] ;  /* 0x0001a80001127983 */ /* 0x000ea80000300800 */
[----:B-1----:R-:W2:Y:S04]  /*11ff0*/  LDL.LU R19, [R1+0x1ac] ;  /* 0x0001ac0001137983 */ /* 0x002ea80000300800 */
[----:B------:R-:W-:Y:S04]  /*12000*/  STL [R1+0x40], R8 ;  /* 0x0000400801007387 */ /* 0x000fe80000100800 */
[----:B------:R-:W-:Y:S04]  /*12010*/  STL [R1+0x1b98], R26 ;  /* 0x001b981a01007387 */ /* 0x000fe80000100800 */
[----:B------:R-:W-:Y:S04]  /*12020*/  STL [R1+0x1b74], R25 ;  /* 0x001b741901007387 */ /* 0x000fe80000100800 */
[----:B------:R0:W-:Y:S04]  /*12030*/  STL [R1+0x1b70], R24 ;  /* 0x001b701801007387 */ /* 0x0001e80000100800 */
[----:B0-----:R-:W3:Y:S04]  /*12040*/  LDL.LU R24, [R1+0x1b0] ;  /* 0x0001b00001187983 */ /* 0x001ee80000300800 */
[----:B------:R-:W3:Y:S04]  /*12050*/  LDL.LU R25, [R1+0x1b4] ;  /* 0x0001b40001197983 */ /* 0x000ee80000300800 */
[----:B------:R-:W3:Y:S04]  /*12060*/  LDL.LU R26, [R1+0x1b8] ;  /* 0x0001b800011a7983 */ /* 0x000ee80000300800 */
[----:B------:R-:W3:Y:S04]  /*12070*/  LDL.LU R27, [R1+0x1bc] ;  /* 0x0001bc00011b7983 */ /* 0x000ee80000300800 */
[----:B------:R-:W3:Y:S04]  /*12080*/  LDL.LU R8, [R1+0x1e0] ;  /* 0x0001e00001087983 */ /* 0x000ee80000300800 */
[----:B------:R-:W3:Y:S01]  /*12090*/  LDL.LU R9, [R1+0x1e8] ;  /* 0x0001e80001097983 */ /* 0x000ee20000300800 */
[----:B------:R-:W-:-:S02]  /*120a0*/  IMAD.MOV.U32 R10, RZ, RZ, R29 ;  /* 0x000000ffff0a7224 */ /* 0x000fc400078e001d */
[----:B------:R-:W-:Y:S01]  /*120b0*/  IMAD.MOV.U32 R11, RZ, RZ, R28 ;  /* 0x000000ffff0b7224 */ /* 0x000fe200078e001c */
[----:B------:R-:W4:Y:S04]  /*120c0*/  LDL.LU R29, [R1+0x1bcc] ;  /* 0x001bcc00011d7983 */ /* 0x000f280000300800 */
[----:B------:R-:W5:Y:S02]  /*120d0*/  LDL.LU R28, [R1+0x1bc8] ;  /* 0x001bc800011c7983 */ /* 0x000f640000300800 */
[----:B---3--:R-:W-:-:S15]  /*120e0*/  HMMA.16816.F32 R8, R8, R2, R24 ;  /* 0x000000020808723c */ /* 0x008fde0000001818 */
[----:B------:R-:W-:-:S04]  /*120f0*/  NOP ;  /* 0x0000000000007918 */ /* 0x000fc80000000000 */
[----:B------:R-:W-:Y:S01]  /*12100*/  IMAD.MOV.U32 R4, RZ, RZ, R11 ;  /* 0x000000ffff047224 */ /* 0x000fe200078e000b */
[----:B------:R-:W-:Y:S01]  /*12110*/  MOV R27, R8 ;  /* 0x00000008001b7202 */ /* 0x000fe20000000f00 */
[----:B------:R-:W-:Y:S04]  /*12120*/  STL [R1+0x34], R9 ;  /* 0x0000340901007387 */ /* 0x000fe80000100800 */
[----:B------:R-:W-:Y:S04]  /*12130*/  STL [R1+0x38], R10 ;  /* 0x0000380a01007387 */ /* 0x000fe80000100800 */
[----:B------:R-:W-:Y:S04]  /*12140*/  STL [R1+0x1bc0], R4 ;  /* 0x001bc00401007387 */ /* 0x000fe80000100800 */
[----:B------:R-:W0:Y:S04]  /*12150*/  LDSM.16.MT88.4 R8, [R0+UR7+0x4100] ;  /* 0x004100070008783b */ /* 0x000e280008004200 */
[----:B------:R-:W-:Y:S04]  /*12160*/  STL [R1+0x1ba0], R27 ;  /* 0x001ba01b01007387 */ /* 0x000fe80000100800 */
[----:B------:R-:W1:Y:S04]  /*12170*/  LDSM.16.MT88.4 R24, [R0+UR7+0x6100] ;  /* 0x006100070018783b */ /* 0x000e680008004200 */
[----:B0-----:R-:W-:Y:S01]  /*12180*/  STL [R1+0x74], R9 ;  /* 0x0000740901007387 */ /* 0x001fe20000100800 */
[----:B------:R-:W-:-:S02]  /*12190*/  IMAD.MOV.U32 R13, RZ, RZ, R10 ;  /* 0x000000ffff0d7224 */ /* 0x000fc400078e000a */
[----:B------:R-:W-:Y:S01]  /*121a0*/  IMAD.MOV.U32 R10, RZ, RZ, R15 ;  /* 0x000000ffff0a7224 */ /* 0x000fe200078e000f */
[----:B------:R0:W-:Y:S04]  /*121b0*/  STL [R1+0x7c], R11 ;  /* 0x00007c0b01007387 */ /* 0x0001e80000100800 */
[----:B-1----:R-:W-:Y:S01]  /*121c0*/  STL [R1+0xc4], R25 ;  /* 0x0000c41901007387 */ /* 0x002fe20000100800 */
[----:B------:R-:W-:-:S03]  /*121d0*/  IMAD.MOV.U32 R15, RZ, RZ, R26 ;  /* 0x000000ffff0f7224 */ /* 0x000fc600078e001a */
[----:B------:R-:W-:Y:S01]  /*121e0*/  STL [R1+0xcc], R27 ;  /* 0x0000cc1b01007387 */ /* 0x000fe20000100800 */
[----:B0-----:R-:W-:Y:S01]  /*121f0*/  IMAD.MOV.U32 R11, RZ, RZ, R14 ;  /* 0x000000ffff0b7224 */ /* 0x001fe200078e000e */
[----:B------:R-:W-:Y:S02]  /*12200*/  MOV R14, R24 ;  /* 0x00000018000e7202 */ /* 0x000fe40000000f00 */
[----:B------:R-:W0:Y:S01]  /*12210*/  LDSM.16.MT88.4 R24, [R0+UR7+0x4180] ;  /* 0x004180070018783b */ /* 0x000e220008004200 */
[----:B------:R-:W-:Y:S01]  /*12220*/  IMAD.MOV.U32 R12, RZ, RZ, R8 ;  /* 0x000000ffff0c7224 */ /* 0x000fe200078e0008 */
[----:B------:R-:W-:Y:S01]  /*12230*/  MOV R8, R23 ;  /* 0x0000001700087202 */ /* 0x000fe20000000f00 */
[----:B------:R-:W-:-:S07]  /*12240*/  IMAD.MOV.U32 R9, RZ, RZ, R22 ;  /* 0x000000ffff097224 */ /* 0x000fce00078e0016 */
[----:B--2---:R-:W-:Y:S01]  /*12250*/  HMMA.16816.F32 R8, R8, R2, R16 ;  /* 0x000000020808723c */ /* 0x004fe20000001810 */
[----:B------:R-:W-:Y:S04]  /*12260*/  STL.64 [R1+0x1bb8], R14 ;  /* 0x001bb80e01007387 */ /* 0x000fe80000100a00 */
[----:B------:R1:W-:Y:S04]  /*12270*/  STL.64 [R1+0x1bb0], R12 ;  /* 0x001bb00c01007387 */ /* 0x0003e80000100a00 */
[----:B-1----:R-:W2:Y:S04]  /*12280*/  LDL.LU R12, [R1+0x190] ;  /* 0x00019000010c7983 */ /* 0x002ea80000300800 */
[----:B------:R-:W2:Y:S04]  /*12290*/  LDL.LU R13, [R1+0x194] ;  /* 0x00019400010d7983 */ /* 0x000ea80000300800 */
[----:B------:R-:W2:Y:S04]  /*122a0*/  LDL.LU R14, [R1+0x198] ;  /* 0x00019800010e7983 */ /* 0x000ea80000300800 */
[----:B------:R-:W2:Y:S01]  /*122b0*/  LDL.LU R15, [R1+0x19c] ;  /* 0x00019c00010f7983 */ /* 0x000ea20000300800 */
[----:B0-----:R-:W-:-:S02]  /*122c0*/  IMAD.MOV.U32 R17, RZ, RZ, R24 ;  /* 0x000000ffff117224 */ /* 0x001fc400078e0018 */
[----:B------:R-:W-:Y:S01]  /*122d0*/  IMAD.MOV.U32 R16, RZ, RZ, R26 ;  /* 0x000000ffff107224 */ /* 0x000fe200078e001a */
[----:B------:R-:W-:Y:S04]  /*122e0*/  STL.64 [R1+0x20], R8 ;  /* 0x0000200801007387 */ /* 0x000fe80000100a00 */
[----:B------:R-:W-:Y:S04]  /*122f0*/  STL.64 [R1+0x28], R10 ;  /* 0x0000280a01007387 */ /* 0x000fe80000100a00 */
[----:B------:R-:W-:Y:S04]  /*12300*/  STL [R1+0xb4], R25 ;  /* 0x0000b41901007387 */ /* 0x000fe80000100800 */
[----:B------:R5:W-:Y:S04]  /*12310*/  STL [R1+0xbc], R27 ;  /* 0x0000bc1b01007387 */ /* 0x000be80000100800 */
[----:B------:R0:W-:Y:S01]  /*12320*/  STL.64 [R1+0x1ba8], R16 ;  /* 0x001ba81001007387 */ /* 0x0001e20000100a00 */
[----:B-----5:R-:W-:-:S03]  /*12330*/  MOV R27, R28 ;  /* 0x0000001c001b7202 */ /* 0x020fc60000000f00 */
[----:B0-----:R-:W3:Y:S04]  /*12340*/  LDL.LU R16, [R1+0x180] ;  /* 0x0001800001107983 */ /* 0x001ee80000300800 */
[----:B------:R-:W3:Y:S04]  /*12350*/  LDL.LU R17, [R1+0x184] ;  /* 0x0001840001117983 */ /* 0x000ee80000300800 */
[----:B------:R-:W3:Y:S04]  /*12360*/  LDL.LU R18, [R1+0x188] ;  /* 0x0001880001127983 */ /* 0x000ee80000300800 */
[----:B------:R-:W3:Y:S04]  /*12370*/  LDL.LU R19, [R1+0x18c] ;  /* 0x00018c0001137983 */ /* 0x000ee80000300800 */
[----:B------:R-:W5:Y:S04]  /*12380*/  LDL.LU R24, [R1+0x150] ;  /* 0x0001500001187983 */ /* 0x000f680000300800 */
[----:B------:R-:W5:Y:S04]  /*12390*/  LDL.LU R25, [R1+0x154] ;  /* 0x0001540001197983 */ /* 0x000f680000300800 */
[----:B------:R-:W5:Y:S04]  /*123a0*/  LDL.LU R26, [R1+0x158] ;  /* 0x00015800011a7983 */ /* 0x000f680000300800 */
[----:B------:R-:W3:Y:S01]  /*123b0*/  LDL.LU R28, [R1+0x1bc4] ;  /* 0x001bc400011c7983 */ /* 0x000ee20000300800 */
[----:B------:R-:W-:Y:S01]  /*123c0*/  MOV R8, R21 ;  /* 0x0000001500087202 */ /* 0x000fe20000000f00 */
[----:B------:R-:W-:-:S02]  /*123d0*/  IMAD.MOV.U32 R9, RZ, RZ, R20 ;  /* 0x000000ffff097224 */ /* 0x000fc400078e0014 */
[----:B------:R-:W-:Y:S02]  /*123e0*/  IMAD.MOV.U32 R10, RZ, RZ, R6 ;  /* 0x000000ffff0a7224 */ /* 0x000fe400078e0006 */
[----:B------:R-:W-:Y:S02]  /*123f0*/  IMAD.MOV.U32 R11, RZ, RZ, R5 ;  /* 0x000000ffff0b7224 */ /* 0x000fe400078e0005 */
[----:B------:R-:W0:Y:S04]  /*12400*/  LDSM.16.MT88.4 R4, [R0+UR7+0x6180] ;  /* 0x006180070004783b */ /* 0x000e280008004200 */
[----:B0-----:R-:W-:Y:S01]  /*12410*/  STL [R1+0x224], R5 ;  /* 0x0002240501007387 */ /* 0x001fe20000100800 */
[----:B------:R-:W-:-:S03]  /*12420*/  IMAD.MOV.U32 R22, RZ, RZ, R4 ;  /* 0x000000ffff167224 */ /* 0x000fc600078e0004 */
[----:B------:R0:W-:Y:S04]  /*12430*/  STL [R1+0x22c], R7 ;  /* 0x00022c0701007387 */ /* 0x0001e80000100800 */
[----:B------:R-:W4:Y:S01]  /*12440*/  LDL.LU R4, [R1+0x1bc0] ;  /* 0x001bc00001047983 */ /* 0x000f220000300800 */
[----:B------:R-:W-:-:S03]  /*12450*/  IMAD.MOV.U32 R23, RZ, RZ, R6 ;  /* 0x000000ffff177224 */ /* 0x000fc600078e0006 */
[----:B------:R-:W-:Y:S01]  /*12460*/  STL [R1+0x1b08], R0 ;  /* 0x001b080001007387 */ /* 0x000fe20000100800 */
[----:B--2---:R-:W-:-:S15]  /*12470*/  HMMA.16816.F32 R8, R8, R2, R12 ;  /* 0x000000020808723c */ /* 0x004fde000000180c */
[----:B------:R-:W-:-:S04]  /*12480*/  NOP ;  /* 0x0000000000007918 */ /* 0x000fc80000000000 */
[----:B------:R-:W-:Y:S01]  /*12490*/  STL [R1+0x14], R9 ;  /* 0x0000140901007387 */ /* 0x000fe20000100800 */
[----:B0-----:R-:W-:-:S03]  /*124a0*/  IMAD.MOV.U32 R7, RZ, RZ, R8 ;  /* 0x000000ffff077224 */ /* 0x001fc600078e0008 */
[----:B---3--:R-:W0:Y:S04]  /*124b0*/  LDSM.16.MT88.4 R12, [R28+UR7+0x4000] ;  /* 0x004000071c0c783b */ /* 0x008e280008004200 */
[----:B------:R-:W-:Y:S04]  /*124c0*/  STL.64 [R1+0x18], R10 ;  /* 0x0000180a01007387 */ /* 0x000fe80000100a00 */
[----:B0-----:R-:W-:Y:S01]  /*124d0*/  STL [R1+0x214], R13 ;  /* 0x0002140d01007387 */ /* 0x001fe20000100800 */
[----:B------:R-:W-:Y:S01]  /*124e0*/  MOV R8, R12 ;  /* 0x0000000c00087202 */ /* 0x000fe20000000f00 */
[----:B------:R-:W-:-:S02]  /*124f0*/  IMAD.MOV.U32 R6, RZ, RZ, R14 ;  /* 0x000000ffff067224 */ /* 0x000fc400078e000e */
[----:B------:R-:W-:Y:S04]  /*12500*/  STL [R1+0x21c], R15 ;  /* 0x00021c0f01007387 */ /* 0x000fe80000100800 */
[----:B------:R-:W0:Y:S04]  /*12510*/  LDSM.16.MT88.4 R12, [R28+UR7+0x6000] ;  /* 0x006000071c0c783b */ /* 0x000e280008004200 */
[----:B0-----:R-:W-:Y:S01]  /*12520*/  STL [R1+0x284], R13 ;  /* 0x0002840d01007387 */ /* 0x001fe20000100800 */
[----:B------:R-:W-:Y:S02]  /*12530*/  IMAD.MOV.U32 R0, RZ, RZ, R14 ;  /* 0x000000ffff007224 */ /* 0x000fe400078e000e */
[----:B------:R-:W-:Y:S01]  /*12540*/  IMAD.MOV.U32 R5, RZ, RZ, R12 ;  /* 0x000000ffff057224 */ /* 0x000fe200078e000c */
[----:B------:R0:W-:Y:S04]  /*12550*/  STL [R1+0x28c], R15 ;  /* 0x00028c0f01007387 */ /* 0x0001e80000100800 */
[----:B0-----:R-:W2:Y:S04]  /*12560*/  LDL.LU.64 R14, [R1+0x1bb8] ;  /* 0x001bb800010e7983 */ /* 0x001ea80000300a00 */
[----:B------:R-:W2:Y:S02]  /*12570*/  LDL.LU.64 R12, [R1+0x1bb0] ;  /* 0x001bb000010c7983 */ /* 0x000ea40000300a00 */
[----:B--2---:R-:W-:Y:S02]  /*12580*/  HMMA.16816.F32 R12, R12, R2, R16 ;  /* 0x000000020c0c723c */ /* 0x004fe40000001810 */
[----:B------:R-:W2:-:S15]  /*12590*/  LDL.LU.64 R16, [R1+0x1ba8] ;  /* 0x001ba80001107983 */ /* 0x000e9e0000300a00 */
[----:B------:R-:W-:Y:S02]  /*125a0*/  NOP ;  /* 0x0000000000007918 */ /* 0x000fe40000000000 */
[----:B------:R-:W-:Y:S04]  /*125b0*/  STL.64 [R1+0x1b28], R14 ;  /* 0x001b280e01007387 */ /* 0x000fe80000100a00 */
[----:B------:R0:W-:Y:S04]  /*125c0*/  STL.64 [R1+0x1b20], R12 ;  /* 0x001b200c01007387 */ /* 0x0001e80000100a00 */
[----:B0-----:R-:W3:Y:S04]  /*125d0*/  LDL.LU R12, [R1+0x170] ;  /* 0x00017000010c7983 */ /* 0x001ee80000300800 */
[----:B------:R-:W3:Y:S04]  /*125e0*/  LDL.LU R13, [R1+0x174] ;  /* 0x00017400010d7983 */ /* 0x000ee80000300800 */
[----:B------:R-:W3:Y:S04]  /*125f0*/  LDL.LU R14, [R1+0x178] ;  /* 0x00017800010e7983 */ /* 0x000ee80000300800 */
[----:B------:R-:W3:Y:S01]  /*12600*/  LDL.LU R15, [R1+0x17c] ;  /* 0x00017c00010f7983 */ /* 0x000ee20000300800 */
[----:B------:R-:W-:Y:S01]  /*12610*/  IMAD.MOV.U32 R9, RZ, RZ, R6 ;  /* 0x000000ffff097224 */ /* 0x000fe200078e0006 */
[----:B------:R-:W-:Y:S01]  /*12620*/  MOV R10, R5 ;  /* 0x00000005000a7202 */ /* 0x000fe20000000f00 */
[----:B------:R-:W-:-:S02]  /*12630*/  IMAD.MOV.U32 R11, RZ, RZ, R0 ;  /* 0x000000ffff0b7224 */ /* 0x000fc400078e0000 */
[----:B----4-:R-:W-:Y:S01]  /*12640*/  IMAD.MOV.U32 R19, RZ, RZ, R29 ;  /* 0x000000ffff137224 */ /* 0x010fe200078e001d */
[----:B--2---:R-:W-:Y:S01]  /*12650*/  MOV R20, R17 ;  /* 0x0000001100147202 */ /* 0x004fe20000000f00 */
[----:B------:R-:W-:Y:S02]  /*12660*/  IMAD.MOV.U32 R21, RZ, RZ, R16 ;  /* 0x000000ffff157224 */ /* 0x000fe400078e0010 */
[----:B------:R-:W2:Y:S04]  /*12670*/  LDL.LU R16, [R1+0x140] ;  /* 0x0001400001107983 */ /* 0x000ea80000300800 */
[----:B------:R-:W2:Y:S04]  /*12680*/  LDL.LU R17, [R1+0x144] ;  /* 0x0001440001117983 */ /* 0x000ea80000300800 */
[----:B------:R-:W2:Y:S01]  /*12690*/  LDL.LU R18, [R1+0x148] ;  /* 0x0001480001127983 */ /* 0x000ea20000300800 */
[----:B---3--:R-:W-:Y:S03]  /*126a0*/  HMMA.16816.F32 R20, R20, R2, R12 ;  /* 0x000000021414723c */ /* 0x008fe6000000180c */
[----:B------:R-:W0:-:S15]  /*126b0*/  LDSM.16.MT88.4 R12, [R28+UR7+0x4080] ;  /* 0x004080071c0c783b */ /* 0x000e1e0008004200 */
[----:B------:R-:W-:Y:S01]  /*126c0*/  NOP ;  /* 0x0000000000007918 */ /* 0x000fe20000000000 */
[----:B------:R-:W-:Y:S04]  /*126d0*/  STL [R1+0x1b18], R20 ;  /* 0x001b181401007387 */ /* 0x000fe80000100800 */
[----:B------:R-:W-:Y:S04]  /*126e0*/  STL [R1+0x1b14], R21 ;  /* 0x001b141501007387 */ /* 0x000fe80000100800 */
[----:B------:R-:W-:Y:S04]  /*126f0*/  STL [R1+0x1b10], R22 ;  /* 0x001b101601007387 */ /* 0x000fe80000100800 */
[----:B------:R5:W-:Y:S02]  /*12700*/  STL [R1+0x1b0c], R23 ;  /* 0x001b0c1701007387 */ /* 0x000be40000100800 */
[----:B-----5:R-:W-:Y:S01]  /*12710*/  HMMA.16816.F32 R20, R8, R2, R24 ;  /* 0x000000020814723c */ /* 0x020fe20000001818 */
[----:B0-----:R-:W-:-:S02]  /*12720*/  IMAD.MOV.U32 R8, RZ, RZ, R12 ;  /* 0x000000ffff087224 */ /* 0x001fc400078e000c */
[----:B------:R-:W-:-:S15]  /*12730*/  IMAD.MOV.U32 R9, RZ, RZ, R14 ;  /* 0x000000ffff097224 */ /* 0x000fde00078e000e */
[----:B------:R-:W-:Y:S01]  /*12740*/  NOP ;  /* 0x0000000000007918 */ /* 0x000fe20000000000 */
[----:B------:R-:W-:Y:S04]  /*12750*/  STL.64 [R1+0x60], R20 ;  /* 0x0000601401007387 */ /* 0x000fe80000100a00 */
[----:B------:R-:W-:Y:S04]  /*12760*/  STL.64 [R1+0x68], R22 ;  /* 0x0000681601007387 */ /* 0x000fe80000100a00 */
[----:B------:R-:W-:Y:S04]  /*12770*/  STL [R1+0xa4], R13 ;  /* 0x0000a40d01007387 */ /* 0x000fe80000100800 */
[----:B------:R-:W-:Y:S04]  /*12780*/  STL [R1+0xac], R15 ;  /* 0x0000ac0f01007387 */ /* 0x000fe80000100800 */
[----:B------:R-:W0:Y:S04]  /*12790*/  LDSM.16.MT88.4 R12, [R28+UR7+0x6080] ;  /* 0x006080071c0c783b */ /* 0x000e280008004200 */
        /* <DEDUP_REMOVED lines=20> */
[----:B0-----:R0:W-:Y:S01]  /*128e0*/  STL [R1+0x2d4], R13 ;  /* 0x0002d40d01007387 */ /* 0x0011e20000100800 */
[----:B------:R-:W-:-:S03]  /*128f0*/  MOV R6, R12 ;  /* 0x0000000c00067202 */ /* 0x000fc60000000f00 */
[----:B------:R1:W-:Y:S01]  /*12900*/  STL [R1+0x2dc], R15 ;  /* 0x0002dc0f01007387 */ /* 0x0003e20000100800 */
[----:B------:R-:W-:-:S03]  /*12910*/  IMAD.MOV.U32 R5, RZ, RZ, R14 ;  /* 0x000000ffff057224 */ /* 0x000fc600078e000e */
[----:B------:R3:W-:Y:S04]  /*12920*/  STL [R1+0x1ab8], R28 ;  /* 0x001ab81c01007387 */ /* 0x0007e80000100800 */
[----:B------:R-:W4:Y:S04]  /*12930*/  LDL.LU R12, [R1] ;  /* 0x00000000010c7983 */ /* 0x000f280000300800 */
[----:B0-----:R-:W4:Y:S04]  /*12940*/  LDL.LU R13, [R1+0x4] ;  /* 0x00000400010d7983 */ /* 0x001f280000300800 */
[----:B------:R-:W5:Y:S04]  /*12950*/  LDL.LU R14, [R1+0x8] ;  /* 0x00000800010e7983 */ /* 0x000f680000300800 */
[----:B-1----:R-:W5:Y:S01]  /*12960*/  LDL.LU R15, [R1+0xc] ;  /* 0x00000c00010f7983 */ /* 0x002f620000300800 */
[----:B--2---:R-:W-:Y:S03]  /*12970*/  HMMA.16816.F32 R8, R8, R2, R16 ;  /* 0x000000020808723c */ /* 0x004fe60000001810 */
[----:B-----5:R-:W-:Y:S04]  /*12980*/  STL.64 [R1+0x1b80], R14 ;  /* 0x001b800e01007387 */ /* 0x020fe80000100a00 */
[----:B----4-:R-:W-:Y:S04]  /*12990*/  STL.64 [R1+0x1b78], R12 ;  /* 0x001b780c01007387 */ /* 0x010fe80000100a00 */
[----:B------:R-:W2:Y:S04]  /*129a0*/  LDL.LU R16, [R1+0xf0] ;  /* 0x0000f00001107983 */ /* 0x000ea80000300800 */
[----:B------:R-:W2:Y:S04]  /*129b0*/  LDL.LU R17, [R1+0xf4] ;  /* 0x0000f40001117983 */ /* 0x000ea80000300800 */
[----:B------:R-:W4:Y:S04]  /*129c0*/  LDL.LU R18, [R1+0xf8] ;  /* 0x0000f80001127983 */ /* 0x000f280000300800 */
[----:B------:R-:W4:Y:S01]  /*129d0*/  LDL.LU R19, [R1+0xfc] ;  /* 0x0000fc0001137983 */ /* 0x000f220000300800 */
[----:B------:R-:W-:Y:S01]  /*129e0*/  IMAD.MOV.U32 R22, RZ, RZ, R10 ;  /* 0x000000ffff167224 */ /* 0x000fe200078e000a */
[----:B------:R-:W-:Y:S01]  /*129f0*/  MOV R21, R9 ;  /* 0x0000000900157202 */ /* 0x000fe20000000f00 */
[----:B------:R-:W-:-:S02]  /*12a00*/  IMAD.MOV.U32 R23, RZ, RZ, R11 ;  /* 0x000000ffff177224 */ /* 0x000fc400078e000b */
[----:B------:R-:W-:Y:S01]  /*12a10*/  IMAD.MOV.U32 R20, RZ, RZ, R8 ;  /* 0x000000ffff147224 */ /* 0x000fe200078e0008 */
[----:B------:R-:W-:Y:S01]  /*12a20*/  MOV R9, R27 ;  /* 0x0000001b00097202 */ /* 0x000fe20000000f00 */
[----:B---3--:R-:W-:Y:S02]  /*12a30*/  IMAD.MOV.U32 R28, RZ, RZ, R0 ;  /* 0x000000ffff1c7224 */ /* 0x008fe400078e0000 */
[----:B------:R-:W-:Y:S01]  /*12a40*/  IMAD.MOV.U32 R10, RZ, RZ, R29 ;  /* 0x000000ffff0a7224 */ /* 0x000fe200078e001d */
[----:B----4-:R-:W-:Y:S04]  /*12a50*/  STL.64 [R1+0x1b90], R18 ;  /* 0x001b901201007387 */ /* 0x010fe80000100a00 */
[----:B--2---:R0:W-:Y:S04]  /*12a60*/  STL.64 [R1+0x1b88], R16 ;  /* 0x001b881001007387 */ /* 0x0041e80000100a00 */
[----:B0-----:R-:W2:Y:S04]  /*12a70*/  LDL.LU R16, [R1+0x120] ;  /* 0x0001200001107983 */ /* 0x001ea80000300800 */
[----:B------:R-:W2:Y:S04]  /*12a80*/  LDL.LU R17, [R1+0x124] ;  /* 0x0001240001117983 */ /* 0x000ea80000300800 */
[----:B------:R-:W2:Y:S04]  /*12a90*/  LDL.LU R18, [R1+0x128] ;  /* 0x0001280001127983 */ /* 0x000ea80000300800 */
[----:B------:R-:W2:Y:S04]  /*12aa0*/  LDL.LU R19, [R1+0x12c] ;  /* 0x00012c0001137983 */ /* 0x000ea80000300800 */
[----:B------:R-:W3:Y:S04]  /*12ab0*/  LDL.LU R12, [R1+0x110] ;  /* 0x00011000010c7983 */ /* 0x000ee80000300800 */
[----:B------:R-:W3:Y:S04]  /*12ac0*/  LDL.LU R13, [R1+0x114] ;  /* 0x00011400010d7983 */ /* 0x000ee80000300800 */
[----:B------:R-:W3:Y:S04]  /*12ad0*/  LDL.LU R14, [R1+0x118] ;  /* 0x00011800010e7983 */ /* 0x000ee80000300800 */
[----:B------:R-:W3:Y:S04]  /*12ae0*/  LDL.LU R15, [R1+0x11c] ;  /* 0x00011c00010f7983 */ /* 0x000ee80000300800 */
[----:B------:R-:W-:Y:S04]  /*12af0*/  STL.64 [R1+0x1b38], R22 ;  /* 0x001b381601007387 */ /* 0x000fe80000100a00 */
[----:B------:R0:W-:Y:S04]  /*12b00*/  STL.64 [R1+0x1b30], R20 ;  /* 0x001b301401007387 */ /* 0x0001e80000100a00 */
[----:B0-----:R-:W4:Y:S04]  /*12b10*/  LDL.LU R20, [R1+0x130] ;  /* 0x0001300001147983 */ /* 0x001f280000300800 */
[----:B------:R-:W4:Y:S04]  /*12b20*/  LDL.LU R21, [R1+0x134] ;  /* 0x0001340001157983 */ /* 0x000f280000300800 */
[----:B------:R-:W4:Y:S04]  /*12b30*/  LDL.LU R22, [R1+0x138] ;  /* 0x0001380001167983 */ /* 0x000f280000300800 */
[----:B------:R-:W4:Y:S04]  /*12b40*/  LDL.LU R23, [R1+0x13c] ;  /* 0x00013c0001177983 */ /* 0x000f280000300800 */
[----:B------:R-:W5:Y:S04]  /*12b50*/  LDL R0, [R1+0x310] ;  /* 0x0003100001007983 */ /* 0x000f680000100800 */
[----:B------:R-:W2:Y:S04]  /*12b60*/  LDL.LU R27, [R1+0x1ba0] ;  /* 0x001ba000011b7983 */ /* 0x000ea80000300800 */
[----:B------:R-:W2:Y:S01]  /*12b70*/  LDL.LU R29, [R1+0x1b9c] ;  /* 0x001b9c00011d7983 */ /* 0x000ea20000300800 */
[----:B------:R-:W-:-:S02]  /*12b80*/  IMAD.MOV.U32 R8, RZ, RZ, R28 ;  /* 0x000000ffff087224 */ /* 0x000fc400078e001c */
[----:B------:R-:W-:Y:S02]  /*12b90*/  IMAD.MOV.U32 R11, RZ, RZ, R26 ;  /* 0x000000ffff0b7224 */ /* 0x000fe400078e001a */
[----:B------:R-:W2:Y:S05]  /*12ba0*/  LDL.LU R26, [R1+0x1b98] ;  /* 0x001b9800011a7983 */ /* 0x000eaa0000300800 */
[----:B----4-:R-:W-:Y:S01]  /*12bb0*/  HMMA.16816.F32 R20, R8, R2, R20 ;  /* 0x000000020814723c */ /* 0x010fe20000001814 */
[----:B------:R-:W-:Y:S01]  /*12bc0*/  MOV R8, R25 ;  /* 0x0000001900087202 */ /* 0x000fe20000000f00 */
[----:B------:R-:W-:Y:S02]  /*12bd0*/  IMAD.MOV.U32 R9, RZ, RZ, R24 ;  /* 0x000000ffff097224 */ /* 0x000fe400078e0018 */
[----:B------:R-:W-:-:S02]  /*12be0*/  IMAD.MOV.U32 R10, RZ, RZ, R6 ;  /* 0x000000ffff0a7224 */ /* 0x000fc400078e0006 */
[----:B------:R-:W-:-:S13]  /*12bf0*/  IMAD.MOV.U32 R11, RZ, RZ, R5 ;  /* 0x000000ffff0b7224 */ /* 0x000fda00078e0005 */
[----:B------:R-:W-:Y:S01]  /*12c00*/  STL.64 [R1+0x100], R20 ;  /* 0x0001001401007387 */ /* 0x000fe20000100a00 */
[----:B------:R-:W-:-:S03]  /*12c10*/  IMAD.MOV.U32 R28, RZ, RZ, R23 ;  /* 0x000000ffff1c7224 */ /* 0x000fc600078e0017 */
[----:B------:R2:W-:Y:S02]  /*12c20*/  STL [R1+0x108], R22 ;  /* 0x0001081601007387 */ /* 0x0005e40000100800 */
[----:B--2---:R-:W-:Y:S02]  /*12c30*/  HMMA.16816.F32 R20, R8, R2, R16 ;  /* 0x000000020814723c */ /* 0x004fe40000001810 */
[----:B------:R-:W0:-:S15]  /*12c40*/  LDSM.16.MT88.4 R16, [R29+UR7+0x4000] ;  /* 0x004000071d10783b */ /* 0x000e1e0008004200 */
[----:B------:R-:W-:Y:S02]  /*12c50*/  NOP ;  /* 0x0000000000007918 */ /* 0x000fe40000000000 */
[----:B------:R-:W-:Y:S04]  /*12c60*/  STL.64 [R1+0x140], R20 ;  /* 0x0001401401007387 */ /* 0x000fe80000100a00 */
        /* <DEDUP_REMOVED lines=31> */
[----:B------:R-:W2:Y:S01]  /*12e60*/  LDL.LU.64 R16, [R1+0x1b88] ;  /* 0x001b880001107983 */ /* 0x000ea20000300a00 */
[----:B---3--:R-:W-:Y:S03]  /*12e70*/  HMMA.16816.F32 R8, R8, R2, R12 ;  /* 0x000000020808723c */ /* 0x008fe6000000180c */
[----:B------:R-:W3:Y:S04]  /*12e80*/  LDL.LU.64 R14, [R1+0x1b80] ;  /* 0x001b8000010e7983 */ /* 0x000ee80000300a00 */
[----:B------:R-:W3:-:S12]  /*12e90*/  LDL.LU.64 R12, [R1+0x1b78] ;  /* 0x001b7800010c7983 */ /* 0x000ed80000300a00 */
[----:B------:R0:W-:Y:S04]  /*12ea0*/  STL.64 [R1+0x170], R8 ;  /* 0x0001700801007387 */ /* 0x0001e80000100a00 */
[----:B------:R1:W-:Y:S01]  /*12eb0*/  STL.64 [R1+0x178], R10 ;  /* 0x0001780a01007387 */ /* 0x0003e20000100a00 */
[----:B0-----:R-:W-:Y:S01]  /*12ec0*/  MOV R8, R25 ;  /* 0x0000001900087202 */ /* 0x001fe20000000f00 */
[----:B------:R-:W-:Y:S02]  /*12ed0*/  IMAD.MOV.U32 R9, RZ, RZ, R24 ;  /* 0x000000ffff097224 */ /* 0x000fe400078e0018 */
[----:B------:R-:W4:Y:S01]  /*12ee0*/  LDL.LU R25, [R1+0x1b74] ;  /* 0x001b740001197983 */ /* 0x000f220000300800 */
[----:B-1----:R-:W-:Y:S02]  /*12ef0*/  IMAD.MOV.U32 R10, RZ, RZ, R23 ;  /* 0x000000ffff0a7224 */ /* 0x002fe400078e0017 */
[----:B------:R-:W-:Y:S01]  /*12f00*/  IMAD.MOV.U32 R11, RZ, RZ, R22 ;  /* 0x000000ffff0b7224 */ /* 0x000fe200078e0016 */
[----:B------:R-:W3:Y:S06]  /*12f10*/  LDL.LU R24, [R1+0x1b70] ;  /* 0x001b700001187983 */ /* 0x000eec0000300800 */
[----:B--2---:R-:W-:Y:S01]  /*12f20*/  HMMA.16816.F32 R8, R8, R2, R16 ;  /* 0x000000020808723c */ /* 0x004fe20000001810 */
[----:B------:R-:W2:Y:S04]  /*12f30*/  LDL.LU.64 R18, [R1+0x1b68] ;  /* 0x001b680001127983 */ /* 0x000ea80000300a00 */
[----:B------:R-:W2:-:S14]  /*12f40*/  LDL.LU.64 R16, [R1+0x1b60] ;  /* 0x001b600001107983 */ /* 0x000e9c0000300a00 */
[----:B------:R0:W-:Y:S04]  /*12f50*/  STL.64 [R1+0x160], R8 ;  /* 0x0001600801007387 */ /* 0x0001e80000100a00 */
[----:B------:R1:W-:Y:S01]  /*12f60*/  STL.64 [R1+0x168], R10 ;  /* 0x0001680a01007387 */ /* 0x0003e20000100a00 */
[----:B0-----:R-:W-:Y:S01]  /*12f70*/  MOV R8, R21 ;  /* 0x0000001500087202 */ /* 0x001fe20000000f00 */
[----:B------:R-:W-:Y:S02]  /*12f80*/  IMAD.MOV.U32 R9, RZ, RZ, R20 ;  /* 0x000000ffff097224 */ /* 0x000fe400078e0014 */
[----:B-1----:R-:W-:Y:S02]  /*12f90*/  IMAD.MOV.U32 R10, RZ, RZ, R6 ;  /* 0x000000ffff0a7224 */ /* 0x002fe400078e0006 */
[----:B------:R-:W-:-:S07]  /*12fa0*/  IMAD.MOV.U32 R11, RZ, RZ, R5 ;  /* 0x000000ffff0b7224 */ /* 0x000fce00078e0005 */
[----:B---3--:R-:W-:Y:S01]  /*12fb0*/  HMMA.16816.F32 R20, R8, R2, R12 ;  /* 0x000000020814723c */ /* 0x008fe2000000180c */
[----:B------:R-:W0:-:S15]  /*12fc0*/  LDSM.16.MT88.4 R12, [R29+UR7+0x4180] ;  /* 0x004180071d0c783b */ /* 0x000e1e0008004200 */
[----:B------:R-:W-:-:S03]  /*12fd0*/  NOP ;  /* 0x0000000000007918 */ /* 0x000fc60000000000 */
[----:B------:R-:W-:Y:S04]  /*12fe0*/  STL.64 [R1], R20 ;  /* 0x0000001401007387 */ /* 0x000fe80000100a00 */
[----:B------:R-:W-:Y:S04]  /*12ff0*/  STL.64 [R1+0x8], R22 ;  /* 0x0000081601007387 */ /* 0x000fe80000100a00 */
[----:B-----5:R-:W-:Y:S04]  /*13000*/  LDSM.16.MT88.4 R20, [R0+UR7+0x4180] ;  /* 0x004180070014783b */ /* 0x020fe80008004200 */
[----:B0-----:R-:W-:Y:S01]  /*13010*/  STL [R1+0x184], R13 ;  /* 0x0001840d01007387 */ /* 0x001fe20000100800 */
[----:B------:R-:W-:Y:S01]  /*13020*/  MOV R8, R12 ;  /* 0x0000000c00087202 */ /* 0x000fe20000000f00 */
[----:B------:R-:W-:-:S02]  /*13030*/  IMAD.MOV.U32 R9, RZ, RZ, R14 ;  /* 0x000000ffff097224 */ /* 0x000fc400078e000e */
[----:B------:R-:W-:Y:S04]  /*13040*/  STL [R1+0x18c], R15 ;  /* 0x00018c0f01007387 */ /* 0x000fe80000100800 */
[----:B------:R-:W0:Y:S04]  /*13050*/  LDSM.16.MT88.4 R12, [R29+UR7+0x6180] ;  /* 0x006180071d0c783b */ /* 0x000e280008004200 */
[----:B0-----:R0:W-:Y:S01]  /*13060*/  STL [R1+0x1a4], R13 ;  /* 0x0001a40d01007387 */ /* 0x0011e20000100800 */
[----:B------:R-:W-:-:S03]  /*13070*/  IMAD.MOV.U32 R10, RZ, RZ, R12 ;  /* 0x000000ffff0a7224 */ /* 0x000fc600078e000c */
[----:B------:R-:W-:Y:S01]  /*13080*/  STL [R1+0x1ac], R15 ;  /* 0x0001ac0f01007387 */ /* 0x000fe20000100800 */
[----:B------:R-:W-:-:S03]  /*13090*/  IMAD.MOV.U32 R12, RZ, RZ, R22 ;  /* 0x000000ffff0c7224 */ /* 0x000fc600078e0016 */
[----:B------:R1:W-:Y:S01]  /*130a0*/  STL [R1+0x1a68], R29 ;  /* 0x001a681d01007387 */ /* 0x0003e20000100800 */
[----:B0-----:R-:W-:-:S03]  /*130b0*/  MOV R13, R20 ;  /* 0x00000014000d7202 */ /* 0x001fc60000000f00 */
[----:B-1----:R-:W3:Y:S04]  /*130c0*/  LDL.LU R29, [R1+0x30c] ;  /* 0x00030c00011d7983 */ /* 0x002ee80000300800 */
[----:B------:R-:W-:Y:S04]  /*130d0*/  STL [R1+0x1d4], R21 ;  /* 0x0001d41501007387 */ /* 0x000fe80000100800 */
[----:B------:R-:W-:Y:S04]  /*130e0*/  STL [R1+0x1dc], R23 ;  /* 0x0001dc1701007387 */ /* 0x000fe80000100800 */
[----:B------:R-:W0:Y:S01]  /*130f0*/  LDSM.16.MT88.4 R20, [R0+UR7+0x6180] ;  /* 0x006180070014783b */ /* 0x000e220008004200 */
[----:B------:R-:W-:-:S03]  /*13100*/  IMAD.MOV.U32 R11, RZ, RZ, R14 ;  /* 0x000000ffff0b7224 */ /* 0x000fc600078e000e */
[----:B0-----:R-:W-:Y:S01]  /*13110*/  STL [R1+0x234], R21 ;  /* 0x0002341501007387 */ /* 0x001fe20000100800 */
[----:B------:R-:W-:Y:S02]  /*13120*/  IMAD.MOV.U32 R5, RZ, RZ, R20 ;  /* 0x000000ffff057224 */ /* 0x000fe400078e0014 */
[----:B------:R-:W-:Y:S01]  /*13130*/  IMAD.MOV.U32 R6, RZ, RZ, R22 ;  /* 0x000000ffff067224 */ /* 0x000fe200078e0016 */
[----:B------:R2:W-:Y:S02]  /*13140*/  STL [R1+0x23c], R23 ;  /* 0x00023c1701007387 */ /* 0x0005e40000100800 */
[----:B--2---:R-:W-:Y:S02]  /*13150*/  HMMA.16816.F32 R20, R8, R2, R16 ;  /* 0x000000020814723c */ /* 0x004fe40000001810 */
[----:B------:R-:W2:Y:S01]  /*13160*/  LDL.LU R19, [R1+0x308] ;  /* 0x0003080001137983 */ /* 0x000ea20000300800 */
[----:B------:R-:W-:Y:S02]  /*13170*/  IMAD.MOV.U32 R9, RZ, RZ, R12 ;  /* 0x000000ffff097224 */ /* 0x000fe400078e000c */
[----:B------:R-:W-:-:S14]  /*13180*/  IMAD.MOV.U32 R12, RZ, RZ, R27 ;  /* 0x000000ffff0c7224 */ /* 0x000fdc00078e001b */
[----:B------:R0:W-:Y:S04]  /*13190*/  STL.64 [R1+0x150], R20 ;  /* 0x0001501401007387 */ /* 0x0001e80000100a00 */
[----:B------:R4:W-:Y:S04]  /*131a0*/  STL.64 [R1+0x158], R22 ;  /* 0x0001581601007387 */ /* 0x0009e80000100a00 */
[----:B0-----:R-:W5:Y:S01]  /*131b0*/  LDL.LU R20, [R1+0x40] ;  /* 0x0000400001147983 */ /* 0x001f620000300800 */
[----:B------:R-:W-:-:S03]  /*131c0*/  IMAD.MOV.U32 R21, RZ, RZ, R24 ;  /* 0x000000ffff157224 */ /* 0x000fc600078e0018 */
[----:B------:R-:W2:Y:S01]  /*131d0*/  LDL.LU R24, [R1+0x1b5c] ;  /* 0x001b5c0001187983 */ /* 0x000ea20000300800 */
[----:B----4-:R-:W-:Y:S01]  /*131e0*/  IMAD.MOV.U32 R22, RZ, RZ, R25 ;  /* 0x000000ffff167224 */ /* 0x010fe200078e0019 */
[----:B------:R-:W-:Y:S02]  /*131f0*/  MOV R23, R26 ;  /* 0x0000001a00177202 */ /* 0x000fe40000000f00 */
[----:B------:R-:W2:Y:S04]  /*13200*/  LDL.LU R25, [R1+0x1b58] ;  /* 0x001b580001197983 */ /* 0x000ea80000300800 */
[----:B------:R-:W2:Y:S04]  /*13210*/  LDL.LU R26, [R1+0x1b54] ;  /* 0x001b5400011a7983 */ /* 0x000ea80000300800 */
[----:B------:R-:W2:Y:S01]  /*13220*/  LDL.LU R27, [R1+0x1b50] ;  /* 0x001b5000011b7983 */ /* 0x000ea20000300800 */
[----:B------:R-:W-:Y:S01]  /*13230*/  MOV R8, R13 ;  /* 0x0000000d00087202 */ /* 0x000fe20000000f00 */
[----:B------:R-:W-:Y:S01]  /*13240*/  IMAD.MOV.U32 R10, RZ, RZ, R5 ;  /* 0x000000ffff0a7224 */ /* 0x000fe200078e0005 */
[----:B------:R-:W-:Y:S01]  /*13250*/  MOV R11, R6 ;  /* 0x00000006000b7202 */ /* 0x000fe20000000f00 */
[----:B------:R-:W4:Y:S01]  /*13260*/  LDL.LU R13, [R1+0x34] ;  /* 0x00003400010d7983 */ /* 0x000f220000300800 */
[----:B------:R-:W-:-:S03]  /*13270*/  IMAD.MOV.U32 R15, RZ, RZ, R4 ;  /* 0x000000ffff0f7224 */ /* 0x000fc600078e0004 */
[----:B------:R-:W4:Y:S04]  /*13280*/  LDL.LU R14, [R1+0x38] ;  /* 0x00003800010e7983 */ /* 0x000f280000300800 */
[----:B------:R-:W3:Y:S04]  /*13290*/  LDL.LU R4, [R1+0x1b4c] ;  /* 0x001b4c0001047983 */ /* 0x000ee80000300800 */
[----:B------:R-:W3:Y:S04]  /*132a0*/  LDL.LU R5, [R1+0x1b48] ;  /* 0x001b480001057983 */ /* 0x000ee80000300800 */
[----:B------:R-:W3:Y:S01]  /*132b0*/  LDL.LU R6, [R1+0x1b44] ;  /* 0x001b440001067983 */ /* 0x000ee20000300800 */
[----:B------:R-:W-:Y:S01]  /*132c0*/  IMAD.MOV.U32 R16, RZ, RZ, R7 ;  /* 0x000000ffff107224 */ /* 0x000fe200078e0007 */
[----:B--2---:R-:W-:Y:S01]  /*132d0*/  HMMA.16816.F32 R8, R8, R2, R24 ;  /* 0x000000020808723c */ /* 0x004fe20000001818 */
[----:B------:R-:W-:-:S15]  /*132e0*/  F2FP.F16.E4M3.UNPACK_B R2, R19.H1 ;  /* 0x00000013ff02723e */ /* 0x000fde00030006ff */
[----:B------:R-:W-:-:S03]  /*132f0*/  NOP ;  /* 0x0000000000007918 */ /* 0x000fc60000000000 */
[----:B------:R0:W-:Y:S04]  /*13300*/  STL.64 [R1+0x120], R8 ;  /* 0x0001200801007387 */ /* 0x0001e80000100a00 */
[----:B------:R1:W-:Y:S04]  /*13310*/  STL.64 [R1+0x128], R10 ;  /* 0x0001280a01007387 */ /* 0x0003e80000100a00 */
[----:B0-----:R-:W2:Y:S04]  /*13320*/  LDL.LU R8, [R1+0x2e4] ;  /* 0x0002e40001087983 */ /* 0x001ea80000300800 */
[----:B------:R-:W2:Y:S04]  /*13330*/  LDL.LU R9, [R1+0x2ec] ;  /* 0x0002ec0001097983 */ /* 0x000ea80000300800 */
[----:B------:R-:W2:Y:S04]  /*13340*/  LDL.LU R7, [R1+0x1b40] ;  /* 0x001b400001077983 */ /* 0x000ea80000300800 */
[----:B------:R-:W2:Y:S04]  /*13350*/  LDL.LU R17, [R1+0x14] ;  /* 0x0000140001117983 */ /* 0x000ea80000300800 */
[----:B------:R-:W2:Y:S04]  /*13360*/  LDL.LU R18, [R1+0x18] ;  /* 0x0000180001127983 */ /* 0x000ea80000300800 */
[----:B------:R-:W2:Y:S04]  /*13370*/  LDL.LU R19, [R1+0x1c] ;  /* 0x00001c0001137983 */ /* 0x000ea80000300800 */
[----:B-1----:R-:W2:Y:S04]  /*13380*/  LDL.LU R10, [R1+0x2f4] ;  /* 0x0002f400010a7983 */ /* 0x002ea80000300800 */
[----:B------:R-:W2:Y:S01]  /*13390*/  LDL.LU R11, [R1+0x2fc] ;  /* 0x0002fc00010b7983 */ /* 0x000ea20000300800 */
[----:B---3--:R-:W-:-:S07]  /*133a0*/  F2FP.F16.E4M3.UNPACK_B R3, R29.H1 ;  /* 0x0000001dff03723e */ /* 0x008fce00030006ff */
[----:B--2---:R-:W-:Y:S01]  /*133b0*/  HMMA.16816.F32 R4, R8, R2, R4 ;  /* 0x000000020804723c */ /* 0x004fe20000001804 */
[----:B------:R-:W2:Y:S04]  /*133c0*/  LDL.LU R8, [R1+0x20] ;  /* 0x0000200001087983 */ /* 0x000ea80000300800 */
[----:B------:R-:W2:Y:S04]  /*133d0*/  LDL.LU R9, [R1+0x24] ;  /* 0x0000240001097983 */ /* 0x000ea80000300800 */
[----:B------:R-:W2:Y:S04]  /*133e0*/  LDL.LU R10, [R1+0x28] ;  /* 0x00002800010a7983 */ /* 0x000ea80000300800 */
[----:B------:R-:W2:Y:S06]  /*133f0*/  LDL.LU R11, [R1+0x2c] ;  /* 0x00002c00010b7983 */ /* 0x000eac0000300800 */
[----:B------:R-:W-:Y:S01]  /*13400*/  IMAD.MOV.U32 R27, RZ, RZ, R4 ;  /* 0x000000ffff1b7224 */ /* 0x000fe200078e0004 */
[----:B------:R-:W-:Y:S01]  /*13410*/  MOV R25, R6 ;  /* 0x0000000600197202 */ /* 0x000fe20000000f00 */
[----:B------:R-:W-:Y:S01]  /*13420*/  IMAD.MOV.U32 R26, RZ, RZ, R5 ;  /* 0x000000ffff1a7224 */ /* 0x000fe200078e0005 */
[----:B------:R-:W5:Y:S01]  /*13430*/  LDL.LU R4, [R1+0x294] ;  /* 0x0002940001047983 */ /* 0x000f620000300800 */
[----:B------:R-:W-:-:S03]  /*13440*/  IMAD.MOV.U32 R24, RZ, RZ, R7 ;  /* 0x000000ffff187224 */ /* 0x000fc600078e0007 */
[----:B------:R-:W5:Y:S04]  /*13450*/  LDL.LU R5, [R1+0x29c] ;  /* 0x00029c0001057983 */ /* 0x000f680000300800 */
[----:B------:R-:W5:Y:S04]  /*13460*/  LDL.LU R6, [R1+0x254] ;  /* 0x0002540001067983 */ /* 0x000f680000300800 */
[----:B------:R-:W5:Y:S02]  /*13470*/  LDL.LU R7, [R1+0x25c] ;  /* 0x00025c0001077983 */ /* 0x000f640000300800 */
[----:B-----5:R-:W-:Y:S02]  /*13480*/  HMMA.16816.F32 R4, R4, R2, R20 ;  /* 0x000000020404723c */ /* 0x020fe40000001814 */
[----:B------:R-:W3:Y:S04]  /*13490*/  LDL.LU.64 R22, [R1+0x1b38] ;  /* 0x001b380001167983 */ /* 0x000ee80000300a00 */
[----:B------:R-:W5:-:S13]  /*134a0*/  LDL.LU.64 R20, [R1+0x1b30] ;  /* 0x001b300001147983 */ /* 0x000f5a0000300a00 */
[----:B------:R0:W-:Y:S04]  /*134b0*/  STL.64 [R1+0x110], R4 ;  /* 0x0001100401007387 */ /* 0x0001e80000100a00 */
[----:B------:R1:W-:Y:S04]  /*134c0*/  STL.64 [R1+0x118], R6 ;  /* 0x0001180601007387 */ /* 0x0003e80000100a00 */
[----:B0-----:R-:W4:Y:S04]  /*134d0*/  LDL.LU R4, [R1+0x1e4] ;  /* 0x0001e40001047983 */ /* 0x001f280000300800 */
[----:B------:R-:W4:Y:S04]  /*134e0*/  LDL.LU R5, [R1+0x1ec] ;  /* 0x0001ec0001057983 */ /* 0x000f280000300800 */
[----:B-1----:R-:W4:Y:S04]  /*134f0*/  LDL.LU R6, [R1+0x244] ;  /* 0x0002440001067983 */ /* 0x002f280000300800 */
[----:B------:R-:W4:Y:S02]  /*13500*/  LDL.LU R7, [R1+0x24c] ;  /* 0x00024c0001077983 */ /* 0x000f240000300800 */
[----:B----4-:R-:W-:Y:S02]  /*13510*/  HMMA.16816.F32 R4, R4, R2, R12 ;  /* 0x000000020404723c */ /* 0x010fe4000000180c */
[----:B------:R-:W4:Y:S04]  /*13520*/  LDL.LU.64 R14, [R1+0x1b28] ;  /* 0x001b2800010e7983 */ /* 0x000f280000300a00 */
[----:B------:R-:W4:-:S13]  /*13530*/  LDL.LU.64 R12, [R1+0x1b20] ;  /* 0x001b2000010c7983 */ /* 0x000f1a0000300a00 */
[----:B------:R0:W-:Y:S04]  /*13540*/  STL.64 [R1+0xf0], R4 ;  /* 0x0000f00401007387 */ /* 0x0001e80000100a00 */
[----:B------:R1:W-:Y:S04]  /*13550*/  STL.64 [R1+0xf8], R6 ;  /* 0x0000f80601007387 */ /* 0x0003e80000100a00 */
[----:B0-----:R-:W2:Y:S04]  /*13560*/  LDL.LU R4, [R1+0x54] ;  /* 0x0000540001047983 */ /* 0x001ea80000300800 */
[----:B------:R-:W2:Y:S04]  /*13570*/  LDL.LU R5, [R1+0x5c] ;  /* 0x00005c0001057983 */ /* 0x000ea80000300800 */
[----:B-1----:R-:W2:Y:S04]  /*13580*/  LDL.LU R6, [R1+0x84] ;  /* 0x0000840001067983 */ /* 0x002ea80000300800 */
[----:B------:R-:W2:Y:S02]  /*13590*/  LDL.LU R7, [R1+0x8c] ;  /* 0x00008c0001077983 */ /* 0x000ea40000300800 */
[----:B--2---:R-:W-:-:S15]  /*135a0*/  HMMA.16816.F32 R4, R4, R2, R8 ;  /* 0x000000020404723c */ /* 0x004fde0000001808 */
[----:B------:R-:W-:-:S04]  /*135b0*/  NOP ;  /* 0x0000000000007918 */ /* 0x000fc80000000000 */
[----:B------:R-:W-:Y:S04]  /*135c0*/  STL [R1+0x1ad4], R4 ;  /* 0x001ad40401007387 */ /* 0x000fe80000100800 */
[----:B------:R-:W-:Y:S04]  /*135d0*/  STL [R1+0x1ad0], R5 ;  /* 0x001ad00501007387 */ /* 0x000fe80000100800 */
[----:B------:R-:W-:Y:S04]  /*135e0*/  STL [R1+0x1acc], R6 ;  /* 0x001acc0601007387 */ /* 0x000fe80000100800 */
[----:B------:R0:W-:Y:S04]  /*135f0*/  STL [R1+0x1ac8], R7 ;  /* 0x001ac80701007387 */ /* 0x0001e80000100800 */
[----:B------:R-:W0:Y:S04]  /*13600*/  LDL.LU R8, [R1+0xe4] ;  /* 0x0000e40001087983 */ /* 0x000e280000300800 */
[----:B------:R-:W0:Y:S04]  /*13610*/  LDL.LU R9, [R1+0xec] ;  /* 0x0000ec0001097983 */ /* 0x000e280000300800 */
[----:B------:R-:W0:Y:S04]  /*13620*/  LDL.LU R10, [R1+0xd4] ;  /* 0x0000d400010a7983 */ /* 0x000e280000300800 */
[----:B------:R-:W0:Y:S02]  /*13630*/  LDL.LU R11, [R1+0xdc] ;  /* 0x0000dc00010b7983 */ /* 0x000e240000300800 */
[----:B0-----:R-:W-:Y:S02]  /*13640*/  HMMA.16816.F32 R4, R8, R2, R16 ;  /* 0x000000020804723c */ /* 0x001fe40000001810 */
[----:B------:R-:W4:-:S15]  /*13650*/  LDL.LU R8, [R1+0x74] ;  /* 0x0000740001087983 */ /* 0x000f1e0000300800 */
[----:B------:R-:W-:Y:S02]  /*13660*/  NOP ;  /* 0x0000000000007918 */ /* 0x000fe40000000000 */
[----:B------:R5:W-:Y:S04]  /*13670*/  STL.64 [R1+0x10], R4 ;  /* 0x0000100401007387 */ /* 0x000be80000100a00 */
[----:B------:R3:W-:Y:S04]  /*13680*/  STL.64 [R1+0x18], R6 ;  /* 0x0000180601007387 */ /* 0x0007e80000100a00 */
[----:B------:R-:W4:Y:S04]  /*13690*/  LDL.LU R9, [R1+0x7c] ;  /* 0x00007c0001097983 */ /* 0x000f280000300800 */
[----:B------:R-:W4:Y:S04]  /*136a0*/  LDL.LU R10, [R1+0xc4] ;  /* 0x0000c400010a7983 */ /* 0x000f280000300800 */
[----:B------:R-:W4:Y:S01]  /*136b0*/  LDL.LU R11, [R1+0xcc] ;  /* 0x0000cc00010b7983 */ /* 0x000f220000300800 */
[----:B-----5:R-:W-:Y:S01]  /*136c0*/  IMAD.MOV.U32 R4, RZ, RZ, R20 ;  /* 0x000000ffff047224 */ /* 0x020fe200078e0014 */
[----:B---3--:R-:W-:Y:S01]  /*136d0*/  MOV R6, R22 ;  /* 0x0000001600067202 */ /* 0x008fe20000000f00 */
[----:B------:R-:W-:Y:S01]  /*136e0*/  IMAD.MOV.U32 R5, RZ, RZ, R21 ;  /* 0x000000ffff057224 */ /* 0x000fe200078e0015 */
[----:B------:R-:W2:Y:S01]  /*136f0*/  LDL.LU R20, [R1+0x1b18] ;  /* 0x001b180001147983 */ /* 0x000ea20000300800 */
[----:B------:R-:W-:-:S03]  /*13700*/  IMAD.MOV.U32 R7, RZ, RZ, R23 ;  /* 0x000000ffff077224 */ /* 0x000fc600078e0017 */
[----:B------:R-:W2:Y:S04]  /*13710*/  LDL.LU R21, [R1+0x1b14] ;  /* 0x001b140001157983 */ /* 0x000ea80000300800 */
[----:B------:R-:W2:Y:S04]  /*13720*/  LDL.LU R22, [R1+0x1b10] ;  /* 0x001b100001167983 */ /* 0x000ea80000300800 */
[----:B------:R-:W2:Y:S01]  /*13730*/  LDL.LU R23, [R1+0x1b0c] ;  /* 0x001b0c0001177983 */ /* 0x000ea20000300800 */
[----:B----4-:R-:W-:-:S15]  /*13740*/  HMMA.16816.F32 R12, R8, R2, R12 ;  /* 0x00000002080c723c */ /* 0x010fde000000180c */
[----:B------:R-:W-:-:S04]  /*13750*/  NOP ;  /* 0x0000000000007918 */ /* 0x000fc80000000000 */
[----:B------:R-:W-:Y:S04]  /*13760*/  STL.64 [R1+0x1ab0], R14 ;  /* 0x001ab00e01007387 */ /* 0x000fe80000100a00 */
[----:B------:R0:W-:Y:S04]  /*13770*/  STL.64 [R1+0x1aa8], R12 ;  /* 0x001aa80c01007387 */ /* 0x0001e80000100a00 */
[----:B0-----:R-:W3:Y:S04]  /*13780*/  LDL.LU R12, [R1+0x60] ;  /* 0x00006000010c7983 */ /* 0x001ee80000300800 */
[----:B------:R-:W3:Y:S04]  /*13790*/  LDL.LU R13, [R1+0x64] ;  /* 0x00006400010d7983 */ /* 0x000ee80000300800 */
[----:B------:R-:W3:Y:S04]  /*137a0*/  LDL.LU R14, [R1+0x68] ;  /* 0x00006800010e7983 */ /* 0x000ee80000300800 */
[----:B------:R-:W3:Y:S04]  /*137b0*/  LDL.LU R15, [R1+0x6c] ;  /* 0x00006c00010f7983 */ /* 0x000ee80000300800 */
[----:B------:R-:W2:Y:S04]  /*137c0*/  LDL.LU R16, [R1+0xb4] ;  /* 0x0000b40001107983 */ /* 0x000ea80000300800 */
[----:B------:R-:W2:Y:S04]  /*137d0*/  LDL.LU R17, [R1+0xbc] ;  /* 0x0000bc0001117983 */ /* 0x000ea80000300800 */
[----:B------:R-:W2:Y:S04]  /*137e0*/  LDL.LU R18, [R1+0x224] ;  /* 0x0002240001127983 */ /* 0x000ea80000300800 */
[----:B------:R-:W2:Y:S02]  /*137f0*/  LDL.LU R19, [R1+0x22c] ;  /* 0x00022c0001137983 */ /* 0x000ea40000300800 */
[-C--:B--2---:R-:W-:Y:S02]  /*13800*/  HMMA.16816.F32 R16, R16, R2.reuse, R20 ;  /* 0x000000021010723c */ /* 0x084fe40000001814 */
[----:B------:R-:W2:Y:S04]  /*13810*/  LDL.LU R20, [R1+0x100] ;  /* 0x0001000001147983 */ /* 0x000ea80000300800 */
[----:B------:R-:W2:Y:S04]  /*13820*/  LDL.LU R21, [R1+0x104] ;  /* 0x0001040001157983 */ /* 0x000ea80000300800 */
[----:B------:R-:W2:Y:S09]  /*13830*/  LDL.LU R22, [R1+0x108] ;  /* 0x0001080001167983 */ /* 0x000eb20000300800 */
[----:B------:R-:W-:Y:S04]  /*13840*/  STL [R1+0x1aa0], R16 ;  /* 0x001aa01001007387 */ /* 0x000fe80000100800 */
[----:B------:R-:W-:Y:S04]  /*13850*/  STL [R1+0x1a9c], R17 ;  /* 0x001a9c1101007387 */ /* 0x000fe80000100800 */
[----:B------:R-:W-:Y:S04]  /*13860*/  STL [R1+0x1a98], R18 ;  /* 0x001a981201007387 */ /* 0x000fe80000100800 */
[----:B------:R-:W-:Y:S04]  /*13870*/  STL [R1+0x1a94], R19 ;  /* 0x001a941301007387 */ /* 0x000fe80000100800 */
[----:B------:R-:W3:Y:S04]  /*13880*/  LDL.LU R8, [R1+0x214] ;  /* 0x0002140001087983 */ /* 0x000ee80000300800 */
[----:B------:R-:W3:Y:S04]  /*13890*/  LDL.LU R9, [R1+0x21c] ;  /* 0x00021c0001097983 */ /* 0x000ee80000300800 */
[----:B------:R-:W3:Y:S04]  /*138a0*/  LDL.LU R10, [R1+0x284] ;  /* 0x00028400010a7983 */ /* 0x000ee80000300800 */
[----:B------:R-:W3:Y:S01]  /*138b0*/  LDL.LU R11, [R1+0x28c] ;  /* 0x00028c00010b7983 */ /* 0x000ee20000300800 */
[----:B------:R-:W-:Y:S01]  /*138c0*/  IMAD.MOV.U32 R23, RZ, RZ, R28 ;  /* 0x000000ffff177224 */ /* 0x000fe200078e001c */
[----:B---3--:R-:W-:-:S15]  /*138d0*/  HMMA.16816.F32 R12, R8, R2, R12 ;  /* 0x00000002080c723c */ /* 0x008fde000000180c */
[----:B------:R-:W-:-:S04]  /*138e0*/  NOP ;  /* 0x0000000000007918 */ /* 0x000fc80000000000 */
[----:B------:R0:W-:Y:S01]  /*138f0*/  STL.64 [R1+0x40], R12 ;  /* 0x0000400c01007387 */ /* 0x0001e20000100a00 */
[----:B------:R-:W-:-:S03]  /*13900*/  IMAD.MOV.U32 R28, RZ, RZ, R15 ;  /* 0x000000ffff1c7224 */ /* 0x000fc600078e000f */
[----:B------:R1:W-:Y:S04]  /*13910*/  STL [R1+0x48], R14 ;  /* 0x0000480e01007387 */ /* 0x0003e80000100800 */
[----:B0-----:R-:W3:Y:S04]  /*13920*/  LDL.LU R12, [R1+0x140] ;  /* 0x00014000010c7983 */ /* 0x001ee80000300800 */
[----:B------:R-:W3:Y:S04]  /*13930*/  LDL.LU R13, [R1+0x144] ;  /* 0x00014400010d7983 */ /* 0x000ee80000300800 */
[----:B-1----:R-:W3:Y:S04]  /*13940*/  LDL.LU R14, [R1+0x148] ;  /* 0x00014800010e7983 */ /* 0x002ee80000300800 */
[----:B------:R-:W3:Y:S04]  /*13950*/  LDL.LU R15, [R1+0x14c] ;  /* 0x00014c00010f7983 */ /* 0x000ee80000300800 */
[----:B------:R-:W-:Y:S04]  /*13960*/  STL [R1+0x1abc], R28 ;  /* 0x001abc1c01007387 */ /* 0x000fe80000100800 */
[----:B------:R-:W4:Y:S04]  /*13970*/  LDL.LU R8, [R1+0xa4] ;  /* 0x0000a40001087983 */ /* 0x000f280000300800 */
[----:B------:R-:W4:Y:S04]  /*13980*/  LDL.LU R9, [R1+0xac] ;  /* 0x0000ac0001097983 */ /* 0x000f280000300800 */
[----:B------:R-:W4:Y:S04]  /*13990*/  LDL.LU R10, [R1+0x1c4] ;  /* 0x0001c400010a7983 */ /* 0x000f280000300800 */
[----:B------:R-:W4:Y:S02]  /*139a0*/  LDL.LU R11, [R1+0x1cc] ;  /* 0x0001cc00010b7983 */ /* 0x000f240000300800 */
[----:B----4-:R-:W-:-:S15]  /*139b0*/  HMMA.16816.F32 R4, R8, R2, R4 ;  /* 0x000000020804723c */ /* 0x010fde0000001804 */
[----:B------:R-:W-:-:S04]  /*139c0*/  NOP ;  /* 0x0000000000007918 */ /* 0x000fc80000000000 */
[----:B------:R0:W-:Y:S01]  /*139d0*/  STL [R1+0x30], R4 ;  /* 0x0000300401007387 */ /* 0x0001e20000100800 */
[----:B------:R-:W-:Y:S01]  /*139e0*/  IMAD.MOV.U32 R18, RZ, RZ, R7 ;  /* 0x000000ffff127224 */ /* 0x000fe200078e0007 */
[----:B------:R-:W-:Y:S01]  /*139f0*/  MOV R16, R5 ;  /* 0x0000000500107202 */ /* 0x000fe20000000f00 */
[----:B------:R-:W-:Y:S01]  /*13a00*/  IMAD.MOV.U32 R17, RZ, RZ, R6 ;  /* 0x000000ffff117224 */ /* 0x000fe200078e0006 */
[----:B0-----:R-:W4:Y:S04]  /*13a10*/  LDL.LU R4, [R1+0x170] ;  /* 0x0001700001047983 */ /* 0x001f280000300800 */
[----:B------:R-:W4:Y:S04]  /*13a20*/  LDL.LU R5, [R1+0x174] ;  /* 0x0001740001057983 */ /* 0x000f280000300800 */
[----:B------:R-:W4:Y:S04]  /*13a30*/  LDL.LU R6, [R1+0x178] ;  /* 0x0001780001067983 */ /* 0x000f280000300800 */
[----:B------:R-:W4:Y:S04]  /*13a40*/  LDL.LU R7, [R1+0x17c] ;  /* 0x00017c0001077983 */ /* 0x000f280000300800 */
[----:B------:R-:W-:Y:S04]  /*13a50*/  STL [R1+0x1ae8], R18 ;  /* 0x001ae81201007387 */ /* 0x000fe80000100800 */
[----:B------:R-:W-:Y:S04]  /*13a60*/  STL [R1+0x1ac4], R17 ;  /* 0x001ac41101007387 */ /* 0x000fe80000100800 */
[----:B------:R2:W-:Y:S04]  /*13a70*/  STL [R1+0x1ac0], R16 ;  /* 0x001ac01001007387 */ /* 0x0005e80000100800 */
[----:B------:R-:W2:Y:S04]  /*13a80*/  LDL.LU R8, [R1+0x204] ;  /* 0x0002040001087983 */ /* 0x000ea80000300800 */
[----:B------:R-:W2:Y:S04]  /*13a90*/  LDL.LU R9, [R1+0x20c] ;  /* 0x00020c0001097983 */ /* 0x000ea80000300800 */
[----:B------:R-:W5:Y:S04]  /*13aa0*/  LDL R29, [R1+0x314] ;  /* 0x00031400011d7983 */ /* 0x000f680000100800 */
[----:B------:R-:W2:Y:S04]  /*13ab0*/  LDL.LU R10, [R1+0x274] ;  /* 0x00027400010a7983 */ /* 0x000ea80000300800 */
[----:B------:R-:W2:Y:S02]  /*13ac0*/  LDL.LU R11, [R1+0x27c] ;  /* 0x00027c00010b7983 */ /* 0x000ea40000300800 */
[----:B--2---:R-:W-:-:S15]  /*13ad0*/  HMMA.16816.F32 R16, R8, R2, R20 ;  /* 0x000000020810723c */ /* 0x004fde0000001814 */
[----:B------:R-:W-:-:S04]  /*13ae0*/  NOP ;  /* 0x0000000000007918 */ /* 0x000fc80000000000 */
[----:B------:R-:W-:Y:S04]  /*13af0*/  STL [R1+0x24], R17 ;  /* 0x0000241101007387 */ /* 0x000fe80000100800 */
[----:B------:R0:W-:Y:S02]  /*13b00*/  STL.64 [R1+0x28], R18 ;  /* 0x0000281201007387 */ /* 0x0001e40000100a00 */
[----:B0-----:R-:W-:-:S05]  /*13b10*/  IMAD.MOV.U32 R19, RZ, RZ, R16 ;  /* 0x000000ffff137224 */ /* 0x001fca00078e0010 */
[----:B------:R0:W-:Y:S04]  /*13b20*/  STL [R1+0x1aec], R19 ;  /* 0x001aec1301007387 */ /* 0x0001e80000100800 */
[----:B------:R-:W2:Y:S04]  /*13b30*/  LDL.LU R16, [R1+0x160] ;  /* 0x0001600001107983 */ /* 0x000ea80000300800 */
[----:B------:R-:W2:Y:S04]  /*13b40*/  LDL.LU R17, [R1+0x164] ;  /* 0x0001640001117983 */ /* 0x000ea80000300800 */
[----:B------:R-:W2:Y:S04]  /*13b50*/  LDL.LU R18, [R1+0x168] ;  /* 0x0001680001127983 */ /* 0x000ea80000300800 */
[----:B0-----:R-:W2:Y:S04]  /*13b60*/  LDL.LU R19, [R1+0x16c] ;  /* 0x00016c0001137983 */ /* 0x001ea80000300800 */
[----:B------:R-:W3:Y:S04]  /*13b70*/  LDL.LU R8, [R1+0x2b4] ;  /* 0x0002b40001087983 */ /* 0x000ee80000300800 */
[----:B------:R-:W3:Y:S04]  /*13b80*/  LDL.LU R9, [R1+0x2bc] ;  /* 0x0002bc0001097983 */ /* 0x000ee80000300800 */
[----:B------:R-:W3:Y:S04]  /*13b90*/  LDL.LU R10, [R1+0x2d4] ;  /* 0x0002d400010a7983 */ /* 0x000ee80000300800 */
[----:B------:R-:W3:Y:S02]  /*13ba0*/  LDL.LU R11, [R1+0x2dc] ;  /* 0x0002dc00010b7983 */ /* 0x000ee40000300800 */
[-C--:B---3--:R-:W-:Y:S02]  /*13bb0*/  HMMA.16816.F32 R8, R8, R2.reuse, R12 ;  /* 0x000000020808723c */ /* 0x088fe4000000180c */
[----:B------:R-:W3:Y:S04]  /*13bc0*/  LDL.LU R12, [R1] ;  /* 0x00000000010c7983 */ /* 0x000ee80000300800 */
[----:B------:R-:W3:Y:S04]  /*13bd0*/  LDL.LU R13, [R1+0x4] ;  /* 0x00000400010d7983 */ /* 0x000ee80000300800 */
[----:B------:R-:W3:Y:S04]  /*13be0*/  LDL.LU R14, [R1+0x8] ;  /* 0x00000800010e7983 */ /* 0x000ee80000300800 */
[----:B------:R-:W3:Y:S05]  /*13bf0*/  LDL.LU R15, [R1+0xc] ;  /* 0x00000c00010f7983 */ /* 0x000eea0000300800 */
[----:B------:R-:W-:Y:S04]  /*13c00*/  STL [R1+0x1a74], R9 ;  /* 0x001a740901007387 */ /* 0x000fe80000100800 */
[----:B------:R-:W-:Y:S04]  /*13c10*/  STL [R1+0x1a70], R10 ;  /* 0x001a700a01007387 */ /* 0x000fe80000100800 */
[----:B------:R-:W-:Y:S04]  /*13c20*/  STL [R1+0x1a6c], R11 ;  /* 0x001a6c0b01007387 */ /* 0x000fe80000100800 */
[----:B------:R-:W4:Y:S04]  /*13c30*/  LDL.LU R20, [R1+0x194] ;  /* 0x0001940001147983 */ /* 0x000f280000300800 */
[----:B------:R-:W4:Y:S04]  /*13c40*/  LDL.LU R21, [R1+0x19c] ;  /* 0x00019c0001157983 */ /* 0x000f280000300800 */
[----:B------:R-:W4:Y:S04]  /*13c50*/  LDL.LU R22, [R1+0x1b4] ;  /* 0x0001b40001167983 */ /* 0x000f280000300800 */
[----:B------:R-:W4:Y:S02]  /*13c60*/  LDL.LU R23, [R1+0x1bc] ;  /* 0x0001bc0001177983 */ /* 0x000f240000300800 */
[----:B----4-:R-:W-:Y:S02]  /*13c70*/  HMMA.16816.F32 R4, R20, R2, R4 ;  /* 0x000000021404723c */ /* 0x010fe40000001804 */
[----:B------:R-:W2:-:S15]  /*13c80*/  LDL.LU R20, [R1+0x1f4] ;  /* 0x0001f40001147983 */ /* 0x000e9e0000300800 */
[----:B------:R-:W-:Y:S02]  /*13c90*/  NOP ;  /* 0x0000000000007918 */ /* 0x000fe40000000000 */
[----:B------:R5:W-:Y:S04]  /*13ca0*/  STL.64 [R1+0x60], R4 ;  /* 0x0000600401007387 */ /* 0x000be80000100a00 */
[----:B------:R-:W-:Y:S04]  /*13cb0*/  STL.64 [R1+0x68], R6 ;  /* 0x0000680601007387 */ /* 0x000fe80000100a00 */
[----:B------:R-:W2:Y:S04]  /*13cc0*/  LDL.LU R21, [R1+0x1fc] ;  /* 0x0001fc0001157983 */ /* 0x000ea80000300800 */
[----:B------:R-:W2:Y:S04]  /*13cd0*/  LDL.LU R22, [R1+0x264] ;  /* 0x0002640001167983 */ /* 0x000ea80000300800 */
[----:B------:R-:W2:Y:S01]  /*13ce0*/  LDL.LU R23, [R1+0x26c] ;  /* 0x00026c0001177983 */ /* 0x000ea20000300800 */
[----:B-----5:R-:W-:Y:S01]  /*13cf0*/  LOP3.LUT R4, R29, 0x40, RZ, 0x3c, !PT ;  /* 0x000000401d047812 */ /* 0x020fe200078e3cff */
[----:B--2---:R-:W-:Y:S04]  /*13d00*/  HMMA.16816.F32 R16, R20, R2, R16 ;  /* 0x000000021410723c */ /* 0x004fe80000001810 */
[----:B------:R-:W0:-:S15]  /*13d10*/  LDSM.16.M88.4 R20, [R4+UR7+0x40000] ;  /* 0x040000070414783b */ /* 0x000e1e0008000200 */
[----:B------:R-:W-:Y:S01]  /*13d20*/  MOV R29, R16 ;  /* 0x00000010001d7202 */ /* 0x000fe20000000f00 */
[----:B------:R-:W-:Y:S04]  /*13d30*/  STL [R1+0x54], R17 ;  /* 0x0000541101007387 */ /* 0x000fe80000100800 */
[----:B------:R-:W-:Y:S04]  /*13d40*/  STL.64 [R1+0x58], R18 ;  /* 0x0000581201007387 */ /* 0x000fe80000100a00 */
[----:B------:R-:W-:Y:S04]  /*13d50*/  STL [R1+0x1a88], R29 ;  /* 0x001a881d01007387 */ /* 0x000fe80000100800 */
[----:B------:R1:W-:Y:S04]  /*13d60*/  STL [R1+0x798], R4 ;  /* 0x0007980401007387 */ /* 0x0003e80000100800 */
[----:B------:R-:W2:Y:S04]  /*13d70*/  LDSM.16.MT88.4 R16, [R0+UR7+0x8000] ;  /* 0x008000070010783b */ /* 0x000ea80008004200 */
[----:B-1----:R-:W4:Y:S04]  /*13d80*/  LDL.LU R4, [R1+0x150] ;  /* 0x0001500001047983 */ /* 0x002f280000300800 */
[----:B0-----:R-:W-:Y:S04]  /*13d90*/  STL.64 [R1+0x300], R20 ;  /* 0x0003001401007387 */ /* 0x001fe80000100a00 */
[----:B------:R-:W-:Y:S04]  /*13da0*/  STL.64 [R1+0x308], R22 ;  /* 0x0003081601007387 */ /* 0x000fe80000100a00 */
[----:B------:R-:W0:Y:S04]  /*13db0*/  LDSM.16.MT88.4 R20, [R0+UR7+0xa000] ;  /* 0x00a000070014783b */ /* 0x000e280008004200 */
[----:B--2---:R-:W-:Y:S04]  /*13dc0*/  STL.64 [R1+0x2e0], R16 ;  /* 0x0002e01001007387 */ /* 0x004fe80000100a00 */
[----:B------:R0:W-:Y:S04]  /*13dd0*/  STL.64 [R1+0x2e8], R18 ;  /* 0x0002e81201007387 */ /* 0x0001e80000100a00 */
[----:B------:R-:W4:Y:S04]  /*13de0*/  LDL.LU R5, [R1+0x154] ;  /* 0x0001540001057983 */ /* 0x000f280000300800 */
[----:B------:R-:W4:Y:S04]  /*13df0*/  LDL.LU R6, [R1+0x158] ;  /* 0x0001580001067983 */ /* 0x000f280000300800 */
[----:B------:R-:W4:Y:S01]  /*13e00*/  LDL.LU R7, [R1+0x15c] ;  /* 0x00015c0001077983 */ /* 0x000f220000300800 */
[----:B0-----:R-:W-:-:S02]  /*13e10*/  IMAD.MOV.U32 R19, RZ, RZ, R20 ;  /* 0x000000ffff137224 */ /* 0x001fc400078e0014 */
[----:B------:R-:W-:Y:S01]  /*13e20*/  IMAD.MOV.U32 R18, RZ, RZ, R22 ;  /* 0x000000ffff127224 */ /* 0x000fe200078e0016 */
[----:B------:R0:W-:Y:S04]  /*13e30*/  STL [R1+0x2f4], R21 ;  /* 0x0002f41501007387 */ /* 0x0001e80000100800 */
[----:B------:R1:W-:Y:S04]  /*13e40*/  STL [R1+0x2fc], R23 ;  /* 0x0002fc1701007387 */ /* 0x0003e80000100800 */
[----:B------:R-:W-:Y:S04]  /*13e50*/  STL.64 [R1+0x1b00], R18 ;  /* 0x001b001201007387 */ /* 0x000fe80000100a00 */
[----:B------:R-:W3:Y:S04]  /*13e60*/  LDL.LU R20, [R1+0x2a4] ;  /* 0x0002a40001147983 */ /* 0x000ee80000300800 */
[----:B0-----:R-:W3:Y:S04]  /*13e70*/  LDL.LU R21, [R1+0x2ac] ;  /* 0x0002ac0001157983 */ /* 0x001ee80000300800 */
[----:B------:R-:W3:Y:S04]  /*13e80*/  LDL.LU R22, [R1+0x2c4] ;  /* 0x0002c40001167983 */ /* 0x000ee80000300800 */
[----:B-1----:R-:W3:Y:S04]  /*13e90*/  LDL.LU R23, [R1+0x2cc] ;  /* 0x0002cc0001177983 */ /* 0x002ee80000300800 */
[----:B------:R-:W0:Y:S01]  /*13ea0*/  LDSM.16.MT88.4 R16, [R0+UR7+0x8080] ;  /* 0x008080070010783b */ /* 0x000e220008004200 */
[----:B---3--:R-:W-:-:S15]  /*13eb0*/  HMMA.16816.F32 R12, R20, R2, R12 ;  /* 0x00000002140c723c */ /* 0x008fde000000180c */
[----:B------:R-:W-:-:S04]  /*13ec0*/  NOP ;  /* 0x0000000000007918 */ /* 0x000fc80000000000 */
[----:B------:R-:W-:Y:S01]  /*13ed0*/  MOV R10, R13 ;  /* 0x0000000d000a7202 */ /* 0x000fe20000000f00 */
[----:B------:R-:W-:Y:S02]  /*13ee0*/  IMAD.MOV.U32 R11, RZ, RZ, R14 ;  /* 0x000000ffff0b7224 */ /* 0x000fe400078e000e */
[----:B------:R-:W-:Y:S01]  /*13ef0*/  IMAD.MOV.U32 R9, RZ, RZ, R12 ;  /* 0x000000ffff097224 */ /* 0x000fe200078e000c */
[----:B------:R1:W-:Y:S04]  /*13f00*/  STL [R1+0xc], R15 ;  /* 0x00000c0f01007387 */ /* 0x0003e80000100800 */
[----:B------:R-:W-:Y:S04]  /*13f10*/  STL.64 [R1+0x1a80], R10 ;  /* 0x001a800a01007387 */ /* 0x000fe80000100a00 */
[----:B------:R-:W-:Y:S04]  /*13f20*/  STL.64 [R1+0x1a78], R8 ;  /* 0x001a780801007387 */ /* 0x000fe80000100a00 */
[----:B0-----:R-:W-:Y:S04]  /*13f30*/  STL [R1+0x2d4], R17 ;  /* 0x0002d41101007387 */ /* 0x001fe80000100800 */
[----:B------:R-:W-:Y:S04]  /*13f40*/  STL [R1+0x2dc], R19 ;  /* 0x0002dc1301007387 */ /* 0x000fe80000100800 */
[----:B------:R-:W4:Y:S04]  /*13f50*/  LDL.LU R20, [R1+0x184] ;  /* 0x0001840001147983 */ /* 0x000f280000300800 */
[----:B------:R-:W4:Y:S04]  /*13f60*/  LDL.LU R21, [R1+0x18c] ;  /* 0x00018c0001157983 */ /* 0x000f280000300800 */
[----:B------:R-:W4:Y:S04]  /*13f70*/  LDL.LU R22, [R1+0x1a4] ;  /* 0x0001a40001167983 */ /* 0x000f280000300800 */
[----:B------:R-:W4:Y:S04]  /*13f80*/  LDL.LU R23, [R1+0x1ac] ;  /* 0x0001ac0001177983 */ /* 0x000f280000300800 */
[----:B------:R-:W0:Y:S01]  /*13f90*/  LDSM.16.MT88.4 R8, [R0+UR7+0xa080] ;  /* 0x00a080070008783b */ /* 0x000e220008004200 */
[----:B-1----:R-:W-:-:S02]  /*13fa0*/  IMAD.MOV.U32 R15, RZ, RZ, R16 ;  /* 0x000000ffff0f7224 */ /* 0x002fc400078e0010 */
[----:B------:R-:W-:Y:S02]  /*13fb0*/  IMAD.MOV.U32 R14, RZ, RZ, R18 ;  /* 0x000000ffff0e7224 */ /* 0x000fe400078e0012 */
[----:B------:R-:W1:Y:S01]  /*13fc0*/  LDSM.16.MT88.4 R16, [R0+UR7+0x8100] ;  /* 0x008100070010783b */ /* 0x000e620008004200 */
[----:B0-----:R-:W-:Y:S01]  /*13fd0*/  MOV R13, R8 ;  /* 0x00000008000d7202 */ /* 0x001fe20000000f00 */
[----:B------:R-:W-:Y:S02]  /*13fe0*/  IMAD.MOV.U32 R12, RZ, RZ, R10 ;  /* 0x000000ffff0c7224 */ /* 0x000fe400078e000a */
[----:B------:R-:W-:Y:S04]  /*13ff0*/  STL [R1+0x2c4], R9 ;  /* 0x0002c40901007387 */ /* 0x000fe80000100800 */
[----:B------:R0:W-:Y:S04]  /*14000*/  STL [R1+0x2cc], R11 ;  /* 0x0002cc0b01007387 */ /* 0x0001e80000100800 */
[----:B------:R-:W-:Y:S04]  /*14010*/  STL.64 [R1+0x1af8], R14 ;  /* 0x001af80e01007387 */ /* 0x000fe80000100a00 */
[----:B------:R2:W-:Y:S01]  /*14020*/  STL.64 [R1+0x1af0], R12 ;  /* 0x001af00c01007387 */ /* 0x0005e20000100a00 */
[----:B------:R-:W-:Y:S01]  /*14030*/  MOV R10, R25 ;  /* 0x00000019000a7202 */ /* 0x000fe20000000f00 */
[----:B0-----:R-:W-:-:S02]  /*14040*/  IMAD.MOV.U32 R11, RZ, RZ, R24 ;  /* 0x000000ffff0b7224 */ /* 0x001fc400078e0018 */
[----:B--2---:R-:W2:Y:S04]  /*14050*/  LDL.LU R12, [R1+0x120] ;  /* 0x00012000010c7983 */ /* 0x004ea80000300800 */
[----:B------:R-:W2:Y:S04]  /*14060*/  LDL.LU R13, [R1+0x124] ;  /* 0x00012400010d7983 */ /* 0x000ea80000300800 */
[----:B------:R-:W2:Y:S04]  /*14070*/  LDL.LU R14, [R1+0x128] ;  /* 0x00012800010e7983 */ /* 0x000ea80000300800 */
[----:B------:R-:W2:Y:S01]  /*14080*/  LDL.LU R15, [R1+0x12c] ;  /* 0x00012c00010f7983 */ /* 0x000ea20000300800 */
[----:B------:R-:W-:-:S02]  /*14090*/  IMAD.MOV.U32 R9, RZ, RZ, R26 ;  /* 0x000000ffff097224 */ /* 0x000fc400078e001a */
[----:B------:R-:W-:Y:S01]  /*140a0*/  IMAD.MOV.U32 R8, RZ, RZ, R27 ;  /* 0x000000ffff087224 */ /* 0x000fe200078e001b */
[----:B----4-:R-:W-:Y:S01]  /*140b0*/  HMMA.16816.F32 R4, R20, R2, R4 ;  /* 0x000000021404723c */ /* 0x010fe20000001804 */
[----:B------:R-:W3:Y:S04]  /*140c0*/  LDL R22, [R1+0x300] ;  /* 0x0003000001167983 */ /* 0x000ee80000100800 */
[----:B------:R-:W4:-:S14]  /*140d0*/  LDL R23, [R1+0x304] ;  /* 0x0003040001177983 */ /* 0x000f1c0000100800 */
[----:B------:R0:W-:Y:S04]  /*140e0*/  STL.64 [R1+0xc0], R4 ;  /* 0x0000c00401007387 */ /* 0x0001e80000100a00 */
[----:B------:R-:W-:Y:S04]  /*140f0*/  STL.64 [R1+0xc8], R6 ;  /* 0x0000c80601007387 */ /* 0x000fe80000100a00 */
[----:B-1----:R-:W-:Y:S04]  /*14100*/  STL [R1+0x2b4], R17 ;  /* 0x0002b41101007387 */ /* 0x002fe80000100800 */
[----:B------:R-:W-:Y:S01]  /*14110*/  STL [R1+0x2bc], R19 ;  /* 0x0002bc1301007387 */ /* 0x000fe20000100800 */
[----:B0-----:R-:W-:-:S03]  /*14120*/  IMAD.MOV.U32 R4, RZ, RZ, R16 ;  /* 0x000000ffff047224 */ /* 0x001fc600078e0010 */
[----:B------:R-:W2:Y:S01]  /*14130*/  LDL.LU R24, [R1+0x1d4] ;  /* 0x0001d40001187983 */ /* 0x000ea20000300800 */
[----:B------:R-:W-:-:S03]  /*14140*/  IMAD.MOV.U32 R5, RZ, RZ, R18 ;  /* 0x000000ffff057224 */ /* 0x000fc600078e0012 */
[----:B------:R-:W2:Y:S04]  /*14150*/  LDL.LU R25, [R1+0x1dc] ;  /* 0x0001dc0001197983 */ /* 0x000ea80000300800 */
[----:B------:R-:W2:Y:S04]  /*14160*/  LDL.LU R26, [R1+0x234] ;  /* 0x00023400011a7983 */ /* 0x000ea80000300800 */
[----:B------:R-:W2:Y:S04]  /*14170*/  LDL.LU R27, [R1+0x23c] ;  /* 0x00023c00011b7983 */ /* 0x000ea80000300800 */
[----:B------:R0:W1:Y:S04]  /*14180*/  LDSM.16.MT88.4 R16, [R0+UR7+0xa100] ;  /* 0x00a100070010783b */ /* 0x0000680008004200 */
[----:B0-----:R-:W5:Y:S01]  /*14190*/  LDL.LU R0, [R1+0x1b08] ;  /* 0x001b080001007983 */ /* 0x001f620000300800 */
[----:B-1----:R-:W-:Y:S01]  /*141a0*/  MOV R6, R16 ;  /* 0x0000001000067202 */ /* 0x002fe20000000f00 */
[----:B------:R-:W-:-:S02]  /*141b0*/  IMAD.MOV.U32 R7, RZ, RZ, R18 ;  /* 0x000000ffff077224 */ /* 0x000fc400078e0012 */
[----:B------:R-:W-:Y:S04]  /*141c0*/  STL [R1+0x2a4], R17 ;  /* 0x0002a41101007387 */ /* 0x000fe80000100800 */
[----:B------:R0:W-:Y:S04]  /*141d0*/  STL [R1+0x2ac], R19 ;  /* 0x0002ac1301007387 */ /* 0x0001e80000100800 */
[----:B0-----:R-:W3:Y:S04]  /*141e0*/  LDL.LU.64 R18, [R1+0x1b00] ;  /* 0x001b000001127983 */ /* 0x001ee80000300a00 */
[----:B------:R-:W-:Y:S04]  /*141f0*/  STL.64 [R1+0x1ae0], R6 ;  /* 0x001ae00601007387 */ /* 0x000fe80000100a00 */
[----:B------:R0:W-:Y:S04]  /*14200*/  STL.64 [R1+0x1ad8], R4 ;  /* 0x001ad80401007387 */ /* 0x0001e80000100a00 */
[----:B0-----:R-:W3:Y:S04]  /*14210*/  LDL.LU R4, [R1+0x110] ;  /* 0x0001100001047983 */ /* 0x001ee80000300800 */
[----:B------:R-:W3:Y:S04]  /*14220*/  LDL.LU R5, [R1+0x114] ;  /* 0x0001140001057983 */ /* 0x000ee80000300800 */
[----:B------:R-:W3:Y:S04]  /*14230*/  LDL.LU R6, [R1+0x118] ;  /* 0x0001180001067983 */ /* 0x000ee80000300800 */
[----:B------:R-:W3:Y:S01]  /*14240*/  LDL.LU R7, [R1+0x11c] ;  /* 0x00011c0001077983 */ /* 0x000ee20000300800 */
[----:B--2---:R-:W-:Y:S03]  /*14250*/  HMMA.16816.F32 R24, R24, R2, R12 ;  /* 0x000000021818723c */ /* 0x004fe6000000180c */
[----:B-----5:R-:W0:-:S15]  /*14260*/  LDSM.16.MT88.4 R12, [R0+UR7+0x8000] ;  /* 0x00800007000c783b */ /* 0x020e1e0008004200 */
[----:B------:R-:W-:Y:S01]  /*14270*/  NOP ;  /* 0x0000000000007918 */ /* 0x000fe20000000000 */
[----:B------:R-:W-:Y:S04]  /*14280*/  STL [R1+0x1a40], R25 ;  /* 0x001a401901007387 */ /* 0x000fe80000100800 */
[----:B------:R-:W-:Y:S04]  /*14290*/  STL [R1+0x1a3c], R26 ;  /* 0x001a3c1a01007387 */ /* 0x000fe80000100800 */
[----:B------:R-:W-:Y:S04]  /*142a0*/  STL [R1+0x1a38], R27 ;  /* 0x001a381b01007387 */ /* 0x000fe80000100800 */
[----:B0-----:R-:W-:Y:S01]  /*142b0*/  STL [R1+0x274], R13 ;  /* 0x0002740d01007387 */ /* 0x001fe20000100800 */
[----:B------:R-:W-:-:S02]  /*142c0*/  IMAD.MOV.U32 R17, RZ, RZ, R12 ;  /* 0x000000ffff117224 */ /* 0x000fc400078e000c */
[----:B------:R-:W-:Y:S01]  /*142d0*/  IMAD.MOV.U32 R16, RZ, RZ, R14 ;  /* 0x000000ffff107224 */ /* 0x000fe200078e000e */
[----:B------:R-:W-:Y:S04]  /*142e0*/  STL [R1+0x27c], R15 ;  /* 0x00027c0f01007387 */ /* 0x000fe80000100800 */
[----:B------:R-:W0:Y:S04]  /*142f0*/  LDSM.16.MT88.4 R12, [R0+UR7+0xa000] ;  /* 0x00a00007000c783b */ /* 0x000e280008004200 */
[----:B0-----:R-:W-:Y:S01]  /*14300*/  STL [R1+0x294], R13 ;  /* 0x0002940d01007387 */ /* 0x001fe20000100800 */
[----:B------:R-:W-:Y:S01]  /*14310*/  IMAD.MOV.U32 R29, RZ, RZ, R14 ;  /* 0x000000ffff1d7224 */ /* 0x000fe200078e000e */
[----:B------:R-:W-:-:S02]  /*14320*/  MOV R28, R12 ;  /* 0x0000000c001c7202 */ /* 0x000fc40000000f00 */
[----:B------:R0:W-:Y:S04]  /*14330*/  STL [R1+0x29c], R15 ;  /* 0x00029c0f01007387 */ /* 0x0001e80000100800 */
[----:B0-----:R-:W2:Y:S04]  /*14340*/  LDL.LU.64 R14, [R1+0x1af8] ;  /* 0x001af800010e7983 */ /* 0x001ea80000300a00 */
[----:B------:R-:W5:Y:S04]  /*14350*/  LDL.LU.64 R12, [R1+0x1af0] ;  /* 0x001af000010c7983 */ /* 0x000f680000300a00 */
[----:B------:R-:W2:Y:S04]  /*14360*/  LDL.LU R20, [R1+0x2e0] ;  /* 0x0002e00001147983 */ /* 0x000ea80000300800 */
[----:B------:R-:W2:Y:S01]  /*14370*/  LDL.LU R21, [R1+0x2e8] ;  /* 0x0002e80001157983 */ /* 0x000ea20000300800 */
[----:B---3--:R-:W-:Y:S01]  /*14380*/  F2FP.F16.E4M3.UNPACK_B R2, R22 ;  /* 0x00000016ff02723e */ /* 0x008fe200020006ff */
[----:B------:R-:W-:Y:S01]  /*14390*/  IMAD.MOV.U32 R22, RZ, RZ, R19 ;  /* 0x000000ffff167224 */ /* 0x000fe200078e0013 */
[----:B----4-:R-:W-:Y:S01]  /*143a0*/  F2FP.F16.E4M3.UNPACK_B R3, R23 ;  /* 0x00000017ff03723e */ /* 0x010fe200020006ff */
[----:B------:R-:W-:Y:S01]  /*143b0*/  IMAD.MOV.U32 R23, RZ, RZ, R18 ;  /* 0x000000ffff177224 */ /* 0x000fe200078e0012 */
[----:B------:R-:W3:Y:S04]  /*143c0*/  LDL.LU R19, [R1+0x1aec] ;  /* 0x001aec0001137983 */ /* 0x000ee80000300800 */
[----:B------:R-:W4:Y:S02]  /*143d0*/  LDL.LU R18, [R1+0x1ae8] ;  /* 0x001ae80001127983 */ /* 0x000f240000300800 */
[----:B--2---:R-:W-:Y:S02]  /*143e0*/  HMMA.16816.F32 R8, R20, R2, R8 ;  /* 0x000000021408723c */ /* 0x004fe40000001808 */
[----:B------:R-:W0:-:S15]  /*143f0*/  LDSM.16.MT88.4 R20, [R0+UR7+0x8080] ;  /* 0x008080070014783b */ /* 0x000e1e0008004200 */
[----:B------:R-:W-:Y:S02]  /*14400*/  NOP ;  /* 0x0000000000007918 */ /* 0x000fe40000000000 */
[----:B------:R-:W-:Y:S04]  /*14410*/  STL.64 [R1+0x150], R8 ;  /* 0x0001500801007387 */ /* 0x000fe80000100a00 */
[----:B------:R1:W-:Y:S04]  /*14420*/  STL.64 [R1+0x158], R10 ;  /* 0x0001580a01007387 */ /* 0x0003e80000100a00 */
[----:B0-----:R-:W-:Y:S01]  /*14430*/  STL [R1+0x264], R21 ;  /* 0x0002641501007387 */ /* 0x001fe20000100800 */
[----:B-1----:R-:W-:Y:S01]  /*14440*/  MOV R11, R20 ;  /* 0x00000014000b7202 */ /* 0x002fe20000000f00 */
[----:B------:R-:W-:-:S02]  /*14450*/  IMAD.MOV.U32 R10, RZ, RZ, R22 ;  /* 0x000000ffff0a7224 */ /* 0x000fc400078e0016 */
[----:B------:R-:W-:Y:S04]  /*14460*/  STL [R1+0x26c], R23 ;  /* 0x00026c1701007387 */ /* 0x000fe80000100800 */
[----:B------:R-:W0:Y:S04]  /*14470*/  LDSM.16.MT88.4 R20, [R0+UR7+0xa080] ;  /* 0x00a080070014783b */ /* 0x000e280008004200 */
[----:B0-----:R0:W-:Y:S01]  /*14480*/  STL [R1+0x284], R21 ;  /* 0x0002841501007387 */ /* 0x0011e20000100800 */
[----:B------:R-:W-:Y:S01]  /*14490*/  IMAD.MOV.U32 R9, RZ, RZ, R20 ;  /* 0x000000ffff097224 */ /* 0x000fe200078e0014 */
[----:B------:R-:W-:Y:S01]  /*144a0*/  MOV R8, R22 ;  /* 0x0000001600087202 */ /* 0x000fe20000000f00 */
[----:B------:R-:W-:Y:S01]  /*144b0*/  IMAD.MOV.U32 R20, RZ, RZ, R15 ;  /* 0x000000ffff147224 */ /* 0x000fe200078e000f */
[----:B------:R1:W-:Y:S01]  /*144c0*/  STL [R1+0x28c], R23 ;  /* 0x00028c1701007387 */ /* 0x0003e20000100800 */
[----:B-----5:R-:W-:Y:S01]  /*144d0*/  MOV R22, R13 ;  /* 0x0000000d00167202 */ /* 0x020fe20000000f00 */
[----:B0-----:R-:W-:-:S02]  /*144e0*/  IMAD.MOV.U32 R21, RZ, RZ, R14 ;  /* 0x000000ffff157224 */ /* 0x001fc400078e000e */
[----:B-1----:R-:W-:Y:S02]  /*144f0*/  IMAD.MOV.U32 R23, RZ, RZ, R12 ;  /* 0x000000ffff177224 */ /* 0x002fe400078e000c */
[----:B------:R-:W2:Y:S04]  /*14500*/  LDL.LU R12, [R1+0x10] ;  /* 0x00001000010c7983 */ /* 0x000ea80000300800 */
[----:B------:R-:W2:Y:S01]  /*14510*/  LDL.LU R13, [R1+0x14] ;  /* 0x00001400010d7983 */ /* 0x000ea20000300800 */
[----:B------:R-:W-:Y:S03]  /*14520*/  HMMA.16816.F32 R20, R20, R2, R4 ;  /* 0x000000021414723c */ /* 0x000fe60000001804 */
[----:B------:R-:W2:Y:S04]  /*14530*/  LDL.LU R14, [R1+0x18] ;  /* 0x00001800010e7983 */ /* 0x000ea80000300800 */
[----:B------:R-:W2:Y:S04]  /*14540*/  LDL.LU R15, [R1+0x1c] ;  /* 0x00001c00010f7983 */ /* 0x000ea80000300800 */
[----:B------:R-:W5:Y:S04]  /*14550*/  LDL.LU.64 R6, [R1+0x1ae0] ;  /* 0x001ae00001067983 */ /* 0x000f680000300a00 */
[----:B------:R-:W2:Y:S04]  /*14560*/  LDL.LU.64 R4, [R1+0x1ad8] ;  /* 0x001ad80001047983 */ /* 0x000ea80000300a00 */
[----:B------:R-:W-:Y:S01]  /*14570*/  MOV R26, R21 ;  /* 0x00000015001a7202 */ /* 0x000fe20000000f00 */
[----:B------:R-:W-:-:S02]  /*14580*/  IMAD.MOV.U32 R27, RZ, RZ, R22 ;  /* 0x000000ffff1b7224 */ /* 0x000fc400078e0016 */
[----:B------:R-:W-:Y:S01]  /*14590*/  IMAD.MOV.U32 R25, RZ, RZ, R20 ;  /* 0x000000ffff197224 */ /* 0x000fe200078e0014 */
[----:B------:R-:W-:Y:S04]  /*145a0*/  STL [R1+0x11c], R23 ;  /* 0x00011c1701007387 */ /* 0x000fe80000100800 */
[----:B------:R-:W-:Y:S04]  /*145b0*/  STL.64 [R1+0x1a50], R26 ;  /* 0x001a501a01007387 */ /* 0x000fe80000100a00 */
[----:B------:R0:W-:Y:S04]  /*145c0*/  STL.64 [R1+0x1a48], R24 ;  /* 0x001a481801007387 */ /* 0x0001e80000100a00 */
[----:B0-----:R-:W3:Y:S04]  /*145d0*/  LDL.LU R24, [R1+0xf0] ;  /* 0x0000f00001187983 */ /* 0x001ee80000300800 */
[----:B------:R-:W3:Y:S04]  /*145e0*/  LDL.LU R25, [R1+0xf4] ;  /* 0x0000f40001197983 */ /* 0x000ee80000300800 */
[----:B------:R-:W3:Y:S04]  /*145f0*/  LDL.LU R26, [R1+0xf8] ;  /* 0x0000f800011a7983 */ /* 0x000ee80000300800 */
[----:B------:R-:W3:Y:S01]  /*14600*/  LDL.LU R27, [R1+0xfc] ;  /* 0x0000fc00011b7983 */ /* 0x000ee20000300800 */
[----:B-----5:R-:W-:-:S02]  /*14610*/  IMAD.MOV.U32 R22, RZ, RZ, R6 ;  /* 0x000000ffff167224 */ /* 0x020fc400078e0006 */
[----:B--2---:R-:W-:Y:S01]  /*14620*/  IMAD.MOV.U32 R20, RZ, RZ, R4 ;  /* 0x000000ffff147224 */ /* 0x004fe200078e0004 */
[----:B------:R-:W-:Y:S01]  /*14630*/  MOV R21, R5 ;  /* 0x0000000500157202 */ /* 0x000fe20000000f00 */
[----:B------:R-:W2:Y:S01]  /*14640*/  LDL.LU R4, [R1+0x1ad4] ;  /* 0x001ad40001047983 */ /* 0x000ea20000300800 */
[----:B------:R-:W-:-:S03]  /*14650*/  IMAD.MOV.U32 R23, RZ, RZ, R7 ;  /* 0x000000ffff177224 */ /* 0x000fc600078e0007 */
[----:B------:R-:W2:Y:S04]  /*14660*/  LDL.LU R5, [R1+0x1ad0] ;  /* 0x001ad00001057983 */ /* 0x000ea80000300800 */
[----:B------:R-:W2:Y:S04]  /*14670*/  LDL.LU R6, [R1+0x1acc] ;  /* 0x001acc0001067983 */ /* 0x000ea80000300800 */
[----:B------:R-:W2:Y:S01]  /*14680*/  LDL.LU R7, [R1+0x1ac8] ;  /* 0x001ac80001077983 */ /* 0x000ea20000300800 */
[----:B---3--:R-:W-:Y:S01]  /*14690*/  HMMA.16816.F32 R24, R20, R2, R24 ;  /* 0x000000021418723c */ /* 0x008fe20000001818 */
[----:B------:R-:W-:Y:S01]  /*146a0*/  MOV R20, R17 ;  /* 0x0000001100147202 */ /* 0x000fe20000000f00 */
[----:B------:R-:W-:Y:S01]  /*146b0*/  IMAD.MOV.U32 R21, RZ, RZ, R16 ;  /* 0x000000ffff157224 */ /* 0x000fe200078e0010 */
[----:B------:R-:W-:Y:S01]  /*146c0*/  MOV R23, R29 ;  /* 0x0000001d00177202 */ /* 0x000fe20000000f00 */
[----:B------:R-:W-:Y:S01]  /*146d0*/  IMAD.MOV.U32 R22, RZ, RZ, R28 ;  /* 0x000000ffff167224 */ /* 0x000fe200078e001c */
[----:B------:R-:W3:-:S14]  /*146e0*/  LDL.LU R17, [R1+0x1ac4] ;  /* 0x001ac40001117983 */ /* 0x000edc0000300800 */
[----:B------:R-:W-:Y:S04]  /*146f0*/  STL.64 [R1+0xd0], R24 ;  /* 0x0000d01801007387 */ /* 0x000fe80000100a00 */
[----:B------:R-:W-:Y:S04]  /*14700*/  STL.64 [R1+0xd8], R26 ;  /* 0x0000d81a01007387 */ /* 0x000fe80000100a00 */
[----:B------:R-:W5:Y:S04]  /*14710*/  LDL.LU R16, [R1+0x1ac0] ;  /* 0x001ac00001107983 */ /* 0x000f680000300800 */
[----:B------:R-:W3:Y:S01]  /*14720*/  LDL.LU R28, [R1+0x1abc] ;  /* 0x001abc00011c7983 */ /* 0x000ee20000300800 */
[----:B--2---:R-:W-:Y:S03]  /*14730*/  HMMA.16816.F32 R20, R20, R2, R4 ;  /* 0x000000021414723c */ /* 0x004fe60000001804 */
[----:B------:R-:W0:-:S15]  /*14740*/  LDSM.16.MT88.4 R4, [R0+UR7+0x8100] ;  /* 0x008100070004783b */ /* 0x000e1e0008004200 */
[----:B------:R-:W-:Y:S01]  /*14750*/  NOP ;  /* 0x0000000000007918 */ /* 0x000fe20000000000 */
[----:B------:R-:W-:Y:S04]  /*14760*/  STL.64 [R1+0xb0], R20 ;  /* 0x0000b01401007387 */ /* 0x000fe80000100a00 */
[----:B------:R-:W-:Y:S04]  /*14770*/  STL.64 [R1+0xb8], R22 ;  /* 0x0000b81601007387 */ /* 0x000fe80000100a00 */
[----:B0-----:R-:W-:Y:S01]  /*14780*/  STL [R1+0x1a4], R5 ;  /* 0x0001a40501007387 */ /* 0x001fe20000100800 */
[----:B------:R-:W-:Y:S02]  /*14790*/  IMAD.MOV.U32 R25, RZ, RZ, R4 ;  /* 0x000000ffff197224 */ /* 0x000fe400078e0004 */
[----:B------:R-:W-:Y:S01]  /*147a0*/  IMAD.MOV.U32 R24, RZ, RZ, R6 ;  /* 0x000000ffff187224 */ /* 0x000fe200078e0006 */
[----:B------:R-:W-:Y:S04]  /*147b0*/  STL [R1+0x1ac], R7 ;  /* 0x0001ac0701007387 */ /* 0x000fe80000100800 */
[----:B------:R-:W0:Y:S04]  /*147c0*/  LDSM.16.MT88.4 R4, [R0+UR7+0xa100] ;  /* 0x00a100070004783b */ /* 0x000e280008004200 */
[----:B0-----:R-:W-:Y:S04]  /*147d0*/  STL [R1+0x1f4], R5 ;  /* 0x0001f40501007387 */ /* 0x001fe80000100800 */
[----:B------:R0:W-:Y:S02]  /*147e0*/  STL [R1+0x1fc], R7 ;  /* 0x0001fc0701007387 */ /* 0x0001e40000100800 */
[----:B0-----:R-:W-:-:S02]  /*147f0*/  IMAD.MOV.U32 R7, RZ, RZ, R8 ;  /* 0x000000ffff077224 */ /* 0x001fc400078e0008 */
[----:B------:R-:W2:Y:S01]  /*14800*/  LDL.LU R8, [R1+0x40] ;  /* 0x0000400001087983 */ /* 0x000ea20000300800 */
[----:B------:R-:W-:Y:S02]  /*14810*/  IMAD.MOV.U32 R22, RZ, RZ, R6 ;  /* 0x000000ffff167224 */ /* 0x000fe400078e0006 */
[----:B------:R-:W-:Y:S01]  /*14820*/  IMAD.MOV.U32 R6, RZ, RZ, R9 ;  /* 0x000000ffff067224 */ /* 0x000fe200078e0009 */
[----:B--2---:R-:W-:Y:S04]  /*14830*/  STL [R1+0x1a8c], R8 ;  /* 0x001a8c0801007387 */ /* 0x004fe80000100800 */
[----:B------:R-:W2:Y:S01]  /*14840*/  LDL.LU R9, [R1+0x44] ;  /* 0x0000440001097983 */ /* 0x000ea20000300800 */
[----:B------:R-:W-:Y:S01]  /*14850*/  MOV R23, R4 ;  /* 0x0000000400177202 */ /* 0x000fe20000000f00 */
[----:B------:R-:W-:Y:S01]  /*14860*/  IMAD.MOV.U32 R4, RZ, RZ, R11 ;  /* 0x000000ffff047224 */ /* 0x000fe200078e000b */
[----:B------:R-:W-:-:S02]  /*14870*/  MOV R5, R10 ;  /* 0x0000000a00057202 */ /* 0x000fc40000000f00 */
[----:B---3--:R-:W-:-:S05]  /*14880*/  MOV R11, R28 ;  /* 0x0000001c000b7202 */ /* 0x008fca0000000f00 */
[----:B------:R-:W-:Y:S01]  /*14890*/  HMMA.16816.F32 R4, R4, R2, R12 ;  /* 0x000000020404723c */ /* 0x000fe2000000180c */
[----:B--2---:R-:W-:Y:S04]  /*148a0*/  STL [R1+0x1a90], R9 ;  /* 0x001a900901007387 */ /* 0x004fe80000100800 */
[----:B------:R-:W2:Y:S04]  /*148b0*/  LDL.LU R10, [R1+0x48] ;  /* 0x00004800010a7983 */ /* 0x000ea80000300800 */
[----:B------:R-:W3:Y:S04]  /*148c0*/  LDL.LU R28, [R1+0x1ab8] ;  /* 0x001ab800011c7983 */ /* 0x000ee80000300800 */
[----:B------:R-:W2:Y:S04]  /*148d0*/  LDL.LU.64 R14, [R1+0x1ab0] ;  /* 0x001ab000010e7983 */ /* 0x000ea80000300a00 */
[----:B------:R-:W2:Y:S04]  /*148e0*/  LDL.LU.64 R12, [R1+0x1aa8] ;  /* 0x001aa800010c7983 */ /* 0x000ea80000300a00 */
[----:B------:R-:W-:Y:S04]  /*148f0*/  STL.64 [R1+0x80], R4 ;  /* 0x0000800401007387 */ /* 0x000fe80000100a00 */
[----:B------:R-:W-:Y:S04]  /*14900*/  STL.64 [R1+0x88], R6 ;  /* 0x0000880601007387 */ /* 0x000fe80000100a00 */
[----:B------:R-:W0:Y:S04]  /*14910*/  LDSM.16.MT88.4 R4, [R0+UR7+0x8180] ;  /* 0x008180070004783b */ /* 0x000e280008004200 */
[----:B0-----:R-:W-:Y:S01]  /*14920*/  STL [R1+0x194], R5 ;  /* 0x0001940501007387 */ /* 0x001fe20000100800 */
[----:B------:R-:W-:-:S02]  /*14930*/  IMAD.MOV.U32 R21, RZ, RZ, R4 ;  /* 0x000000ffff157224 */ /* 0x000fc400078e0004 */
[----:B------:R-:W-:Y:S01]  /*14940*/  IMAD.MOV.U32 R20, RZ, RZ, R6 ;  /* 0x000000ffff147224 */ /* 0x000fe200078e0006 */
[----:B------:R-:W-:Y:S04]  /*14950*/  STL [R1+0x19c], R7 ;  /* 0x00019c0701007387 */ /* 0x000fe80000100800 */
[----:B------:R-:W0:Y:S04]  /*14960*/  LDSM.16.MT88.4 R4, [R0+UR7+0xa180] ;  /* 0x00a180070004783b */ /* 0x000e280008004200 */
[----:B0-----:R-:W-:Y:S01]  /*14970*/  STL [R1+0x1e4], R5 ;  /* 0x0001e40501007387 */ /* 0x001fe20000100800 */
[----:B------:R-:W-:Y:S01]  /*14980*/  MOV R9, R4 ;  /* 0x0000000400097202 */ /* 0x000fe20000000f00 */
[----:B------:R-:W-:-:S02]  /*14990*/  IMAD.MOV.U32 R8, RZ, RZ, R6 ;  /* 0x000000ffff087224 */ /* 0x000fc400078e0006 */
[----:B------:R-:W-:Y:S04]  /*149a0*/  STL [R1+0x1ec], R7 ;  /* 0x0001ec0701007387 */ /* 0x000fe80000100800 */
[----:B------:R-:W-:Y:S04]  /*149b0*/  STL [R1+0x19d4], R0 ;  /* 0x0019d40001007387 */ /* 0x000fe80000100800 */
[----:B---3--:R-:W0:Y:S04]  /*149c0*/  LDSM.16.MT88.4 R4, [R28+UR7+0x8000] ;  /* 0x008000071c04783b */ /* 0x008e280008004200 */
[----:B0-----:R-:W-:Y:S04]  /*149d0*/  STL.64 [R1+0x220], R4 ;  /* 0x0002200401007387 */ /* 0x001fe80000100a00 */
[----:B------:R-:W-:Y:S04]  /*149e0*/  STL.64 [R1+0x228], R6 ;  /* 0x0002280601007387 */ /* 0x000fe80000100a00 */
[----:B------:R-:W0:Y:S04]  /*149f0*/  LDSM.16.MT88.4 R4, [R28+UR7+0xa000] ;  /* 0x00a000071c04783b */ /* 0x000e280008004200 */
[----:B0-----:R0:W-:Y:S01]  /*14a00*/  STL [R1+0x254], R5 ;  /* 0x0002540501007387 */ /* 0x0011e20000100800 */
[----:B------:R-:W-:Y:S01]  /*14a10*/  IMAD.MOV.U32 R29, RZ, RZ, R4 ;  /* 0x000000ffff1d7224 */ /* 0x000fe200078e0004 */
[----:B------:R-:W-:Y:S01]  /*14a20*/  MOV R0, R6 ;  /* 0x0000000600007202 */ /* 0x000fe20000000f00 */
[----:B------:R-:W-:Y:S01]  /*14a30*/  IMAD.MOV.U32 R4, RZ, RZ, R25 ;  /* 0x000000ffff047224 */ /* 0x000fe200078e0019 */
[----:B------:R1:W-:Y:S01]  /*14a40*/  STL [R1+0x25c], R7 ;  /* 0x00025c0701007387 */ /* 0x0003e20000100800 */
[----:B------:R-:W-:Y:S01]  /*14a50*/  MOV R6, R23 ;  /* 0x0000001700067202 */ /* 0x000fe20000000f00 */
[----:B0-----:R-:W-:-:S02]  /*14a60*/  IMAD.MOV.U32 R5, RZ, RZ, R24 ;  /* 0x000000ffff057224 */ /* 0x001fc400078e0018 */
[----:B-1----:R-:W-:-:S07]  /*14a70*/  IMAD.MOV.U32 R7, RZ, RZ, R22 ;  /* 0x000000ffff077224 */ /* 0x002fce00078e0016 */
[----:B--2---:R-:W-:Y:S01]  /*14a80*/  HMMA.16816.F32 R12, R4, R2, R12 ;  /* 0x00000002040c723c */ /* 0x004fe2000000180c */
[----:B------:R-:W-:Y:S01]  /*14a90*/  IMAD.MOV.U32 R4, RZ, RZ, R21 ;  /* 0x000000ffff047224 */ /* 0x000fe200078e0015 */
[----:B------:R-:W-:Y:S01]  /*14aa0*/  MOV R5, R20 ;  /* 0x0000001400057202 */ /* 0x000fe20000000f00 */
[----:B-----5:R-:W-:Y:S01]  /*14ab0*/  IMAD.MOV.U32 R21, RZ, RZ, R16 ;  /* 0x000000ffff157224 */ /* 0x020fe200078e0010 */
[----:B----4-:R-:W-:Y:S01]  /*14ac0*/  MOV R23, R18 ;  /* 0x0000001200177202 */ /* 0x010fe20000000f00 */
[----:B------:R-:W-:Y:S02]  /*14ad0*/  IMAD.MOV.U32 R22, RZ, RZ, R17 ;  /* 0x000000ffff167224 */ /* 0x000fe400078e0011 */
[----:B------:R-:W-:-:S12]  /*14ae0*/  IMAD.MOV.U32 R24, RZ, RZ, R19 ;  /* 0x000000ffff187224 */ /* 0x000fd800078e0013 */
[----:B------:R0:W-:Y:S04]  /*14af0*/  STL.64 [R1+0x10], R12 ;  /* 0x0000100c01007387 */ /* 0x0001e80000100a00 */
[----:B------:R1:W-:Y:S04]  /*14b00*/  STL.64 [R1+0x18], R14 ;  /* 0x0000180e01007387 */ /* 0x0003e80000100a00 */
[----:B------:R-:W2:Y:S04]  /*14b10*/  LDL.LU R20, [R1+0x30] ;  /* 0x0000300001147983 */ /* 0x000ea80000300800 */
[----:B------:R-:W3:Y:S04]  /*14b20*/  LDL.LU R16, [R1+0x1aa0] ;  /* 0x001aa00001107983 */ /* 0x000ee80000300800 */
[----:B------:R-:W3:Y:S04]  /*14b30*/  LDL.LU R17, [R1+0x1a9c] ;  /* 0x001a9c0001117983 */ /* 0x000ee80000300800 */
[----:B------:R-:W3:Y:S04]  /*14b40*/  LDL.LU R18, [R1+0x1a98] ;  /* 0x001a980001127983 */ /* 0x000ee80000300800 */
[----:B------:R-:W3:Y:S01]  /*14b50*/  LDL.LU R19, [R1+0x1a94] ;  /* 0x001a940001137983 */ /* 0x000ee20000300800 */
[----:B------:R-:W-:Y:S01]  /*14b60*/  IMAD.MOV.U32 R6, RZ, RZ, R9 ;  /* 0x000000ffff067224 */ /* 0x000fe200078e0009 */
[----:B------:R-:W-:-:S02]  /*14b70*/  MOV R7, R8 ;  /* 0x0000000800077202 */ /* 0x000fc40000000f00 */
[----:B------:R-:W4:Y:S04]  /*14b80*/  LDL.LU R25, [R1+0x24] ;  /* 0x0000240001197983 */ /* 0x000f280000300800 */
[----:B------:R-:W4:Y:S04]  /*14b90*/  LDL.LU R26, [R1+0x28] ;  /* 0x00002800011a7983 */ /* 0x000f280000300800 */
[----:B------:R-:W4:Y:S04]  /*14ba0*/  LDL.LU R27, [R1+0x2c] ;  /* 0x00002c00011b7983 */ /* 0x000f280000300800 */
[----:B------:R-:W5:Y:S04]  /*14bb0*/  LDL.LU R9, [R1+0x1a90] ;  /* 0x001a900001097983 */ /* 0x000f680000300800 */
[----:B------:R-:W5:Y:S01]  /*14bc0*/  LDL.LU R8, [R1+0x1a8c] ;  /* 0x001a8c0001087983 */ /* 0x000f620000300800 */
[----:B---3--:R-:W-:-:S15]  /*14bd0*/  HMMA.16816.F32 R4, R4, R2, R16 ;  /* 0x000000020404723c */ /* 0x008fde0000001810 */
[----:B------:R-:W-:-:S04]  /*14be0*/  NOP ;  /* 0x0000000000007918 */ /* 0x000fc80000000000 */
[----:B------:R-:W-:Y:S04]  /*14bf0*/  STL.64 [R1+0x1a10], R6 ;  /* 0x001a100601007387 */ /* 0x000fe80000100a00 */
[----:B------:R-:W-:Y:S04]  /*14c00*/  STL.64 [R1+0x1a08], R4 ;  /* 0x001a080401007387 */ /* 0x000fe80000100a00 */
[----:B0-----:R-:W5:Y:S04]  /*14c10*/  LDL.LU R12, [R1+0x220] ;  /* 0x00022000010c7983 */ /* 0x001f680000300800 */
[----:B------:R-:W5:Y:S04]  /*14c20*/  LDL.LU R13, [R1+0x228] ;  /* 0x00022800010d7983 */ /* 0x000f680000300800 */
[----:B------:R-:W0:Y:S01]  /*14c30*/  LDSM.16.MT88.4 R4, [R28+UR7+0x8080] ;  /* 0x008080071c04783b */ /* 0x000e220008004200 */
[----:B-1----:R-:W-:-:S02]  /*14c40*/  IMAD.MOV.U32 R14, RZ, RZ, R29 ;  /* 0x000000ffff0e7224 */ /* 0x002fc400078e001d */
[----:B------:R-:W-:Y:S01]  /*14c50*/  IMAD.MOV.U32 R15, RZ, RZ, R0 ;  /* 0x000000ffff0f7224 */ /* 0x000fe200078e0000 */
[----:B------:R-:W3:Y:S06]  /*14c60*/  LDL.LU R29, [R1+0x1a88] ;  /* 0x001a8800011d7983 */ /* 0x000eec0000300800 */
[----:B-----5:R-:W-:Y:S01]  /*14c70*/  HMMA.16816.F32 R8, R12, R2, R8 ;  /* 0x000000020c08723c */ /* 0x020fe20000001808 */
[----:B0-----:R-:W-:Y:S01]  /*14c80*/  MOV R12, R4 ;  /* 0x00000004000c7202 */ /* 0x001fe20000000f00 */
[----:B------:R-:W-:-:S15]  /*14c90*/  IMAD.MOV.U32 R13, RZ, RZ, R6 ;  /* 0x000000ffff0d7224 */ /* 0x000fde00078e0006 */
[----:B------:R-:W-:Y:S02]  /*14ca0*/  NOP ;  /* 0x0000000000007918 */ /* 0x000fe40000000000 */
[----:B------:R-:W-:Y:S04]  /*14cb0*/  STL.64 [R1+0xa0], R8 ;  /* 0x0000a00801007387 */ /* 0x000fe80000100a00 */
[----:B------:R-:W-:Y:S04]  /*14cc0*/  STL.64 [R1+0xa8], R10 ;  /* 0x0000a80a01007387 */ /* 0x000fe80000100a00 */
[----:B------:R-:W-:Y:S04]  /*14cd0*/  STL [R1+0x104], R5 ;  /* 0x0001040501007387 */ /* 0x000fe80000100800 */
[----:B------:R-:W-:Y:S04]  /*14ce0*/  STL [R1+0x10c], R7 ;  /* 0x00010c0701007387 */ /* 0x000fe80000100800 */
[----:B------:R-:W0:Y:S04]  /*14cf0*/  LDSM.16.MT88.4 R4, [R28+UR7+0xa080] ;  /* 0x00a080071c04783b */ /* 0x000e280008004200 */
[----:B------:R-:W-:Y:S04]  /*14d00*/  LDSM.16.MT88.4 R8, [R28+UR7+0x8180] ;  /* 0x008180071c08783b */ /* 0x000fe80008004200 */
[----:B0-----:R-:W-:Y:S01]  /*14d10*/  STL [R1+0x144], R5 ;  /* 0x0001440501007387 */ /* 0x001fe20000100800 */
[----:B------:R-:W-:Y:S01]  /*14d20*/  IMAD.MOV.U32 R14, RZ, RZ, R4 ;  /* 0x000000ffff0e7224 */ /* 0x000fe200078e0004 */
[----:B------:R-:W-:-:S02]  /*14d30*/  MOV R15, R6 ;  /* 0x00000006000f7202 */ /* 0x000fc40000000f00 */
[----:B------:R-:W-:Y:S04]  /*14d40*/  STL [R1+0x14c], R7 ;  /* 0x00014c0701007387 */ /* 0x000fe80000100800 */
[----:B------:R-:W0:Y:S04]  /*14d50*/  LDSM.16.MT88.4 R4, [R28+UR7+0x8100] ;  /* 0x008100071c04783b */ /* 0x000e280008004200 */
[----:B0-----:R-:W-:Y:S01]  /*14d60*/  STL [R1+0x184], R5 ;  /* 0x0001840501007387 */ /* 0x001fe20000100800 */
[----:B------:R-:W-:Y:S02]  /*14d70*/  IMAD.MOV.U32 R18, RZ, RZ, R4 ;  /* 0x000000ffff127224 */ /* 0x000fe400078e0004 */
[----:B------:R-:W-:Y:S01]  /*14d80*/  IMAD.MOV.U32 R17, RZ, RZ, R6 ;  /* 0x000000ffff117224 */ /* 0x000fe200078e0006 */
[----:B------:R-:W-:Y:S04]  /*14d90*/  STL [R1+0x18c], R7 ;  /* 0x00018c0701007387 */ /* 0x000fe80000100800 */
[----:B------:R-:W0:Y:S01]  /*14da0*/  LDSM.16.MT88.4 R4, [R28+UR7+0xa100] ;  /* 0x00a100071c04783b */ /* 0x000e220008004200 */
[----:B--2---:R-:W-:Y:S03]  /*14db0*/  HMMA.16816.F32 R20, R12, R2, R20 ;  /* 0x000000020c14723c */ /* 0x004fe60000001814 */
[----:B0-----:R0:W-:Y:S04]  /*14dc0*/  STL [R1+0x1d4], R5 ;  /* 0x0001d40501007387 */ /* 0x0011e80000100800 */
[----:B------:R1:W-:Y:S04]  /*14dd0*/  STL [R1+0x1dc], R7 ;  /* 0x0001dc0701007387 */ /* 0x0003e80000100800 */
[----:B------:R-:W-:Y:S01]  /*14de0*/  STL [R1+0x214], R9 ;  /* 0x0002140901007387 */ /* 0x000fe20000100800 */
[----:B0-----:R-:W-:-:S03]  /*14df0*/  MOV R5, R10 ;  /* 0x0000000a00057202 */ /* 0x001fc60000000f00 */
[----:B------:R-:W-:Y:S01]  /*14e00*/  STL [R1+0x21c], R11 ;  /* 0x00021c0b01007387 */ /* 0x000fe20000100800 */
[----:B-1----:R-:W-:Y:S02]  /*14e10*/  IMAD.MOV.U32 R7, RZ, RZ, R6 ;  /* 0x000000ffff077224 */ /* 0x002fe400078e0006 */
[----:B------:R-:W-:Y:S02]  /*14e20*/  IMAD.MOV.U32 R6, RZ, RZ, R8 ;  /* 0x000000ffff067224 */ /* 0x000fe400078e0008 */
[----:B------:R-:W0:Y:S01]  /*14e30*/  LDSM.16.MT88.4 R8, [R28+UR7+0xa180] ;  /* 0x00a180071c08783b */ /* 0x000e220008004200 */
[----:B------:R-:W-:Y:S01]  /*14e40*/  MOV R16, R4 ;  /* 0x0000000400107202 */ /* 0x000fe20000000f00 */
[----:B------:R-:W-:Y:S01]  /*14e50*/  IMAD.MOV.U32 R13, RZ, RZ, R17 ;  /* 0x000000ffff0d7224 */ /* 0x000fe200078e0011 */
[----:B------:R-:W-:Y:S02]  /*14e60*/  MOV R12, R18 ;  /* 0x00000012000c7202 */ /* 0x000fe40000000f00 */
[----:B------:R-:W-:Y:S01]  /*14e70*/  MOV R15, R7 ;  /* 0x00000007000f7202 */ /* 0x000fe20000000f00 */
[----:B------:R-:W-:Y:S01]  /*14e80*/  IMAD.MOV.U32 R14, RZ, RZ, R16 ;  /* 0x000000ffff0e7224 */ /* 0x000fe200078e0010 */
[----:B0-----:R-:W-:Y:S01]  /*14e90*/  STL [R1+0x244], R9 ;  /* 0x0002440901007387 */ /* 0x001fe20000100800 */
[----:B------:R-:W-:-:S02]  /*14ea0*/  IMAD.MOV.U32 R0, RZ, RZ, R10 ;  /* 0x000000ffff007224 */ /* 0x000fc400078e000a */
[----:B------:R-:W-:Y:S01]  /*14eb0*/  IMAD.MOV.U32 R4, RZ, RZ, R8 ;  /* 0x000000ffff047224 */ /* 0x000fe200078e0008 */
[----:B------:R0:W-:Y:S04]  /*14ec0*/  STL [R1+0x24c], R11 ;  /* 0x00024c0b01007387 */ /* 0x0001e80000100800 */
[----:B0-----:R-:W2:Y:S04]  /*14ed0*/  LDL.LU.64 R10, [R1+0x1a80] ;  /* 0x001a8000010a7983 */ /* 0x001ea80000300a00 */
[----:B------:R-:W5:Y:S04]  /*14ee0*/  LDL.LU.64 R8, [R1+0x1a78] ;  /* 0x001a780001087983 */ /* 0x000f680000300a00 */
[----:B------:R-:W-:Y:S04]  /*14ef0*/  STL [R1+0x19c0], R28 ;  /* 0x0019c01c01007387 */ /* 0x000fe80000100800 */
[----:B------:R-:W-:Y:S04]  /*14f00*/  STL.64 [R1+0x70], R20 ;  /* 0x0000701401007387 */ /* 0x000fe80000100a00 */
[----:B------:R4:W-:Y:S02]  /*14f10*/  STL.64 [R1+0x78], R22 ;  /* 0x0000781601007387 */ /* 0x0009e40000100a00 */
[----:B----4-:R-:W-:-:S15]  /*14f20*/  HMMA.16816.F32 R20, R12, R2, R24 ;  /* 0x000000020c14723c */ /* 0x010fde0000001818 */
[----:B------:R-:W-:-:S04]  /*14f30*/  NOP ;  /* 0x0000000000007918 */ /* 0x000fc80000000000 */
[----:B------:R-:W-:Y:S04]  /*14f40*/  STL.64 [R1+0x1a00], R22 ;  /* 0x001a001601007387 */ /* 0x000fe80000100a00 */
[----:B------:R3:W-:Y:S04]  /*14f50*/  STL.64 [R1+0x19f8], R20 ;  /* 0x0019f81401007387 */ /* 0x0007e80000100a00 */
[----:B------:R-:W4:Y:S04]  /*14f60*/  LDL.LU R24, [R1+0x60] ;  /* 0x0000600001187983 */ /* 0x000f280000300800 */
[----:B------:R-:W4:Y:S04]  /*14f70*/  LDL.LU R25, [R1+0x64] ;  /* 0x0000640001197983 */ /* 0x000f280000300800 */
[----:B------:R-:W4:Y:S04]  /*14f80*/  LDL.LU R26, [R1+0x68] ;  /* 0x00006800011a7983 */ /* 0x000f280000300800 */
[----:B------:R-:W4:Y:S01]  /*14f90*/  LDL.LU R27, [R1+0x6c] ;  /* 0x00006c00011b7983 */ /* 0x000f220000300800 */
[----:B------:R-:W-:Y:S01]  /*14fa0*/  MOV R14, R4 ;  /* 0x00000004000e7202 */ /* 0x000fe20000000f00 */
[----:B------:R-:W-:-:S02]  /*14fb0*/  IMAD.MOV.U32 R13, RZ, RZ, R5 ;  /* 0x000000ffff0d7224 */ /* 0x000fc400078e0005 */
[----:B------:R-:W-:Y:S02]  /*14fc0*/  IMAD.MOV.U32 R12, RZ, RZ, R6 ;  /* 0x000000ffff0c7224 */ /* 0x000fe400078e0006 */
[----:B---3--:R-:W-:Y:S01]  /*14fd0*/  IMAD.MOV.U32 R20, RZ, RZ, R29 ;  /* 0x000000ffff147224 */ /* 0x008fe200078e001d */
[----:B--2---:R-:W-:Y:S01]  /*14fe0*/  MOV R5, R10 ;  /* 0x0000000a00057202 */ /* 0x004fe20000000f00 */
[----:B------:R-:W-:Y:S02]  /*14ff0*/  IMAD.MOV.U32 R6, RZ, RZ, R11 ;  /* 0x000000ffff067224 */ /* 0x000fe400078e000b */
[----:B-----5:R-:W-:Y:S01]  /*15000*/  IMAD.MOV.U32 R4, RZ, RZ, R9 ;  /* 0x000000ffff047224 */ /* 0x020fe200078e0009 */
[----:B----4-:R-:W-:Y:S04]  /*15010*/  STL.64 [R1+0x1a60], R26 ;  /* 0x001a601a01007387 */ /* 0x010fe80000100a00 */
[----:B------:R-:W-:Y:S04]  /*15020*/  STL.64 [R1+0x1a58], R24 ;  /* 0x001a581801007387 */ /* 0x000fe80000100a00 */
[----:B------:R-:W2:Y:S04]  /*15030*/  LDL.LU R9, [R1+0x1a74] ;  /* 0x001a740001097983 */ /* 0x000ea80000300800 */
[----:B------:R-:W2:Y:S04]  /*15040*/  LDL.LU R10, [R1+0x1a70] ;  /* 0x001a7000010a7983 */ /* 0x000ea80000300800 */
[----:B------:R-:W2:Y:S04]  /*15050*/  LDL.LU R11, [R1+0x1a6c] ;  /* 0x001a6c00010b7983 */ /* 0x000ea80000300800 */
[----:B------:R-:W3:Y:S04]  /*15060*/  LDL.LU R7, [R1+0xc] ;  /* 0x00000c0001077983 */ /* 0x000ee80000300800 */
[----:B------:R-:W4:Y:S01]  /*15070*/  LDL.LU R29, [R1+0x1a68] ;  /* 0x001a6800011d7983 */ /* 0x000f220000300800 */
[----:B------:R-:W-:-:S03]  /*15080*/  IMAD.MOV.U32 R15, RZ, RZ, R0 ;  /* 0x000000ffff0f7224 */ /* 0x000fc600078e0000 */
[----:B------:R-:W5:Y:S04]  /*15090*/  LDL.LU R21, [R1+0x54] ;  /* 0x0000540001157983 */ /* 0x000f680000300800 */
[----:B------:R-:W5:Y:S04]  /*150a0*/  LDL.LU R22, [R1+0x58] ;  /* 0x0000580001167983 */ /* 0x000f680000300800 */
[----:B------:R-:W5:Y:S04]  /*150b0*/  LDL.LU R23, [R1+0x5c] ;  /* 0x00005c0001177983 */ /* 0x000f680000300800 */
[----:B----4-:R-:W0:Y:S01]  /*150c0*/  LDSM.16.MT88.4 R16, [R29+UR7+0x8000] ;  /* 0x008000071d10783b */ /* 0x010e220008004200 */
[----:B--2---:R-:W-:Y:S03]  /*150d0*/  HMMA.16816.F32 R8, R12, R2, R8 ;  /* 0x000000020c08723c */ /* 0x004fe60000001808 */
[----:B------:R-:W-:-:S15]  /*150e0*/  LDSM.16.MT88.4 R24, [R29+UR7+0x8100] ;  /* 0x008100071d18783b */ /* 0x000fde0008004200 */
[----:B------:R-:W-:Y:S01]  /*150f0*/  NOP ;  /* 0x0000000000007918 */ /* 0x000fe20000000000 */
[----:B------:R-:W-:Y:S04]  /*15100*/  STL [R1+0x19f4], R8 ;  /* 0x0019f40801007387 */ /* 0x000fe80000100800 */
[----:B------:R-:W-:Y:S04]  /*15110*/  STL [R1+0x19f0], R9 ;  /* 0x0019f00901007387 */ /* 0x000fe80000100800 */
[----:B------:R-:W-:Y:S04]  /*15120*/  STL [R1+0x19ec], R10 ;  /* 0x0019ec0a01007387 */ /* 0x000fe80000100800 */
[----:B------:R-:W-:Y:S04]  /*15130*/  STL [R1+0x19e8], R11 ;  /* 0x0019e80b01007387 */ /* 0x000fe80000100800 */
[----:B0-----:R-:W-:Y:S01]  /*15140*/  STL [R1+0xf4], R17 ;  /* 0x0000f41101007387 */ /* 0x001fe20000100800 */
[----:B------:R-:W-:Y:S01]  /*15150*/  MOV R12, R16 ;  /* 0x00000010000c7202 */ /* 0x000fe20000000f00 */
[----:B------:R-:W-:-:S02]  /*15160*/  IMAD.MOV.U32 R13, RZ, RZ, R18 ;  /* 0x000000ffff0d7224 */ /* 0x000fc400078e0012 */
[----:B------:R-:W-:Y:S04]  /*15170*/  STL [R1+0xfc], R19 ;  /* 0x0000fc1301007387 */ /* 0x000fe80000100800 */
[----:B------:R-:W0:Y:S02]  /*15180*/  LDSM.16.MT88.4 R16, [R29+UR7+0xa000] ;  /* 0x00a000071d10783b */ /* 0x000e240008004200 */
[----:B0-----:R-:W-:Y:S01]  /*15190*/  IMAD.MOV.U32 R14, RZ, RZ, R16 ;  /* 0x000000ffff0e7224 */ /* 0x001fe200078e0010 */
[----:B------:R-:W-:Y:S01]  /*151a0*/  MOV R8, R18 ;  /* 0x0000001200087202 */ /* 0x000fe20000000f00 */
[----:B------:R-:W-:Y:S01]  /*151b0*/  STL [R1+0x134], R17 ;  /* 0x0001341101007387 */ /* 0x000fe20000100800 */
[----:B------:R-:W-:-:S03]  /*151c0*/  IMAD.MOV.U32 R0, RZ, RZ, R19 ;  /* 0x000000ffff007224 */ /* 0x000fc600078e0013 */
[----:B------:R-:W0:Y:S04]  /*151d0*/  LDSM.16.MT88.4 R16, [R29+UR7+0x8080] ;  /* 0x008080071d10783b */ /* 0x000e280008004200 */
[----:B------:R-:W-:Y:S04]  /*151e0*/  STL [R1+0x19e4], R0 ;  /* 0x0019e40001007387 */ /* 0x000fe80000100800 */
[----:B0-----:R-:W-:Y:S01]  /*151f0*/  STL [R1+0x174], R17 ;  /* 0x0001741101007387 */ /* 0x001fe20000100800 */
[----:B------:R-:W-:Y:S01]  /*15200*/  IMAD.MOV.U32 R11, RZ, RZ, R16 ;  /* 0x000000ffff0b7224 */ /* 0x000fe200078e0010 */
[----:B------:R-:W-:-:S02]  /*15210*/  MOV R10, R18 ;  /* 0x00000012000a7202 */ /* 0x000fc40000000f00 */
[----:B------:R-:W-:Y:S04]  /*15220*/  STL [R1+0x17c], R19 ;  /* 0x00017c1301007387 */ /* 0x000fe80000100800 */
[----:B------:R-:W0:Y:S04]  /*15230*/  LDSM.16.MT88.4 R16, [R29+UR7+0xa080] ;  /* 0x00a080071d10783b */ /* 0x000e280008004200 */
[----:B0-----:R0:W-:Y:S01]  /*15240*/  STL [R1+0x1c4], R17 ;  /* 0x0001c41101007387 */ /* 0x0011e20000100800 */
[----:B------:R-:W-:Y:S01]  /*15250*/  IMAD.MOV.U32 R9, RZ, RZ, R16 ;  /* 0x000000ffff097224 */ /* 0x000fe200078e0010 */
[----:B------:R-:W-:-:S02]  /*15260*/  MOV R16, R24 ;  /* 0x0000001800107202 */ /* 0x000fc40000000f00 */
[----:B------:R-:W-:Y:S04]  /*15270*/  STL [R1+0x1cc], R19 ;  /* 0x0001cc1301007387 */ /* 0x000fe80000100800 */
[----:B------:R-:W-:Y:S01]  /*15280*/  STL [R1+0x204], R25 ;  /* 0x0002041901007387 */ /* 0x000fe20000100800 */
[----:B0-----:R-:W-:-:S03]  /*15290*/  IMAD.MOV.U32 R17, RZ, RZ, R26 ;  /* 0x000000ffff117224 */ /* 0x001fc600078e001a */
[----:B------:R-:W-:Y:S04]  /*152a0*/  STL [R1+0x20c], R27 ;  /* 0x00020c1b01007387 */ /* 0x000fe80000100800 */
[----:B------:R-:W0:Y:S01]  /*152b0*/  LDSM.16.MT88.4 R24, [R29+UR7+0xa100] ;  /* 0x00a100071d18783b */ /* 0x000e220008004200 */
[----:B------:R-:W-:-:S03]  /*152c0*/  IMAD.MOV.U32 R0, RZ, RZ, R18 ;  /* 0x000000ffff007224 */ /* 0x000fc600078e0012 */
[----:B0-----:R-:W-:Y:S01]  /*152d0*/  STL [R1+0x234], R25 ;  /* 0x0002341901007387 */ /* 0x001fe20000100800 */
[----:B------:R-:W-:Y:S01]  /*152e0*/  MOV R19, R26 ;  /* 0x0000001a00137202 */ /* 0x000fe20000000f00 */
[----:B------:R-:W-:Y:S02]  /*152f0*/  IMAD.MOV.U32 R18, RZ, RZ, R24 ;  /* 0x000000ffff127224 */ /* 0x000fe400078e0018 */
[----:B------:R0:W-:Y:S04]  /*15300*/  STL [R1+0x23c], R27 ;  /* 0x00023c1b01007387 */ /* 0x0001e80000100800 */
[----:B0-----:R-:W2:Y:S04]  /*15310*/  LDL.LU.64 R26, [R1+0x1a60] ;  /* 0x001a6000011a7983 */ /* 0x001ea80000300a00 */
[----:B------:R-:W2:Y:S01]  /*15320*/  LDL.LU.64 R24, [R1+0x1a58] ;  /* 0x001a580001187983 */ /* 0x000ea20000300a00 */
[----:B------:R-:W-:Y:S01]  /*15330*/  IMAD.MOV.U32 R15, RZ, RZ, R8 ;  /* 0x000000ffff0f7224 */ /* 0x000fe200078e0008 */
[-C--:B---3--:R-:W-:Y:S08]  /*15340*/  HMMA.16816.F32 R16, R16, R2.reuse, R4 ;  /* 0x000000021010723c */ /* 0x088ff00000001804 */
[----:B--2---:R-:W-:-:S15]  /*15350*/  HMMA.16816.F32 R24, R12, R2, R24 ;  /* 0x000000020c18723c */ /* 0x004fde0000001818 */
[----:B------:R-:W-:-:S04]  /*15360*/  NOP ;  /* 0x0000000000007918 */ /* 0x000fc80000000000 */
[----:B------:R0:W-:Y:S04]  /*15370*/  STL.64 [R1+0x90], R24 ;  /* 0x0000901801007387 */ /* 0x0001e80000100a00 */
[----:B------:R1:W-:Y:S04]  /*15380*/  STL [R1+0x98], R26 ;  /* 0x0000981a01007387 */ /* 0x0003e80000100800 */
[----:B------:R-:W2:Y:S01]  /*15390*/  LDL R28, [R1+0x310] ;  /* 0x00031000011c7983 */ /* 0x000ea20000100800 */
[----:B------:R-:W-:-:S03]  /*153a0*/  IMAD.MOV.U32 R8, RZ, RZ, R27 ;  /* 0x000000ffff087224 */ /* 0x000fc600078e001b */
[----:B0-----:R-:W3:Y:S04]  /*153b0*/  LDL.LU R24, [R1+0xc0] ;  /* 0x0000c00001187983 */ /* 0x001ee80000300800 */
[----:B------:R-:W3:Y:S04]  /*153c0*/  LDL.LU R25, [R1+0xc4] ;  /* 0x0000c40001197983 */ /* 0x000ee80000300800 */
[----:B-1----:R-:W3:Y:S04]  /*153d0*/  LDL.LU R26, [R1+0xc8] ;  /* 0x0000c800011a7983 */ /* 0x002ee80000300800 */
[----:B------:R-:W3:Y:S01]  /*153e0*/  LDL.LU R27, [R1+0xcc] ;  /* 0x0000cc00011b7983 */ /* 0x000ee20000300800 */
[----:B------:R-:W-:Y:S01]  /*153f0*/  MOV R12, R11 ;  /* 0x0000000b000c7202 */ /* 0x000fe20000000f00 */
[----:B------:R-:W-:Y:S01]  /*15400*/  IMAD.MOV.U32 R13, RZ, RZ, R10 ;  /* 0x000000ffff0d7224 */ /* 0x000fe200078e000a */
[----:B------:R-:W-:Y:S01]  /*15410*/  MOV R15, R0 ;  /* 0x00000000000f7202 */ /* 0x000fe20000000f00 */
[----:B------:R-:W-:-:S07]  /*15420*/  IMAD.MOV.U32 R14, RZ, RZ, R9 ;  /* 0x000000ffff0e7224 */ /* 0x000fce00078e0009 */
[----:B-----5:R-:W-:-:S15]  /*15430*/  HMMA.16816.F32 R12, R12, R2, R20 ;  /* 0x000000020c0c723c */ /* 0x020fde0000001814 */
[----:B------:R-:W-:-:S04]  /*15440*/  NOP ;  /* 0x0000000000007918 */ /* 0x000fc80000000000 */
[----:B------:R-:W-:Y:S01]  /*15450*/  IMAD.MOV.U32 R10, RZ, RZ, R13 ;  /* 0x000000ffff0a7224 */ /* 0x000fe200078e000d */
[----:B------:R-:W-:Y:S01]  /*15460*/  MOV R11, R14 ;  /* 0x0000000e000b7202 */ /* 0x000fe20000000f00 */
[----:B------:R-:W-:-:S04]  /*15470*/  IMAD.MOV.U32 R9, RZ, RZ, R12 ;  /* 0x000000ffff097224 */ /* 0x000fc800078e000c */
[----:B------:R-:W-:Y:S04]  /*15480*/  STL.64 [R1+0x1a20], R10 ;  /* 0x001a200a01007387 */ /* 0x000fe80000100a00 */
[----:B------:R-:W-:Y:S04]  /*15490*/  STL.64 [R1+0x1a18], R8 ;  /* 0x001a180801007387 */ /* 0x000fe80000100a00 */
[----:B------:R-:W0:Y:S04]  /*154a0*/  LDSM.16.MT88.4 R8, [R29+UR7+0x8180] ;  /* 0x008180071d08783b */ /* 0x000e280008004200 */
[----:B------:R-:W-:Y:S04]  /*154b0*/  STL [R1+0x19e0], R17 ;  /* 0x0019e01101007387 */ /* 0x000fe80000100800 */
[----:B------:R-:W-:Y:S04]  /*154c0*/  STL [R1+0x19dc], R18 ;  /* 0x0019dc1201007387 */ /* 0x000fe80000100800 */
[----:B------:R-:W-:Y:S04]  /*154d0*/  STL [R1+0x19d8], R19 ;  /* 0x0019d81301007387 */ /* 0x000fe80000100800 */
[----:B0-----:R-:W-:Y:S01]  /*154e0*/  STL [R1+0xe4], R9 ;  /* 0x0000e40901007387 */ /* 0x001fe20000100800 */
[----:B------:R-:W-:Y:S01]  /*154f0*/  IMAD.MOV.U32 R7, RZ, RZ, R8 ;  /* 0x000000ffff077224 */ /* 0x000fe200078e0008 */
[----:B------:R-:W-:-:S02]  /*15500*/  MOV R6, R10 ;  /* 0x0000000a00067202 */ /* 0x000fc40000000f00 */
[----:B------:R-:W-:Y:S04]  /*15510*/  STL [R1+0xec], R11 ;  /* 0x0000ec0b01007387 */ /* 0x000fe80000100800 */
[----:B------:R-:W0:Y:S01]  /*15520*/  LDSM.16.MT88.4 R8, [R29+UR7+0xa180] ;  /* 0x00a180071d08783b */ /* 0x000e220008004200 */
[----:B------:R-:W-:-:S03]  /*15530*/  IMAD.MOV.U32 R0, RZ, RZ, R15 ;  /* 0x000000ffff007224 */ /* 0x000fc600078e000f */
[----:B0-----:R-:W-:Y:S01]  /*15540*/  STL [R1+0x124], R9 ;  /* 0x0001240901007387 */ /* 0x001fe20000100800 */
[----:B------:R-:W-:Y:S02]  /*15550*/  IMAD.MOV.U32 R5, RZ, RZ, R8 ;  /* 0x000000ffff057224 */ /* 0x000fe400078e0008 */
[----:B------:R-:W-:Y:S01]  /*15560*/  IMAD.MOV.U32 R4, RZ, RZ, R10 ;  /* 0x000000ffff047224 */ /* 0x000fe200078e000a */
[----:B------:R-:W-:Y:S04]  /*15570*/  STL [R1+0x12c], R11 ;  /* 0x00012c0b01007387 */ /* 0x000fe80000100800 */
[----:B------:R-:W-:Y:S04]  /*15580*/  STL [R1+0x1958], R29 ;  /* 0x0019581d01007387 */ /* 0x000fe80000100800 */
[----:B--2---:R-:W0:Y:S04]  /*15590*/  LDSM.16.MT88.4 R8, [R28+UR7+0x8180] ;  /* 0x008180071c08783b */ /* 0x004e280008004200 */
[----:B------:R-:W1:Y:S04]  /*155a0*/  LDSM.16.MT88.4 R12, [R28+UR7+0xa180] ;  /* 0x00a180071c0c783b */ /* 0x000e680008004200 */
[----:B0-----:R0:W-:Y:S01]  /*155b0*/  STL [R1+0x164], R9 ;  /* 0x0001640901007387 */ /* 0x0011e20000100800 */
[----:B------:R-:W-:-:S03]  /*155c0*/  MOV R20, R8 ;  /* 0x0000000800147202 */ /* 0x000fc60000000f00 */
[----:B------:R-:W-:Y:S01]  /*155d0*/  STL [R1+0x16c], R11 ;  /* 0x00016c0b01007387 */ /* 0x000fe20000100800 */
[----:B-1----:R-:W-:-:S03]  /*155e0*/  IMAD.MOV.U32 R8, RZ, RZ, R14 ;  /* 0x000000ffff087224 */ /* 0x002fc600078e000e */
[----:B------:R1:W-:Y:S01]  /*155f0*/  STL [R1+0x1b4], R13 ;  /* 0x0001b40d01007387 */ /* 0x0003e20000100800 */
[----:B------:R-:W-:Y:S02]  /*15600*/  IMAD.MOV.U32 R14, RZ, RZ, R5 ;  /* 0x000000ffff0e7224 */ /* 0x000fe400078e0005 */
[----:B0-----:R-:W-:Y:S01]  /*15610*/  IMAD.MOV.U32 R9, RZ, RZ, R12 ;  /* 0x000000ffff097224 */ /* 0x001fe200078e000c */
[----:B------:R0:W-:Y:S01]  /*15620*/  STL [R1+0x1bc], R15 ;  /* 0x0001bc0f01007387 */ /* 0x0001e20000100800 */
[----:B------:R-:W-:Y:S01]  /*15630*/  MOV R12, R7 ;  /* 0x00000007000c7202 */ /* 0x000fe20000000f00 */
[----:B-1----:R-:W-:Y:S01]  /*15640*/  IMAD.MOV.U32 R13, RZ, RZ, R6 ;  /* 0x000000ffff0d7224 */ /* 0x002fe200078e0006 */
[----:B0-----:R-:W-:Y:S02]  /*15650*/  MOV R15, R4 ;  /* 0x00000004000f7202 */ /* 0x001fe40000000f00 */
[----:B------:R-:W2:Y:S04]  /*15660*/  LDL.LU R4, [R1+0x150] ;  /* 0x0001500001047983 */ /* 0x000ea80000300800 */
[----:B------:R-:W2:Y:S01]  /*15670*/  LDL.LU R5, [R1+0x154] ;  /* 0x0001540001057983 */ /* 0x000ea20000300800 */
[----:B---3--:R-:W-:Y:S03]  /*15680*/  HMMA.16816.F32 R12, R12, R2, R24 ;  /* 0x000000020c0c723c */ /* 0x008fe60000001818 */
[----:B------:R-:W2:Y:S04]  /*15690*/  LDL.LU R6, [R1+0x158] ;  /* 0x0001580001067983 */ /* 0x000ea80000300800 */
[----:B------:R-:W2:Y:S04]  /*156a0*/  LDL.LU R7, [R1+0x15c] ;  /* 0x00015c0001077983 */ /* 0x000ea80000300800 */
[----:B------:R-:W3:Y:S04]  /*156b0*/  LDL.LU R11, [R1+0x300] ;  /* 0x00030000010b7983 */ /* 0x000ee80000300800 */
[----:B------:R-:W4:Y:S04]  /*156c0*/  LDL.LU R28, [R1+0x304] ;  /* 0x00030400011c7983 */ /* 0x000f280000300800 */
[----:B------:R-:W5:Y:S04]  /*156d0*/  LDL.LU.64 R26, [R1+0x1a50] ;  /* 0x001a5000011a7983 */ /* 0x000f680000300a00 */
[----:B------:R-:W2:Y:S01]  /*156e0*/  LDL.LU.64 R24, [R1+0x1a48] ;  /* 0x001a480001187983 */ /* 0x000ea20000300a00 */
[----:B------:R-:W-:Y:S01]  /*156f0*/  IMAD.MOV.U32 R18, RZ, RZ, R13 ;  /* 0x000000ffff127224 */ /* 0x000fe200078e000d */
[----:B------:R-:W-:Y:S01]  /*15700*/  MOV R19, R14 ;  /* 0x0000000e00137202 */ /* 0x000fe20000000f00 */
[----:B------:R-:W-:-:S04]  /*15710*/  IMAD.MOV.U32 R17, RZ, RZ, R12 ;  /* 0x000000ffff117224 */ /* 0x000fc800078e000c */
[----:B------:R-:W-:Y:S04]  /*15720*/  STL.64 [R1+0x1a30], R18 ;  /* 0x001a301201007387 */ /* 0x000fe80000100a00 */
[----:B------:R5:W-:Y:S02]  /*15730*/  STL.64 [R1+0x1a28], R16 ;  /* 0x001a281001007387 */ /* 0x000be40000100a00 */
[----:B-----5:R-:W-:Y:S02]  /*15740*/  IMAD.MOV.U32 R17, RZ, RZ, R26 ;  /* 0x000000ffff117224 */ /* 0x020fe400078e001a */
[----:B------:R-:W-:Y:S01]  /*15750*/  IMAD.MOV.U32 R18, RZ, RZ, R27 ;  /* 0x000000ffff127224 */ /* 0x000fe200078e001b */
[----:B--2---:R-:W-:Y:S02]  /*15760*/  MOV R16, R25 ;  /* 0x0000001900107202 */ /* 0x004fe40000000f00 */
[----:B------:R-:W2:Y:S04]  /*15770*/  LDL.LU R25, [R1+0x1a40] ;  /* 0x001a400001197983 */ /* 0x000ea80000300800 */
[----:B------:R-:W2:Y:S04]  /*15780*/  LDL.LU R26, [R1+0x1a3c] ;  /* 0x001a3c00011a7983 */ /* 0x000ea80000300800 */
[----:B------:R-:W2:Y:S01]  /*15790*/  LDL.LU R27, [R1+0x1a38] ;  /* 0x001a3800011b7983 */ /* 0x000ea20000300800 */
[----:B------:R-:W-:Y:S01]  /*157a0*/  IMAD.MOV.U32 R29, RZ, RZ, R15 ;  /* 0x000000ffff1d7224 */ /* 0x000fe200078e000f */
[----:B------:R-:W-:Y:S01]  /*157b0*/  MOV R13, R10 ;  /* 0x0000000a000d7202 */ /* 0x000fe20000000f00 */
[----:B------:R-:W-:Y:S01]  /*157c0*/  IMAD.MOV.U32 R12, RZ, RZ, R20 ;  /* 0x000000ffff0c7224 */ /* 0x000fe200078e0014 */
[----:B------:R-:W5:Y:S01]  /*157d0*/  LDL.LU R19, [R1+0x11c] ;  /* 0x00011c0001137983 */ /* 0x000f620000300800 */
[----:B------:R-:W-:-:S02]  /*157e0*/  IMAD.MOV.U32 R14, RZ, RZ, R9 ;  /* 0x000000ffff0e7224 */ /* 0x000fc400078e0009 */
[----:B------:R-:W-:Y:S01]  /*157f0*/  IMAD.MOV.U32 R15, RZ, RZ, R8 ;  /* 0x000000ffff0f7224 */ /* 0x000fe200078e0008 */
[----:B------:R-:W3:Y:S04]  /*15800*/  LDL.LU R20, [R1+0xd0] ;  /* 0x0000d00001147983 */ /* 0x000ee80000300800 */
[----:B------:R-:W3:Y:S04]  /*15810*/  LDL.LU R21, [R1+0xd4] ;  /* 0x0000d40001157983 */ /* 0x000ee80000300800 */
[----:B------:R-:W3:Y:S04]  /*15820*/  LDL.LU R22, [R1+0xd8] ;  /* 0x0000d80001167983 */ /* 0x000ee80000300800 */
[----:B------:R-:W3:Y:S01]  /*15830*/  LDL.LU R23, [R1+0xdc] ;  /* 0x0000dc0001177983 */ /* 0x000ee20000300800 */
[----:B--2---:R-:W-:-:S15]  /*15840*/  HMMA.16816.F32 R24, R12, R2, R24 ;  /* 0x000000020c18723c */ /* 0x004fde0000001818 */
[----:B------:R-:W-:-:S04]  /*15850*/  NOP ;  /* 0x0000000000007918 */ /* 0x000fc80000000000 */
[----:B------:R0:W-:Y:S04]  /*15860*/  STL [R1+0x19d0], R24 ;  /* 0x0019d01801007387 */ /* 0x0001e80000100800 */
[----:B------:R1:W-:Y:S04]  /*15870*/  STL [R1+0x19cc], R25 ;  /* 0x0019cc1901007387 */ /* 0x0003e80000100800 */
[----:B------:R2:W-:Y:S04]  /*15880*/  STL [R1+0x19c8], R26 ;  /* 0x0019c81a01007387 */ /* 0x0005e80000100800 */
[----:B------:R0:W-:Y:S04]  /*15890*/  STL [R1+0x19c4], R27 ;  /* 0x0019c41b01007387 */ /* 0x0001e80000100800 */
[----:B------:R-:W5:Y:S04]  /*158a0*/  LDL.LU R12, [R1+0x2e4] ;  /* 0x0002e400010c7983 */ /* 0x000f680000300800 */
[----:B------:R-:W5:Y:S04]  /*158b0*/  LDL.LU R13, [R1+0x2ec] ;  /* 0x0002ec00010d7983 */ /* 0x000f680000300800 */
[----:B0-----:R-:W5:Y:S04]  /*158c0*/  LDL.LU R24, [R1+0xb0] ;  /* 0x0000b00001187983 */ /* 0x001f680000300800 */
[----:B-1----:R-:W5:Y:S04]  /*158d0*/  LDL.LU R25, [R1+0xb4] ;  /* 0x0000b40001197983 */ /* 0x002f680000300800 */
[----:B--2---:R-:W2:Y:S04]  /*158e0*/  LDL.LU R26, [R1+0xb8] ;  /* 0x0000b800011a7983 */ /* 0x004ea80000300800 */
[----:B------:R-:W2:Y:S04]  /*158f0*/  LDL.LU R27, [R1+0xbc] ;  /* 0x0000bc00011b7983 */ /* 0x000ea80000300800 */
[----:B------:R-:W5:Y:S04]  /*15900*/  LDL.LU R14, [R1+0x2f4] ;  /* 0x0002f400010e7983 */ /* 0x000f680000300800 */
[----:B------:R-:W5:Y:S01]  /*15910*/  LDL.LU R15, [R1+0x2fc] ;  /* 0x0002fc00010f7983 */ /* 0x000f620000300800 */
[----:B---3--:R-:W-:-:S02]  /*15920*/  F2FP.F16.E4M3.UNPACK_B R2, R11.H1 ;  /* 0x0000000bff02723e */ /* 0x008fc400030006ff */
[----:B----4-:R-:W-:Y:S01]  /*15930*/  F2FP.F16.E4M3.UNPACK_B R3, R28.H1 ;  /* 0x0000001cff03723e */ /* 0x010fe200030006ff */
[----:B------:R-:W3:Y:S06]  /*15940*/  LDL.LU R8, [R1+0x80] ;  /* 0x0000800001087983 */ /* 0x000eec0000300800 */
[----:B-----5:R-:W-:-:S15]  /*15950*/  HMMA.16816.F32 R4, R12, R2, R4 ;  /* 0x000000020c04723c */ /* 0x020fde0000001804 */
[----:B------:R-:W-:-:S04]  /*15960*/  NOP ;  /* 0x0000000000007918 */ /* 0x000fc80000000000 */
[----:B------:R0:W-:Y:S04]  /*15970*/  STL.64 [R1+0x2e0], R4 ;  /* 0x0002e00401007387 */ /* 0x0001e80000100a00 */
[----:B------:R1:W-:Y:S04]  /*15980*/  STL.64 [R1+0x2e8], R6 ;  /* 0x0002e80601007387 */ /* 0x0003e80000100a00 */
[----:B------:R-:W3:Y:S04]  /*15990*/  LDL.LU R9, [R1+0x84] ;  /* 0x0000840001097983 */ /* 0x000ee80000300800 */
[----:B------:R-:W3:Y:S04]  /*159a0*/  LDL.LU R10, [R1+0x88] ;  /* 0x00008800010a7983 */ /* 0x000ee80000300800 */
[----:B------:R-:W3:Y:S04]  /*159b0*/  LDL.LU R11, [R1+0x8c] ;  /* 0x00008c00010b7983 */ /* 0x000ee80000300800 */
[----:B------:R-:W4:Y:S04]  /*159c0*/  LDL.LU R12, [R1+0x2d4] ;  /* 0x0002d400010c7983 */ /* 0x000f280000300800 */
[----:B------:R-:W4:Y:S04]  /*159d0*/  LDL.LU R13, [R1+0x2dc] ;  /* 0x0002dc00010d7983 */ /* 0x000f280000300800 */
[----:B0-----:R-:W5:Y:S04]  /*159e0*/  LDL.LU R4, [R1+0x10] ;  /* 0x0000100001047983 */ /* 0x001f680000300800 */
[----:B------:R-:W5:Y:S04]  /*159f0*/  LDL.LU R5, [R1+0x14] ;  /* 0x0000140001057983 */ /* 0x000f680000300800 */
[----:B-1----:R-:W5:Y:S04]  /*15a00*/  LDL.LU R6, [R1+0x18] ;  /* 0x0000180001067983 */ /* 0x002f680000300800 */
[----:B------:R-:W5:Y:S04]  /*15a10*/  LDL.LU R7, [R1+0x1c] ;  /* 0x00001c0001077983 */ /* 0x000f680000300800 */
[----:B------:R-:W4:Y:S04]  /*15a20*/  LDL.LU R14, [R1+0x2c4] ;  /* 0x0002c400010e7983 */ /* 0x000f280000300800 */
[----:B------:R-:W4:Y:S02]  /*15a30*/  LDL.LU R15, [R1+0x2cc] ;  /* 0x0002cc00010f7983 */ /* 0x000f240000300800 */
[----:B----4-:R-:W-:Y:S02]  /*15a40*/  HMMA.16816.F32 R12, R12, R2, R16 ;  /* 0x000000020c0c723c */ /* 0x010fe40000001810 */
[----:B------:R-:W4:Y:S04]  /*15a50*/  LDL.LU.64 R18, [R1+0x1a30] ;  /* 0x001a300001127983 */ /* 0x000f280000300a00 */
[----:B------:R-:W2:-:S13]  /*15a60*/  LDL.LU.64 R16, [R1+0x1a28] ;  /* 0x001a280001107983 */ /* 0x000e9a0000300a00 */
[----:B------:R0:W-:Y:S04]  /*15a70*/  STL.64 [R1+0x110], R12 ;  /* 0x0001100c01007387 */ /* 0x0001e80000100a00 */
[----:B------:R1:W-:Y:S04]  /*15a80*/  STL.64 [R1+0x118], R14 ;  /* 0x0001180e01007387 */ /* 0x0003e80000100a00 */
[----:B0-----:R-:W2:Y:S04]  /*15a90*/  LDL.LU R12, [R1+0x2b4] ;  /* 0x0002b400010c7983 */ /* 0x001ea80000300800 */
[----:B------:R-:W2:Y:S04]  /*15aa0*/  LDL.LU R13, [R1+0x2bc] ;  /* 0x0002bc00010d7983 */ /* 0x000ea80000300800 */
[----:B-1----:R-:W2:Y:S04]  /*15ab0*/  LDL.LU R14, [R1+0x2a4] ;  /* 0x0002a400010e7983 */ /* 0x002ea80000300800 */
[----:B------:R-:W2:Y:S02]  /*15ac0*/  LDL.LU R15, [R1+0x2ac] ;  /* 0x0002ac00010f7983 */ /* 0x000ea40000300800 */
[----:B--2---:R-:W-:Y:S02]  /*15ad0*/  HMMA.16816.F32 R20, R12, R2, R20 ;  /* 0x000000020c14723c */ /* 0x004fe40000001814 */
[----:B------:R-:W2:-:S15]  /*15ae0*/  LDL.LU R12, [R1+0x274] ;  /* 0x00027400010c7983 */ /* 0x000e9e0000300800 */
[----:B------:R-:W-:Y:S02]  /*15af0*/  NOP ;  /* 0x0000000000007918 */ /* 0x000fe40000000000 */
[----:B------:R0:W-:Y:S04]  /*15b00*/  STL.64 [R1+0x2b0], R20 ;  /* 0x0002b01401007387 */ /* 0x0001e80000100a00 */
[----:B------:R1:W-:Y:S04]  /*15b10*/  STL.64 [R1+0x2b8], R22 ;  /* 0x0002b81601007387 */ /* 0x0003e80000100a00 */
[----:B------:R-:W2:Y:S04]  /*15b20*/  LDL.LU R13, [R1+0x27c] ;  /* 0x00027c00010d7983 */ /* 0x000ea80000300800 */
[----:B------:R-:W2:Y:S04]  /*15b30*/  LDL.LU R14, [R1+0x294] ;  /* 0x00029400010e7983 */ /* 0x000ea80000300800 */
[----:B------:R-:W2:Y:S04]  /*15b40*/  LDL.LU R15, [R1+0x29c] ;  /* 0x00029c00010f7983 */ /* 0x000ea80000300800 */
[----:B0-----:R-:W3:Y:S04]  /*15b50*/  LDL.LU R20, [R1+0xa0] ;  /* 0x0000a00001147983 */ /* 0x001ee80000300800 */
[----:B------:R-:W3:Y:S04]  /*15b60*/  LDL.LU R21, [R1+0xa4] ;  /* 0x0000a40001157983 */ /* 0x000ee80000300800 */
[----:B-1----:R-:W3:Y:S04]  /*15b70*/  LDL.LU R22, [R1+0xa8] ;  /* 0x0000a80001167983 */ /* 0x002ee80000300800 */
[----:B------:R-:W3:Y:S01]  /*15b80*/  LDL.LU R23, [R1+0xac] ;  /* 0x0000ac0001177983 */ /* 0x000ee20000300800 */
[----:B--2---:R-:W-:-:S15]  /*15b90*/  HMMA.16816.F32 R12, R12, R2, R24 ;  /* 0x000000020c0c723c */ /* 0x004fde0000001818 */
[----:B------:R-:W-:-:S04]  /*15ba0*/  NOP ;  /* 0x0000000000007918 */ /* 0x000fc80000000000 */
[----:B------:R-:W-:Y:S01]  /*15bb0*/  MOV R24, R12 ;  /* 0x0000000c00187202 */ /* 0x000fe20000000f00 */
[----:B------:R-:W-:Y:S01]  /*15bc0*/  IMAD.MOV.U32 R25, RZ, RZ, R13 ;  /* 0x000000ffff197224 */ /* 0x000fe200078e000d */
[----:B------:R-:W3:Y:S01]  /*15bd0*/  LDL.LU R12, [R1+0x264] ;  /* 0x00026400010c7983 */ /* 0x000ee20000300800 */
[----:B------:R-:W-:Y:S01]  /*15be0*/  IMAD.MOV.U32 R26, RZ, RZ, R14 ;  /* 0x000000ffff1a7224 */ /* 0x000fe200078e000e */
[----:B------:R-:W-:Y:S02]  /*15bf0*/  MOV R27, R15 ;  /* 0x0000000f001b7202 */ /* 0x000fe40000000f00 */
[----:B------:R-:W3:Y:S04]  /*15c00*/  LDL.LU R13, [R1+0x26c] ;  /* 0x00026c00010d7983 */ /* 0x000ee80000300800 */
[----:B------:R-:W3:Y:S04]  /*15c10*/  LDL.LU R14, [R1+0x284] ;  /* 0x00028400010e7983 */ /* 0x000ee80000300800 */
[----:B------:R-:W3:Y:S02]  /*15c20*/  LDL.LU R15, [R1+0x28c] ;  /* 0x00028c00010f7983 */ /* 0x000ee40000300800 */
[----:B---3--:R-:W-:Y:S02]  /*15c30*/  HMMA.16816.F32 R12, R12, R2, R8 ;  /* 0x000000020c0c723c */ /* 0x008fe40000001808 */
[----:B------:R-:W2:Y:S04]  /*15c40*/  LDL.LU.64 R10, [R1+0x1a20] ;  /* 0x001a2000010a7983 */ /* 0x000ea80000300a00 */
[----:B------:R-:W3:-:S13]  /*15c50*/  LDL.LU.64 R8, [R1+0x1a18] ;  /* 0x001a180001087983 */ /* 0x000eda0000300a00 */
        /* <DEDUP_REMOVED lines=9> */
[----:B------:R0:W-:Y:S01]  /*15cf0*/  STL.64 [R1+0x30], R12 ;  /* 0x0000300c01007387 */ /* 0x0001e20000100a00 */
[----:B------:R-:W-:-:S03]  /*15d00*/  IMAD.MOV.U32 R28, RZ, RZ, R15 ;  /* 0x000000ffff1c7224 */ /* 0x000fc600078e000f */
[----:B------:R1:W-:Y:S04]  /*15d10*/  STL [R1+0x38], R14 ;  /* 0x0000380e01007387 */ /* 0x0003e80000100800 */
[----:B0-----:R-:W5:Y:S04]  /*15d20*/  LDL.LU R12, [R1+0x194] ;  /* 0x00019400010c7983 */ /* 0x001f680000300800 */
[----:B------:R-:W5:Y:S04]  /*15d30*/  LDL.LU R13, [R1+0x19c] ;  /* 0x00019c00010d7983 */ /* 0x000f680000300800 */
[----:B-1----:R-:W5:Y:S04]  /*15d40*/  LDL.LU R14, [R1+0x1e4] ;  /* 0x0001e400010e7983 */ /* 0x002f680000300800 */
[----:B------:R-:W5:Y:S02]  /*15d50*/  LDL.LU R15, [R1+0x1ec] ;  /* 0x0001ec00010f7983 */ /* 0x000f640000300800 */
[----:B-----5:R-:W-:-:S15]  /*15d60*/  HMMA.16816.F32 R4, R12, R2, R4 ;  /* 0x000000020c04723c */ /* 0x020fde0000001804 */
[----:B------:R-:W-:-:S04]  /*15d70*/  NOP ;  /* 0x0000000000007918 */ /* 0x000fc80000000000 */
[----:B------:R-:W-:Y:S04]  /*15d80*/  STL.64 [R1+0x1988], R6 ;  /* 0x0019880601007387 */ /* 0x000fe80000100a00 */
[----:B------:R0:W-:Y:S04]  /*15d90*/  STL.64 [R1+0x1980], R4 ;  /* 0x0019800401007387 */ /* 0x0001e80000100a00 */
[----:B0-----:R-:W5:Y:S04]  /*15da0*/  LDL.LU R4, [R1+0x70] ;  /* 0x0000700001047983 */ /* 0x001f680000300800 */
[----:B------:R-:W5:Y:S04]  /*15db0*/  LDL.LU R5, [R1+0x74] ;  /* 0x0000740001057983 */ /* 0x000f680000300800 */
[----:B------:R-:W5:Y:S04]  /*15dc0*/  LDL.LU R6, [R1+0x78] ;  /* 0x0000780001067983 */ /* 0x000f680000300800 */
[----:B------:R-:W5:Y:S04]  /*15dd0*/  LDL.LU R7, [R1+0x7c] ;  /* 0x00007c0001077983 */ /* 0x000f680000300800 */
[----:B------:R-:W2:Y:S04]  /*15de0*/  LDL.LU R12, [R1+0x224] ;  /* 0x00022400010c7983 */ /* 0x000ea80000300800 */
[----:B------:R-:W2:Y:S04]  /*15df0*/  LDL.LU R13, [R1+0x22c] ;  /* 0x00022c00010d7983 */ /* 0x000ea80000300800 */
[----:B------:R-:W2:Y:S04]  /*15e00*/  LDL.LU R14, [R1+0x254] ;  /* 0x00025400010e7983 */ /* 0x000ea80000300800 */
        /* <DEDUP_REMOVED lines=11> */
[----:B------:R-:W2:-:S15]  /*15ec0*/  LDL.LU R12, [R1+0x184] ;  /* 0x00018400010c7983 */ /* 0x000e9e0000300800 */
[----:B------:R-:W-:Y:S02]  /*15ed0*/  NOP ;  /* 0x0000000000007918 */ /* 0x000fe40000000000 */
[----:B------:R-:W-:Y:S04]  /*15ee0*/  STL.64 [R1+0x10], R4 ;  /* 0x0000100401007387 */ /* 0x000fe80000100a00 */
[----:B------:R0:W-:Y:S04]  /*15ef0*/  STL.64 [R1+0x18], R6 ;  /* 0x0000180601007387 */ /* 0x0001e80000100a00 */
[----:B------:R-:W2:Y:S04]  /*15f00*/  LDL.LU R13, [R1+0x18c] ;  /* 0x00018c00010d7983 */ /* 0x000ea80000300800 */
[----:B------:R-:W2:Y:S04]  /*15f10*/  LDL.LU R14, [R1+0x1d4] ;  /* 0x0001d400010e7983 */ /* 0x000ea80000300800 */
[----:B------:R-:W2:Y:S02]  /*15f20*/  LDL.LU R15, [R1+0x1dc] ;  /* 0x0001dc00010f7983 */ /* 0x000ea40000300800 */
[----:B--2---:R-:W-:-:S15]  /*15f30*/  HMMA.16816.F32 R20, R12, R2, R20 ;  /* 0x000000020c14723c */ /* 0x004fde0000001814 */
[----:B------:R-:W-:-:S04]  /*15f40*/  NOP ;  /* 0x0000000000007918 */ /* 0x000fc80000000000 */
[----:B0-----:R-:W-:Y:S01]  /*15f50*/  IMAD.MOV.U32 R7, RZ, RZ, R20 ;  /* 0x000000ffff077224 */ /* 0x001fe200078e0014 */
[----:B------:R-:W-:Y:S01]  /*15f60*/  MOV R6, R21 ;  /* 0x0000001500067202 */ /* 0x000fe20000000f00 */
[----:B------:R-:W-:Y:S01]  /*15f70*/  IMAD.MOV.U32 R4, RZ, RZ, R23 ;  /* 0x000000ffff047224 */ /* 0x000fe200078e0017 */
[----:B------:R-:W2:Y:S01]  /*15f80*/  LDL.LU R20, [R1+0x90] ;  /* 0x0000900001147983 */ /* 0x000ea20000300800 */
[----:B------:R-:W-:Y:S01]  /*15f90*/  IMAD.MOV.U32 R5, RZ, RZ, R22 ;  /* 0x000000ffff057224 */ /* 0x000fe200078e0016 */
[----:B---3--:R-:W-:Y:S02]  /*15fa0*/  MOV R23, R8 ;  /* 0x0000000800177202 */ /* 0x008fe40000000f00 */
[----:B------:R-:W2:Y:S04]  /*15fb0*/  LDL.LU R21, [R1+0x94] ;  /* 0x0000940001157983 */ /* 0x000ea80000300800 */
[----:B------:R-:W2:Y:S04]  /*15fc0*/  LDL.LU R22, [R1+0x98] ;  /* 0x0000980001167983 */ /* 0x000ea80000300800 */
[----:B------:R-:W3:Y:S04]  /*15fd0*/  LDL.LU R8, [R1+0x19f4] ;  /* 0x0019f40001087983 */ /* 0x000ee80000300800 */
[----:B------:R0:W-:Y:S04]  /*15fe0*/  STL [R1+0x199c], R4 ;  /* 0x00199c0401007387 */ /* 0x0001e80000100800 */
[----:B------:R1:W-:Y:S04]  /*15ff0*/  STL [R1+0x1998], R5 ;  /* 0x0019980501007387 */ /* 0x0003e80000100800 */
[----:B------:R5:W-:Y:S01]  /*16000*/  STL [R1+0x1994], R6 ;  /* 0x0019940601007387 */ /* 0x000be20000100800 */
[----:B0-----:R-:W-:-:S03]  /*16010*/  IMAD.MOV.U32 R4, RZ, RZ, R9 ;  /* 0x000000ffff047224 */ /* 0x001fc600078e0009 */
[----:B------:R0:W-:Y:S01]  /*16020*/  STL [R1+0x1990], R7 ;  /* 0x0019900701007387 */ /* 0x0001e20000100800 */
[----:B-1----:R-:W-:-:S03]  /*16030*/  IMAD.MOV.U32 R5, RZ, RZ, R10 ;  /* 0x000000ffff057224 */ /* 0x002fc600078e000a */
[----:B------:R-:W3:Y:S01]  /*16040*/  LDL.LU R9, [R1+0x19f0] ;  /* 0x0019f00001097983 */ /* 0x000ee20000300800 */
[----:B-----5:R-:W-:-:S03]  /*16050*/  MOV R6, R11 ;  /* 0x0000000b00067202 */ /* 0x020fc60000000f00 */
[----:B------:R-:W3:Y:S01]  /*16060*/  LDL.LU R10, [R1+0x19ec] ;  /* 0x0019ec00010a7983 */ /* 0x000ee20000300800 */
[----:B0-----:R-:W-:-:S03]  /*16070*/  IMAD.MOV.U32 R7, RZ, RZ, R0 ;  /* 0x000000ffff077224 */ /* 0x001fc600078e0000 */
[----:B------:R-:W3:Y:S04]  /*16080*/  LDL.LU R11, [R1+0x19e8] ;  /* 0x0019e800010b7983 */ /* 0x000ee80000300800 */
[----:B------:R-:W5:Y:S04]  /*16090*/  LDL.LU R0, [R1+0x19e4] ;  /* 0x0019e40001007983 */ /* 0x000f680000300800 */
[----:B------:R-:W3:Y:S04]  /*160a0*/  LDL.LU R12, [R1+0x214] ;  /* 0x00021400010c7983 */ /* 0x000ee80000300800 */
[----:B------:R-:W3:Y:S04]  /*160b0*/  LDL.LU R13, [R1+0x21c] ;  /* 0x00021c00010d7983 */ /* 0x000ee80000300800 */
[----:B------:R-:W3:Y:S04]  /*160c0*/  LDL.LU R14, [R1+0x244] ;  /* 0x00024400010e7983 */ /* 0x000ee80000300800 */
[----:B------:R-:W3:Y:S02]  /*160d0*/  LDL.LU R15, [R1+0x24c] ;  /* 0x00024c00010f7983 */ /* 0x000ee40000300800 */
[----:B---3--:R-:W-:-:S15]  /*160e0*/  HMMA.16816.F32 R8, R12, R2, R8 ;  /* 0x000000020c08723c */ /* 0x008fde0000001808 */
[----:B------:R-:W-:-:S04]  /*160f0*/  NOP ;  /* 0x0000000000007918 */ /* 0x000fc80000000000 */
[----:B------:R0:W-:Y:S04]  /*16100*/  STL [R1+0x197c], R8 ;  /* 0x00197c0801007387 */ /* 0x0001e80000100800 */
[----:B------:R4:W-:Y:S04]  /*16110*/  STL [R1+0x1978], R9 ;  /* 0x0019780901007387 */ /* 0x0009e80000100800 */
[----:B------:R1:W-:Y:S01]  /*16120*/  STL [R1+0x1960], R10 ;  /* 0x0019600a01007387 */ /* 0x0003e20000100800 */
[----:B0-----:R-:W-:-:S03]  /*16130*/  IMAD.MOV.U32 R8, RZ, RZ, R17 ;  /* 0x000000ffff087224 */ /* 0x001fc600078e0011 */
[----:B------:R-:W-:Y:S01]  /*16140*/  STL [R1+0x195c], R11 ;  /* 0x00195c0b01007387 */ /* 0x000fe20000100800 */
[----:B----4-:R-:W-:-:S03]  /*16150*/  MOV R9, R18 ;  /* 0x0000001200097202 */ /* 0x010fc60000000f00 */
[----:B------:R-:W2:Y:S01]  /*16160*/  LDL.LU R12, [R1+0xf4] ;  /* 0x0000f400010c7983 */ /* 0x000ea20000300800 */
[----:B-1----:R-:W-:-:S03]  /*16170*/  IMAD.MOV.U32 R10, RZ, RZ, R19 ;  /* 0x000000ffff0a7224 */ /* 0x002fc600078e0013 */
[----:B------:R-:W2:Y:S04]  /*16180*/  LDL.LU R13, [R1+0xfc] ;  /* 0x0000fc00010d7983 */ /* 0x000ea80000300800 */
[----:B------:R-:W3:Y:S04]  /*16190*/  LDL.LU R17, [R1+0x19e0] ;  /* 0x0019e00001117983 */ /* 0x000ee80000300800 */
[----:B------:R-:W3:Y:S04]  /*161a0*/  LDL.LU R18, [R1+0x19dc] ;  /* 0x0019dc0001127983 */ /* 0x000ee80000300800 */
[----:B------:R-:W3:Y:S04]  /*161b0*/  LDL.LU R19, [R1+0x19d8] ;  /* 0x0019d80001137983 */ /* 0x000ee80000300800 */
[----:B------:R-:W2:Y:S01]  /*161c0*/  LDL.LU R14, [R1+0x134] ;  /* 0x00013400010e7983 */ /* 0x000ea20000300800 */
[----:B-----5:R-:W-:-:S03]  /*161d0*/  MOV R15, R0 ;  /* 0x00000000000f7202 */ /* 0x020fc60000000f00 */
[----:B------:R-:W4:Y:S04]  /*161e0*/  LDL.LU R0, [R1+0x19d4] ;  /* 0x0019d40001007983 */ /* 0x000f280000300800 */
[----:B--2---:R-:W-:-:S15]  /*161f0*/  HMMA.16816.F32 R12, R12, R2, R20 ;  /* 0x000000020c0c723c */ /* 0x004fde0000001814 */
[----:B------:R-:W-:-:S04]  /*16200*/  NOP ;  /* 0x0000000000007918 */ /* 0x000fc80000000000 */
[----:B------:R-:W-:Y:S04]  /*16210*/  STL.64 [R1+0x1950], R14 ;  /* 0x0019500e01007387 */ /* 0x000fe80000100a00 */
[----:B------:R-:W-:Y:S04]  /*16220*/  STL.64 [R1+0x1948], R12 ;  /* 0x0019480c01007387 */ /* 0x000fe80000100a00 */
[----:B------:R-:W2:Y:S04]  /*16230*/  LDL.LU R20, [R1+0x174] ;  /* 0x0001740001147983 */ /* 0x000ea80000300800 */
[----:B------:R-:W2:Y:S04]  /*16240*/  LDL.LU R21, [R1+0x17c] ;  /* 0x00017c0001157983 */ /* 0x000ea80000300800 */
[----:B------:R-:W2:Y:S04]  /*16250*/  LDL.LU R22, [R1+0x1c4] ;  /* 0x0001c40001167983 */ /* 0x000ea80000300800 */
[----:B------:R-:W2:Y:S04]  /*16260*/  LDL.LU R23, [R1+0x1cc] ;  /* 0x0001cc0001177983 */ /* 0x000ea80000300800 */
[----:B----4-:R-:W-:Y:S01]  /*16270*/  LDSM.16.MT88.4 R12, [R0+UR7+0xc000] ;  /* 0x00c00007000c783b */ /* 0x010fe20008004200 */
[----:B--2---:R-:W-:Y:S03]  /*16280*/  HMMA.16816.F32 R20, R20, R2, R4 ;  /* 0x000000021414723c */ /* 0x004fe60000001804 */
[----:B------:R-:W0:-:S15]  /*16290*/  LDSM.16.MT88.4 R4, [R0+UR7+0xe000] ;  /* 0x00e000070004783b */ /* 0x000e1e0008004200 */
[----:B------:R-:W-:Y:S01]  /*162a0*/  NOP ;  /* 0x0000000000007918 */ /* 0x000fe20000000000 */
[----:B------:R1:W-:Y:S04]  /*162b0*/  STL.64 [R1+0x40], R20 ;  /* 0x0000401401007387 */ /* 0x0003e80000100a00 */
[----:B------:R2:W-:Y:S04]  /*162c0*/  STL.64 [R1+0x48], R22 ;  /* 0x0000481601007387 */ /* 0x0005e80000100a00 */
[----:B0-----:R-:W-:Y:S04]  /*162d0*/  STL.64 [R1+0x240], R4 ;  /* 0x0002400401007387 */ /* 0x001fe80000100a00 */
[----:B------:R-:W-:Y:S04]  /*162e0*/  STL.64 [R1+0x210], R12 ;  /* 0x0002100c01007387 */ /* 0x000fe80000100a00 */
[----:B------:R-:W-:Y:S04]  /*162f0*/  STL.64 [R1+0x218], R14 ;  /* 0x0002180e01007387 */ /* 0x000fe80000100a00 */
[----:B------:R-:W-:Y:S04]  /*16300*/  STL [R1+0x24c], R7 ;  /* 0x00024c0701007387 */ /* 0x000fe80000100800 */
[----:B-1----:R-:W3:Y:S04]  /*16310*/  LDL.LU R20, [R1+0x204] ;  /* 0x0002040001147983 */ /* 0x002ee80000300800 */
[----:B------:R-:W3:Y:S04]  /*16320*/  LDL.LU R21, [R1+0x20c] ;  /* 0x00020c0001157983 */ /* 0x000ee80000300800 */
[----:B--2---:R-:W3:Y:S04]  /*16330*/  LDL.LU R22, [R1+0x234] ;  /* 0x0002340001167983 */ /* 0x004ee80000300800 */
[----:B------:R-:W3:Y:S04]  /*16340*/  LDL.LU R23, [R1+0x23c] ;  /* 0x00023c0001177983 */ /* 0x000ee80000300800 */
[----:B------:R-:W0:Y:S01]  /*16350*/  LDSM.16.MT88.4 R12, [R0+UR7+0xc080] ;  /* 0x00c08007000c783b */ /* 0x000e220008004200 */
[----:B---3--:R-:W-:-:S15]  /*16360*/  HMMA.16816.F32 R16, R20, R2, R16 ;  /* 0x000000021410723c */ /* 0x008fde0000001810 */
[----:B------:R-:W-:-:S04]  /*16370*/  NOP ;  /* 0x0000000000007918 */ /* 0x000fc80000000000 */
[----:B------:R-:W-:Y:S04]  /*16380*/  STL.64 [R1+0x1970], R18 ;  /* 0x0019701201007387 */ /* 0x000fe80000100a00 */
[----:B------:R-:W-:Y:S04]  /*16390*/  STL.64 [R1+0x1968], R16 ;  /* 0x0019681001007387 */ /* 0x000fe80000100a00 */
[----:B0-----:R-:W-:Y:S04]  /*163a0*/  STL [R1+0x234], R13 ;  /* 0x0002340d01007387 */ /* 0x001fe80000100800 */
[----:B------:R-:W-:Y:S04]  /*163b0*/  STL [R1+0x23c], R15 ;  /* 0x00023c0f01007387 */ /* 0x000fe80000100800 */
[----:B------:R-:W2:Y:S04]  /*163c0*/  LDL.LU R20, [R1+0xe4] ;  /* 0x0000e40001147983 */ /* 0x000ea80000300800 */
[----:B------:R-:W2:Y:S04]  /*163d0*/  LDL.LU R21, [R1+0xec] ;  /* 0x0000ec0001157983 */ /* 0x000ea80000300800 */
[----:B------:R-:W2:Y:S04]  /*163e0*/  LDL.LU R22, [R1+0x124] ;  /* 0x0001240001167983 */ /* 0x000ea80000300800 */
[----:B------:R-:W2:Y:S04]  /*163f0*/  LDL.LU R23, [R1+0x12c] ;  /* 0x00012c0001177983 */ /* 0x000ea80000300800 */
[----:B------:R-:W0:Y:S01]  /*16400*/  LDSM.16.MT88.4 R16, [R0+UR7+0xe080] ;  /* 0x00e080070010783b */ /* 0x000e220008004200 */
[----:B------:R-:W-:Y:S01]  /*16410*/  IMAD.MOV.U32 R11, RZ, RZ, R29 ;  /* 0x000000ffff0b7224 */ /* 0x000fe200078e001d */
[----:B------:R-:W-:-:S02]  /*16420*/  MOV R5, R14 ;  /* 0x0000000e00057202 */ /* 0x000fc40000000f00 */
[----:B0-----:R-:W-:Y:S01]  /*16430*/  STL [R1+0x224], R17 ;  /* 0x0002241101007387 */ /* 0x001fe20000100800 */
[----:B------:R-:W-:Y:S02]  /*16440*/  IMAD.MOV.U32 R15, RZ, RZ, R16 ;  /* 0x000000ffff0f7224 */ /* 0x000fe400078e0010 */
[----:B------:R-:W-:Y:S01]  /*16450*/  IMAD.MOV.U32 R14, RZ, RZ, R18 ;  /* 0x000000ffff0e7224 */ /* 0x000fe200078e0012 */
[----:B------:R2:W-:Y:S01]  /*16460*/  STL [R1+0x22c], R19 ;  /* 0x00022c1301007387 */ /* 0x0005e20000100800 */
[----:B------:R-:W-:Y:S01]  /*16470*/  IMAD.MOV.U32 R4, RZ, RZ, R12 ;  /* 0x000000ffff047224 */ /* 0x000fe200078e000c */
        /* <DEDUP_REMOVED lines=10> */
[----:B------:R1:W-:Y:S04]  /*16520*/  STL.64 [R1+0x19a8], R14 ;  /* 0x0019a80e01007387 */ /* 0x0003e80000100a00 */
[----:B------:R2:W-:Y:S01]  /*16530*/  STL.64 [R1+0x19a0], R12 ;  /* 0x0019a00c01007387 */ /* 0x0005e20000100a00 */
[----:B-1----:R-:W-:-:S02]  /*16540*/  IMAD.MOV.U32 R14, RZ, RZ, R26 ;  /* 0x000000ffff0e7224 */ /* 0x002fc400078e001a */
[----:B------:R-:W-:Y:S02]  /*16550*/  IMAD.MOV.U32 R15, RZ, RZ, R27 ;  /* 0x000000ffff0f7224 */ /* 0x000fe400078e001b */
[----:B--2---:R-:W-:Y:S01]  /*16560*/  IMAD.MOV.U32 R12, RZ, RZ, R24 ;  /* 0x000000ffff0c7224 */ /* 0x004fe200078e0018 */
[----:B------:R-:W-:Y:S01]  /*16570*/  MOV R13, R25 ;  /* 0x00000019000d7202 */ /* 0x000fe20000000f00 */
[----:B------:R-:W2:Y:S04]  /*16580*/  LDL.LU R24, [R1+0x19d0] ;  /* 0x0019d00001187983 */ /* 0x000ea80000300800 */
[----:B------:R-:W2:Y:S04]  /*16590*/  LDL.LU R25, [R1+0x19cc] ;  /* 0x0019cc0001197983 */ /* 0x000ea80000300800 */
[----:B------:R-:W2:Y:S04]  /*165a0*/  LDL.LU R26, [R1+0x19c8] ;  /* 0x0019c800011a7983 */ /* 0x000ea80000300800 */
[----:B------:R-:W2:Y:S04]  /*165b0*/  LDL.LU R27, [R1+0x19c4] ;  /* 0x0019c400011b7983 */ /* 0x000ea80000300800 */
[----:B------:R1:W-:Y:S04]  /*165c0*/  STL.64 [R1+0x19b8], R14 ;  /* 0x0019b80e01007387 */ /* 0x0003e80000100a00 */
[----:B-1----:R-:W3:Y:S04]  /*165d0*/  LDL R14, [R1+0x308] ;  /* 0x00030800010e7983 */ /* 0x002ee80000100800 */
[----:B------:R-:W4:Y:S04]  /*165e0*/  LDL R15, [R1+0x30c] ;  /* 0x00030c00010f7983 */ /* 0x000f280000100800 */
[----:B------:R-:W-:Y:S04]  /*165f0*/  STL.64 [R1+0x19b0], R12 ;  /* 0x0019b00c01007387 */ /* 0x000fe80000100a00 */
[----:B0-----:R-:W-:Y:S04]  /*16600*/  STL [R1+0x284], R9 ;  /* 0x0002840901007387 */ /* 0x001fe80000100800 */
[----:B------:R2:W-:Y:S04]  /*16610*/  STL [R1+0x28c], R11 ;  /* 0x00028c0b01007387 */ /* 0x0005e80000100800 */
[----:B------:R-:W2:Y:S04]  /*16620*/  LDL.LU R20, [R1+0x164] ;  /* 0x0001640001147983 */ /* 0x000ea80000300800 */
[----:B------:R-:W2:Y:S04]  /*16630*/  LDL.LU R21, [R1+0x16c] ;  /* 0x00016c0001157983 */ /* 0x000ea80000300800 */
[----:B------:R-:W2:Y:S04]  /*16640*/  LDL.LU R22, [R1+0x1b4] ;  /* 0x0001b40001167983 */ /* 0x000ea80000300800 */
[----:B------:R-:W2:Y:S01]  /*16650*/  LDL.LU R23, [R1+0x1bc] ;  /* 0x0001bc0001177983 */ /* 0x000ea20000300800 */
[----:B------:R-:W-:Y:S01]  /*16660*/  IMAD.MOV.U32 R29, RZ, RZ, R6 ;  /* 0x000000ffff1d7224 */ /* 0x000fe200078e0006 */
[----:B------:R-:W-:Y:S01]  /*16670*/  MOV R6, R8 ;  /* 0x0000000800067202 */ /* 0x000fe20000000f00 */
[----:B------:R-:W-:-:S02]  /*16680*/  IMAD.MOV.U32 R7, RZ, RZ, R10 ;  /* 0x000000ffff077224 */ /* 0x000fc400078e000a */
[----:B------:R-:W-:Y:S01]  /*16690*/  IMAD.MOV.U32 R19, RZ, RZ, R28 ;  /* 0x000000ffff137224 */ /* 0x000fe200078e001c */
[----:B--2---:R-:W-:Y:S01]  /*166a0*/  HMMA.16816.F32 R8, R20, R2, R24 ;  /* 0x000000021408723c */ /* 0x004fe20000001818 */
[----:B------:R-:W2:Y:S04]  /*166b0*/  LDL.LU R24, [R1+0x50] ;  /* 0x0000500001187983 */ /* 0x000ea80000300800 */
[----:B------:R-:W0:-:S14]  /*166c0*/  LDSM.16.MT88.4 R20, [R0+UR7+0xc180] ;  /* 0x00c180070014783b */ /* 0x000e1c0008004200 */
[----:B------:R-:W-:Y:S04]  /*166d0*/  STL.64 [R1+0xc0], R8 ;  /* 0x0000c00801007387 */ /* 0x000fe80000100a00 */
[----:B------:R0:W-:Y:S04]  /*166e0*/  STL.64 [R1+0xc8], R10 ;  /* 0x0000c80a01007387 */ /* 0x0001e80000100a00 */
[----:B------:R-:W2:Y:S04]  /*166f0*/  LDL.LU R25, [R1+0x54] ;  /* 0x0000540001197983 */ /* 0x000ea80000300800 */
[----:B------:R-:W2:Y:S04]  /*16700*/  LDL.LU R26, [R1+0x58] ;  /* 0x00005800011a7983 */ /* 0x000ea80000300800 */
[----:B------:R-:W2:Y:S04]  /*16710*/  LDL.LU R27, [R1+0x5c] ;  /* 0x00005c00011b7983 */ /* 0x000ea80000300800 */
[----:B------:R-:W5:Y:S04]  /*16720*/  LDL.LU R16, [R1+0x30] ;  /* 0x0000300001107983 */ /* 0x000f680000300800 */
[----:B------:R-:W5:Y:S04]  /*16730*/  LDL.LU R17, [R1+0x34] ;  /* 0x0000340001117983 */ /* 0x000f680000300800 */
[----:B------:R-:W5:Y:S04]  /*16740*/  LDL.LU R18, [R1+0x38] ;  /* 0x0000380001127983 */ /* 0x000f680000300800 */
[----:B------:R-:W2:Y:S01]  /*16750*/  LDL.LU R28, [R1+0x19c0] ;  /* 0x0019c000011c7983 */ /* 0x000ea20000300800 */
[----:B0-----:R-:W-:Y:S01]  /*16760*/  MOV R11, R20 ;  /* 0x00000014000b7202 */ /* 0x001fe20000000f00 */
[----:B------:R-:W-:-:S02]  /*16770*/  IMAD.MOV.U32 R10, RZ, RZ, R22 ;  /* 0x000000ffff0a7224 */ /* 0x000fc400078e0016 */
[----:B------:R-:W-:Y:S04]  /*16780*/  STL [R1+0x294], R21 ;  /* 0x0002941501007387 */ /* 0x000fe80000100800 */
[----:B------:R-:W-:Y:S04]  /*16790*/  STL [R1+0x29c], R23 ;  /* 0x00029c1701007387 */ /* 0x000fe80000100800 */
[----:B------:R-:W0:Y:S01]  /*167a0*/  LDSM.16.MT88.4 R20, [R0+UR7+0xe180] ;  /* 0x00e180070014783b */ /* 0x000e220008004200 */
[----:B---3--:R-:W-:Y:S02]  /*167b0*/  F2FP.F16.E4M3.UNPACK_B R2, R14 ;  /* 0x0000000eff02723e */ /* 0x008fe400020006ff */
[----:B----4-:R-:W-:Y:S01]  /*167c0*/  F2FP.F16.E4M3.UNPACK_B R3, R15 ;  /* 0x0000000fff03723e */ /* 0x010fe200020006ff */
[----:B0-----:R0:W-:Y:S01]  /*167d0*/  STL [R1+0x2a4], R21 ;  /* 0x0002a41501007387 */ /* 0x0011e20000100800 */
[----:B------:R-:W-:-:S03]  /*167e0*/  IMAD.MOV.U32 R9, RZ, RZ, R20 ;  /* 0x000000ffff097224 */ /* 0x000fc600078e0014 */
[----:B------:R-:W-:Y:S01]  /*167f0*/  STL [R1+0x2ac], R23 ;  /* 0x0002ac1701007387 */ /* 0x000fe20000100800 */
[----:B------:R-:W-:-:S03]  /*16800*/  MOV R8, R22 ;  /* 0x0000001600087202 */ /* 0x000fc60000000f00 */
[----:B------:R-:W-:Y:S04]  /*16810*/  STL [R1+0x18d8], R0 ;  /* 0x0018d80001007387 */ /* 0x000fe80000100800 */
[----:B------:R-:W3:Y:S04]  /*16820*/  LDL.LU R20, [R1+0x210] ;  /* 0x0002100001147983 */ /* 0x000ee80000300800 */
[----:B0-----:R-:W3:Y:S04]  /*16830*/  LDL.LU R21, [R1+0x218] ;  /* 0x0002180001157983 */ /* 0x001ee80000300800 */
[----:B------:R-:W3:Y:S04]  /*16840*/  LDL.LU R22, [R1+0x240] ;  /* 0x0002400001167983 */ /* 0x000ee80000300800 */
[----:B--2---:R-:W0:Y:S04]  /*16850*/  LDSM.16.MT88.4 R12, [R28+UR7+0xc000] ;  /* 0x00c000071c0c783b */ /* 0x004e280008004200 */
[----:B0-----:R-:W-:Y:S04]  /*16860*/  STL.64 [R1+0x1b0], R12 ;  /* 0x0001b00c01007387 */ /* 0x001fe80000100a00 */
[----:B------:R0:W-:Y:S04]  /*16870*/  STL.64 [R1+0x1b8], R14 ;  /* 0x0001b80e01007387 */ /* 0x0001e80000100a00 */
[----:B0-----:R-:W3:Y:S04]  /*16880*/  LDL.LU.64 R14, [R1+0x19b8] ;  /* 0x0019b800010e7983 */ /* 0x001ee80000300a00 */
[----:B------:R-:W3:Y:S01]  /*16890*/  LDL.LU.64 R12, [R1+0x19b0] ;  /* 0x0019b000010c7983 */ /* 0x000ee20000300a00 */
[----:B------:R-:W-:-:S07]  /*168a0*/  IMAD.MOV.U32 R23, RZ, RZ, R29 ;  /* 0x000000ffff177224 */ /* 0x000fce00078e001d */
[----:B---3--:R-:W-:Y:S01]  /*168b0*/  HMMA.16816.F32 R20, R20, R2, R12 ;  /* 0x000000021414723c */ /* 0x008fe2000000180c */
[----:B------:R-:W2:Y:S04]  /*168c0*/  LDL.LU.64 R14, [R1+0x19a8] ;  /* 0x0019a800010e7983 */ /* 0x000ea80000300a00 */
[----:B------:R-:W3:-:S14]  /*168d0*/  LDL.LU.64 R12, [R1+0x19a0] ;  /* 0x0019a000010c7983 */ /* 0x000edc0000300a00 */
[----:B------:R-:W-:Y:S04]  /*168e0*/  STL.64 [R1+0xf0], R20 ;  /* 0x0000f01401007387 */ /* 0x000fe80000100a00 */
[----:B------:R-:W-:Y:S04]  /*168f0*/  STL.64 [R1+0xf8], R22 ;  /* 0x0000f81601007387 */ /* 0x000fe80000100a00 */
[----:B------:R-:W0:Y:S04]  /*16900*/  LDSM.16.MT88.4 R20, [R28+UR7+0xe000] ;  /* 0x00e000071c14783b */ /* 0x000e280008004200 */
[----:B0-----:R0:W-:Y:S01]  /*16910*/  STL [R1+0x174], R21 ;  /* 0x0001741501007387 */ /* 0x0011e20000100800 */
[----:B------:R-:W-:Y:S01]  /*16920*/  IMAD.MOV.U32 R29, RZ, RZ, R20 ;  /* 0x000000ffff1d7224 */ /* 0x000fe200078e0014 */
[----:B------:R-:W-:Y:S01]  /*16930*/  MOV R0, R22 ;  /* 0x0000001600007202 */ /* 0x000fe20000000f00 */
[----:B------:R-:W-:Y:S01]  /*16940*/  IMAD.MOV.U32 R20, RZ, RZ, R4 ;  /* 0x000000ffff147224 */ /* 0x000fe200078e0004 */
[----:B------:R1:W-:Y:S04]  /*16950*/  STL [R1+0x17c], R23 ;  /* 0x00017c1701007387 */ /* 0x0003e80000100800 */
[----:B------:R-:W4:Y:S01]  /*16960*/  LDL.LU R4, [R1+0x199c] ;  /* 0x00199c0001047983 */ /* 0x000f220000300800 */
[----:B0-----:R-:W-:-:S03]  /*16970*/  IMAD.MOV.U32 R21, RZ, RZ, R5 ;  /* 0x000000ffff157224 */ /* 0x001fc600078e0005 */
[----:B------:R-:W4:Y:S01]  /*16980*/  LDL.LU R5, [R1+0x1998] ;  /* 0x0019980001057983 */ /* 0x000f220000300800 */
[----:B--2---:R-:W-:Y:S01]  /*16990*/  MOV R22, R15 ;  /* 0x0000000f00167202 */ /* 0x004fe20000000f00 */
[----:B-1----:R-:W-:-:S07]  /*169a0*/  IMAD.MOV.U32 R23, RZ, RZ, R14 ;  /* 0x000000ffff177224 */ /* 0x002fce00078e000e */
[----:B------:R-:W-:Y:S01]  /*169b0*/  HMMA.16816.F32 R24, R20, R2, R24 ;  /* 0x000000021418723c */ /* 0x000fe20000001818 */
[----:B---3--:R-:W-:Y:S01]  /*169c0*/  MOV R21, R12 ;  /* 0x0000000c00157202 */ /* 0x008fe20000000f00 */
[----:B------:R-:W-:Y:S02]  /*169d0*/  IMAD.MOV.U32 R20, RZ, RZ, R13 ;  /* 0x000000ffff147224 */ /* 0x000fe400078e000d */
[----:B------:R-:W-:Y:S02]  /*169e0*/  IMAD.MOV.U32 R22, RZ, RZ, R6 ;  /* 0x000000ffff167224 */ /* 0x000fe400078e0006 */
[----:B------:R-:W-:-:S13]  /*169f0*/  IMAD.MOV.U32 R23, RZ, RZ, R7 ;  /* 0x000000ffff177224 */ /* 0x000fda00078e0007 */
[----:B------:R-:W-:Y:S04]  /*16a00*/  STL.64 [R1+0x180], R24 ;  /* 0x0001801801007387 */ /* 0x000fe80000100a00 */
[----:B------:R5:W-:Y:S04]  /*16a10*/  STL.64 [R1+0x188], R26 ;  /* 0x0001881a01007387 */ /* 0x000be80000100a00 */
[----:B------:R-:W2:Y:S04]  /*16a20*/  LDL.LU R12, [R1+0x20] ;  /* 0x00002000010c7983 */ /* 0x000ea80000300800 */
[----:B------:R-:W2:Y:S04]  /*16a30*/  LDL.LU R13, [R1+0x24] ;  /* 0x00002400010d7983 */ /* 0x000ea80000300800 */
[----:B------:R-:W2:Y:S04]  /*16a40*/  LDL.LU R14, [R1+0x28] ;  /* 0x00002800010e7983 */ /* 0x000ea80000300800 */
[----:B------:R-:W2:Y:S04]  /*16a50*/  LDL.LU R15, [R1+0x2c] ;  /* 0x00002c00010f7983 */ /* 0x000ea80000300800 */
[----:B------:R-:W3:Y:S04]  /*16a60*/  LDL.LU R6, [R1+0x1994] ;  /* 0x0019940001067983 */ /* 0x000ee80000300800 */
[----:B------:R-:W2:Y:S01]  /*16a70*/  LDL.LU R7, [R1+0x1990] ;  /* 0x0019900001077983 */ /* 0x000ea20000300800 */
[----:B-----5:R-:W-:Y:S03]  /*16a80*/  HMMA.16816.F32 R24, R20, R2, R16 ;  /* 0x000000021418723c */ /* 0x020fe60000001810 */
[----:B------:R-:W0:-:S15]  /*16a90*/  LDSM.16.MT88.4 R16, [R28+UR7+0xc080] ;  /* 0x00c080071c10783b */ /* 0x000e1e0008004200 */
[----:B------:R-:W-:Y:S01]  /*16aa0*/  NOP ;  /* 0x0000000000007918 */ /* 0x000fe20000000000 */
[----:B------:R-:W-:Y:S04]  /*16ab0*/  STL.64 [R1+0x1e0], R24 ;  /* 0x0001e01801007387 */ /* 0x000fe80000100a00 */
[----:B------:R4:W-:Y:S02]  /*16ac0*/  STL.64 [R1+0x1e8], R26 ;  /* 0x0001e81a01007387 */ /* 0x0009e40000100a00 */
[----:B----4-:R-:W-:Y:S01]  /*16ad0*/  MOV R26, R5 ;  /* 0x00000005001a7202 */ /* 0x010fe20000000f00 */
[----:B------:R-:W-:Y:S01]  /*16ae0*/  IMAD.MOV.U32 R27, RZ, RZ, R4 ;  /* 0x000000ffff1b7224 */ /* 0x000fe200078e0004 */
[----:B0-----:R0:W-:Y:S04]  /*16af0*/  STL.64 [R1+0x160], R16 ;  /* 0x0001601001007387 */ /* 0x0011e80000100a00 */
[----:B------:R1:W-:Y:S01]  /*16b00*/  STL.64 [R1+0x168], R18 ;  /* 0x0001681201007387 */ /* 0x0003e20000100a00 */
[----:B------:R-:W-:Y:S01]  /*16b10*/  IMAD.MOV.U32 R22, RZ, RZ, R9 ;  /* 0x000000ffff167224 */ /* 0x000fe200078e0009 */
[----:B------:R-:W-:-:S02]  /*16b20*/  MOV R23, R8 ;  /* 0x0000000800177202 */ /* 0x000fc40000000f00 */
[----:B0-----:R-:W4:Y:S04]  /*16b30*/  LDL.LU R16, [R1+0x10] ;  /* 0x0000100001107983 */ /* 0x001f280000300800 */
[----:B------:R-:W4:Y:S04]  /*16b40*/  LDL.LU R17, [R1+0x14] ;  /* 0x0000140001117983 */ /* 0x000f280000300800 */
[----:B-1----:R-:W4:Y:S04]  /*16b50*/  LDL.LU R18, [R1+0x18] ;  /* 0x0000180001127983 */ /* 0x002f280000300800 */
[----:B------:R-:W4:Y:S01]  /*16b60*/  LDL.LU R19, [R1+0x1c] ;  /* 0x00001c0001137983 */ /* 0x000f220000300800 */
[----:B---3--:R-:W-:-:S02]  /*16b70*/  IMAD.MOV.U32 R25, RZ, RZ, R6 ;  /* 0x000000ffff197224 */ /* 0x008fc400078e0006 */
[----:B--2---:R-:W-:Y:S02]  /*16b80*/  IMAD.MOV.U32 R24, RZ, RZ, R7 ;  /* 0x000000ffff187224 */ /* 0x004fe400078e0007 */
[----:B------:R-:W0:Y:S04]  /*16b90*/  LDSM.16.MT88.4 R4, [R28+UR7+0xe080] ;  /* 0x00e080071c04783b */ /* 0x000e280008004200 */
[----:B0-----:R-:W-:Y:S01]  /*16ba0*/  STL [R1+0x1a4], R5 ;  /* 0x0001a40501007387 */ /* 0x001fe20000100800 */
[----:B------:R-:W-:Y:S01]  /*16bb0*/  MOV R9, R6 ;  /* 0x0000000600097202 */ /* 0x000fe20000000f00 */
[----:B------:R-:W-:Y:S02]  /*16bc0*/  IMAD.MOV.U32 R8, RZ, RZ, R4 ;  /* 0x000000ffff087224 */ /* 0x000fe400078e0004 */
[----:B------:R0:W-:Y:S04]  /*16bd0*/  STL [R1+0x1ac], R7 ;  /* 0x0001ac0701007387 */ /* 0x0001e80000100800 */
[----:B0-----:R-:W2:Y:S04]  /*16be0*/  LDL.LU.64 R6, [R1+0x1988] ;  /* 0x0019880001067983 */ /* 0x001ea80000300a00 */
[----:B------:R-:W2:Y:S01]  /*16bf0*/  LDL.LU.64 R4, [R1+0x1980] ;  /* 0x0019800001047983 */ /* 0x000ea20000300a00 */
[----:B------:R-:W-:Y:S01]  /*16c00*/  MOV R20, R11 ;  /* 0x0000000b00147202 */ /* 0x000fe20000000f00 */
[----:B------:R-:W-:-:S07]  /*16c10*/  IMAD.MOV.U32 R21, RZ, RZ, R10 ;  /* 0x000000ffff157224 */ /* 0x000fce00078e000a */
[----:B--2---:R-:W-:Y:S01]  /*16c20*/  HMMA.16816.F32 R20, R20, R2, R4 ;  /* 0x000000021414723c */ /* 0x004fe20000001804 */
[----:B------:R-:W0:-:S15]  /*16c30*/  LDSM.16.MT88.4 R4, [R28+UR7+0xc100] ;  /* 0x00c100071c04783b */ /* 0x000e1e0008004200 */
[----:B------:R-:W-:-:S03]  /*16c40*/  NOP ;  /* 0x0000000000007918 */ /* 0x000fc60000000000 */
[----:B------:R-:W-:Y:S04]  /*16c50*/  STL.64 [R1+0x200], R20 ;  /* 0x0002001401007387 */ /* 0x000fe80000100a00 */
[----:B------:R-:W-:Y:S04]  /*16c60*/  STL.64 [R1+0x208], R22 ;  /* 0x0002081601007387 */ /* 0x000fe80000100a00 */
[----:B------:R-:W1:Y:S04]  /*16c70*/  LDSM.16.MT88.4 R20, [R28+UR7+0xe100] ;  /* 0x00e100071c14783b */ /* 0x000e680008004200 */
[----:B0-----:R0:W-:Y:S01]  /*16c80*/  STL [R1+0x1d4], R5 ;  /* 0x0001d40501007387 */ /* 0x0011e20000100800 */
[----:B------:R-:W-:-:S03]  /*16c90*/  IMAD.MOV.U32 R10, RZ, RZ, R4 ;  /* 0x000000ffff0a7224 */ /* 0x000fc600078e0004 */
[----:B------:R2:W-:Y:S04]  /*16ca0*/  STL [R1+0x1dc], R7 ;  /* 0x0001dc0701007387 */ /* 0x0005e80000100800 */
[----:B------:R-:W3:Y:S04]  /*16cb0*/  LDL.LU R4, [R1+0x1b0] ;  /* 0x0001b00001047983 */ /* 0x000ee80000300800 */
[----:B0-----:R-:W3:Y:S01]  /*16cc0*/  LDL.LU R5, [R1+0x1b8] ;  /* 0x0001b80001057983 */ /* 0x001ee20000300800 */
[----:B------:R-:W-:Y:S01]  /*16cd0*/  IMAD.MOV.U32 R11, RZ, RZ, R6 ;  /* 0x000000ffff0b7224 */ /* 0x000fe200078e0006 */
[----:B------:R-:W-:Y:S01]  /*16ce0*/  MOV R6, R29 ;  /* 0x0000001d00067202 */ /* 0x000fe20000000f00 */
[----:B--2---:R-:W-:Y:S01]  /*16cf0*/  IMAD.MOV.U32 R7, RZ, RZ, R0 ;  /* 0x000000ffff077224 */ /* 0x004fe200078e0000 */
[----:B-1----:R-:W-:Y:S01]  /*16d00*/  STL [R1+0x1f4], R21 ;  /* 0x0001f41501007387 */ /* 0x002fe20000100800 */
[----:B------:R-:W-:-:S03]  /*16d10*/  IMAD.MOV.U32 R29, RZ, RZ, R20 ;  /* 0x000000ffff1d7224 */ /* 0x000fc600078e0014 */
[----:B------:R0:W-:Y:S02]  /*16d20*/  STL [R1+0x1fc], R23 ;  /* 0x0001fc1701007387 */ /* 0x0001e40000100800 */
[----:B0-----:R-:W-:Y:S01]  /*16d30*/  MOV R23, R22 ;  /* 0x0000001600177202 */ /* 0x001fe20000000f00 */
[----:B---3--:R-:W-:-:S15]  /*16d40*/  HMMA.16816.F32 R4, R4, R2, R12 ;  /* 0x000000020404723c */ /* 0x008fde000000180c */
[----:B------:R-:W-:-:S04]  /*16d50*/  NOP ;  /* 0x0000000000007918 */ /* 0x000fc80000000000 */
[----:B------:R-:W-:Y:S01]  /*16d60*/  IMAD.MOV.U32 R22, RZ, RZ, R4 ;  /* 0x000000ffff167224 */ /* 0x000fe200078e0004 */
[----:B------:R-:W-:Y:S01]  /*16d70*/  MOV R20, R6 ;  /* 0x0000000600147202 */ /* 0x000fe20000000f00 */
[----:B------:R-:W-:Y:S02]  /*16d80*/  IMAD.MOV.U32 R21, RZ, RZ, R5 ;  /* 0x000000ffff157224 */ /* 0x000fe400078e0005 */
[----:B------:R-:W-:Y:S02]  /*16d90*/  IMAD.MOV.U32 R0, RZ, RZ, R7 ;  /* 0x000000ffff007224 */ /* 0x000fe400078e0007 */
        /* <DEDUP_REMOVED lines=8> */
[----:B------:R-:W-:-:S03]  /*16e20*/  IMAD.MOV.U32 R13, RZ, RZ, R4 ;  /* 0x000000ffff0d7224 */ /* 0x000fc600078e0004 */
[----:B------:R1:W-:Y:S04]  /*16e30*/  STL [R1+0x26c], R7 ;  /* 0x00026c0701007387 */ /* 0x0003e80000100800 */
[----:B------:R-:W-:Y:S04]  /*16e40*/  STL [R1+0x18b4], R28 ;  /* 0x0018b41c01007387 */ /* 0x000fe80000100800 */
[----:B------:R-:W4:Y:S04]  /*16e50*/  LDL.LU R4, [R1+0x160] ;  /* 0x0001600001047983 */ /* 0x000f280000300800 */
[----:B0-----:R-:W4:Y:S01]  /*16e60*/  LDL.LU R5, [R1+0x168] ;  /* 0x0001680001057983 */ /* 0x001f220000300800 */
[----:B------:R-:W-:Y:S01]  /*16e70*/  IMAD.MOV.U32 R12, RZ, RZ, R6 ;  /* 0x000000ffff0c7224 */ /* 0x000fe200078e0006 */
[----:B------:R-:W-:Y:S01]  /*16e80*/  MOV R6, R8 ;  /* 0x0000000800067202 */ /* 0x000fe20000000f00 */
[----:B-1----:R-:W-:Y:S01]  /*16e90*/  IMAD.MOV.U32 R7, RZ, RZ, R9 ;  /* 0x000000ffff077224 */ /* 0x002fe200078e0009 */
[----:B------:R-:W2:Y:S04]  /*16ea0*/  LDL.LU R8, [R1+0x197c] ;  /* 0x00197c0001087983 */ /* 0x000ea80000300800 */
[----:B------:R-:W2:Y:S02]  /*16eb0*/  LDL.LU R9, [R1+0x1978] ;  /* 0x0019780001097983 */ /* 0x000ea40000300800 */
[----:B----4-:R-:W-:Y:S02]  /*16ec0*/  HMMA.16816.F32 R4, R4, R2, R16 ;  /* 0x000000020404723c */ /* 0x010fe40000001810 */
[----:B------:R-:W3:Y:S04]  /*16ed0*/  LDL.LU.64 R18, [R1+0x1970] ;  /* 0x0019700001127983 */ /* 0x000ee80000300a00 */
[----:B------:R-:W3:-:S13]  /*16ee0*/  LDL.LU.64 R16, [R1+0x1968] ;  /* 0x0019680001107983 */ /* 0x000eda0000300a00 */
[----:B------:R0:W-:Y:S04]  /*16ef0*/  STL.64 [R1+0xd0], R4 ;  /* 0x0000d00401007387 */ /* 0x0001e80000100a00 */
[----:B------:R1:W-:Y:S01]  /*16f00*/  STL.64 [R1+0xd8], R6 ;  /* 0x0000d80601007387 */ /* 0x0003e20000100a00 */
[----:B0-----:R-:W-:Y:S01]  /*16f10*/  IMAD.MOV.U32 R4, RZ, RZ, R10 ;  /* 0x000000ffff047224 */ /* 0x001fe200078e000a */
[----:B------:R-:W-:Y:S02]  /*16f20*/  MOV R5, R11 ;  /* 0x0000000b00057202 */ /* 0x000fe40000000f00 */
[----:B------:R-:W2:Y:S04]  /*16f30*/  LDL.LU R10, [R1+0x1960] ;  /* 0x00196000010a7983 */ /* 0x000ea80000300800 */
[----:B------:R-:W2:Y:S01]  /*16f40*/  LDL.LU R11, [R1+0x195c] ;  /* 0x00195c00010b7983 */ /* 0x000ea20000300800 */
[----:B-1----:R-:W-:-:S03]  /*16f50*/  IMAD.MOV.U32 R6, RZ, RZ, R29 ;  /* 0x000000ffff067224 */ /* 0x002fc600078e001d */
[----:B------:R-:W4:Y:S01]  /*16f60*/  LDL.LU R29, [R1+0x1958] ;  /* 0x00195800011d7983 */ /* 0x000f220000300800 */
[----:B------:R-:W-:-:S07]  /*16f70*/  IMAD.MOV.U32 R7, RZ, RZ, R23 ;  /* 0x000000ffff077224 */ /* 0x000fce00078e0017 */
[----:B------:R-:W-:Y:S01]  /*16f80*/  HMMA.16816.F32 R24, R4, R2, R24 ;  /* 0x000000020418723c */ /* 0x000fe20000001818 */
[----:B------:R-:W-:Y:S01]  /*16f90*/  MOV R4, R15 ;  /* 0x0000000f00047202 */ /* 0x000fe20000000f00 */
[----:B------:R-:W-:Y:S01]  /*16fa0*/  IMAD.MOV.U32 R5, RZ, RZ, R14 ;  /* 0x000000ffff057224 */ /* 0x000fe200078e000e */
[----:B------:R-:W-:Y:S01]  /*16fb0*/  MOV R7, R12 ;  /* 0x0000000c00077202 */ /* 0x000fe20000000f00 */
[----:B------:R-:W-:-:S15]  /*16fc0*/  IMAD.MOV.U32 R6, RZ, RZ, R13 ;  /* 0x000000ffff067224 */ /* 0x000fde00078e000d */
[----:B------:R-:W-:Y:S04]  /*16fd0*/  STL.64 [R1+0x130], R24 ;  /* 0x0001301801007387 */ /* 0x000fe80000100a00 */
[----:B------:R-:W-:Y:S04]  /*16fe0*/  STL.64 [R1+0x138], R26 ;  /* 0x0001381a01007387 */ /* 0x000fe80000100a00 */
[----:B------:R-:W5:Y:S01]  /*16ff0*/  LDL R23, [R1+0x310] ;  /* 0x0003100001177983 */ /* 0x000f620000100800 */
[----:B--2---:R-:W-:Y:S03]  /*17000*/  HMMA.16816.F32 R4, R4, R2, R8 ;  /* 0x000000020404723c */ /* 0x004fe60000001808 */
[----:B----4-:R-:W0:Y:S04]  /*17010*/  LDSM.16.MT88.4 R12, [R29+UR7+0xc000] ;  /* 0x00c000071d0c783b */ /* 0x010e280008004200 */
[----:B------:R-:W-:-:S12]  /*17020*/  LDSM.16.MT88.4 R8, [R29+UR7+0xc080] ;  /* 0x00c080071d08783b */ /* 0x000fd80008004200 */
[----:B------:R-:W-:Y:S04]  /*17030*/  STL.64 [R1+0x1c0], R4 ;  /* 0x0001c00401007387 */ /* 0x000fe80000100a00 */
[----:B------:R-:W-:Y:S04]  /*17040*/  STL.64 [R1+0x1c8], R6 ;  /* 0x0001c80601007387 */ /* 0x000fe80000100a00 */
[----:B------:R-:W1:Y:S04]  /*17050*/  LDSM.16.MT88.4 R4, [R29+UR7+0xe000] ;  /* 0x00e000071d04783b */ /* 0x000e680008004200 */
[----:B0-----:R-:W-:Y:S04]  /*17060*/  STL [R1+0x14], R13 ;  /* 0x0000140d01007387 */ /* 0x001fe80000100800 */
[----:B------:R-:W-:Y:S01]  /*17070*/  STL [R1+0x1c], R15 ;  /* 0x00001c0f01007387 */ /* 0x000fe20000100800 */
[----:B------:R-:W-:-:S02]  /*17080*/  IMAD.MOV.U32 R24, RZ, RZ, R12 ;  /* 0x000000ffff187224 */ /* 0x000fc400078e000c */
[----:B------:R-:W-:Y:S02]  /*17090*/  IMAD.MOV.U32 R25, RZ, RZ, R14 ;  /* 0x000000ffff197224 */ /* 0x000fe400078e000e */
[----:B------:R-:W-:Y:S04]  /*170a0*/  LDSM.16.MT88.4 R12, [R29+UR7+0xc100] ;  /* 0x00c100071d0c783b */ /* 0x000fe80008004200 */
[----:B-1----:R0:W-:Y:S01]  /*170b0*/  STL [R1+0x34], R5 ;  /* 0x0000340501007387 */ /* 0x0021e20000100800 */
[----:B------:R-:W-:Y:S01]  /*170c0*/  MOV R26, R4 ;  /* 0x00000004001a7202 */ /* 0x000fe20000000f00 */
[----:B------:R-:W-:Y:S02]  /*170d0*/  IMAD.MOV.U32 R4, RZ, RZ, R8 ;  /* 0x000000ffff047224 */ /* 0x000fe400078e0008 */
[----:B------:R-:W-:Y:S04]  /*170e0*/  STL [R1+0x3c], R7 ;  /* 0x00003c0701007387 */ /* 0x000fe80000100800 */
[----:B------:R-:W-:Y:S01]  /*170f0*/  STL [R1+0x94], R9 ;  /* 0x0000940901007387 */ /* 0x000fe20000100800 */
[----:B0-----:R-:W-:-:S03]  /*17100*/  MOV R5, R10 ;  /* 0x0000000a00057202 */ /* 0x001fc60000000f00 */
[----:B------:R-:W-:Y:S04]  /*17110*/  STL [R1+0x9c], R11 ;  /* 0x00009c0b01007387 */ /* 0x000fe80000100800 */
[----:B------:R-:W0:Y:S04]  /*17120*/  LDSM.16.MT88.4 R8, [R29+UR7+0xe080] ;  /* 0x00e080071d08783b */ /* 0x000e280008004200 */
[----:B0-----:R-:W-:Y:S01]  /*17130*/  STL [R1+0xb4], R9 ;  /* 0x0000b40901007387 */ /* 0x001fe20000100800 */
[----:B------:R-:W-:-:S03]  /*17140*/  IMAD.MOV.U32 R7, RZ, RZ, R10 ;  /* 0x000000ffff077224 */ /* 0x000fc600078e000a */
[----:B------:R0:W-:Y:S01]  /*17150*/  STL [R1+0xbc], R11 ;  /* 0x0000bc0b01007387 */ /* 0x0001e20000100800 */
[----:B------:R-:W-:-:S03]  /*17160*/  IMAD.MOV.U32 R10, RZ, RZ, R14 ;  /* 0x000000ffff0a7224 */ /* 0x000fc600078e000e */
[----:B------:R-:W-:Y:S04]  /*17170*/  STL [R1+0x124], R13 ;  /* 0x0001240d01007387 */ /* 0x000fe80000100800 */
[----:B------:R-:W-:Y:S01]  /*17180*/  STL [R1+0x12c], R15 ;  /* 0x00012c0f01007387 */ /* 0x000fe20000100800 */
[----:B0-----:R-:W-:-:S03]  /*17190*/  MOV R11, R12 ;  /* 0x0000000c000b7202 */ /* 0x001fc60000000f00 */
[----:B------:R-:W0:Y:S01]  /*171a0*/  LDSM.16.MT88.4 R12, [R29+UR7+0xe100] ;  /* 0x00e100071d0c783b */ /* 0x000e220008004200 */
[----:B------:R-:W-:Y:S02]  /*171b0*/  IMAD.MOV.U32 R22, RZ, RZ, R6 ;  /* 0x000000ffff167224 */ /* 0x000fe400078e0006 */
[----:B------:R-:W-:Y:S01]  /*171c0*/  IMAD.MOV.U32 R6, RZ, RZ, R8 ;  /* 0x000000ffff067224 */ /* 0x000fe200078e0008 */
[----:B0-----:R-:W-:Y:S01]  /*171d0*/  STL [R1+0x154], R13 ;  /* 0x0001540d01007387 */ /* 0x001fe20000100800 */
[----:B------:R-:W-:Y:S01]  /*171e0*/  MOV R8, R14 ;  /* 0x0000000e00087202 */ /* 0x000fe20000000f00 */
[----:B------:R-:W-:Y:S02]  /*171f0*/  IMAD.MOV.U32 R9, RZ, RZ, R12 ;  /* 0x000000ffff097224 */ /* 0x000fe400078e000c */
[----:B------:R0:W-:Y:S04]  /*17200*/  STL [R1+0x15c], R15 ;  /* 0x00015c0f01007387 */ /* 0x0001e80000100800 */
[----:B0-----:R-:W2:Y:S04]  /*17210*/  LDL.LU.64 R14, [R1+0x1950] ;  /* 0x00195000010e7983 */ /* 0x001ea80000300a00 */
[----:B------:R-:W2:Y:S01]  /*17220*/  LDL.LU.64 R12, [R1+0x1948] ;  /* 0x00194800010c7983 */ /* 0x000ea20000300a00 */
[----:B------:R-:W-:-:S07]  /*17230*/  IMAD.MOV.U32 R27, RZ, RZ, R22 ;  /* 0x000000ffff1b7224 */ /* 0x000fce00078e0016 */
[-C--:B--2---:R-:W-:Y:S01]  /*17240*/  HMMA.16816.F32 R24, R24, R2.reuse, R12 ;  /* 0x000000021818723c */ /* 0x084fe2000000180c */
[----:B------:R-:W2:Y:S04]  /*17250*/  LDL.LU R12, [R1+0x40] ;  /* 0x00004000010c7983 */ /* 0x000ea80000300800 */
[----:B------:R-:W2:Y:S04]  /*17260*/  LDL.LU R13, [R1+0x44] ;  /* 0x00004400010d7983 */ /* 0x000ea80000300800 */
[----:B------:R-:W2:Y:S04]  /*17270*/  LDL.LU R14, [R1+0x48] ;  /* 0x00004800010e7983 */ /* 0x000ea80000300800 */
[----:B------:R-:W2:Y:S06]  /*17280*/  LDL.LU R15, [R1+0x4c] ;  /* 0x00004c00010f7983 */ /* 0x000eac0000300800 */
[----:B------:R-:W-:Y:S04]  /*17290*/  STL.64 [R1+0x18f0], R26 ;  /* 0x0018f01a01007387 */ /* 0x000fe80000100a00 */
[----:B------:R-:W-:Y:S01]  /*172a0*/  STL.64 [R1+0x18e8], R24 ;  /* 0x0018e81801007387 */ /* 0x000fe20000100a00 */
[----:B--2---:R-:W-:Y:S01]  /*172b0*/  HMMA.16816.F32 R12, R4, R2, R12 ;  /* 0x00000002040c723c */ /* 0x004fe2000000180c */
[----:B------:R-:W-:Y:S01]  /*172c0*/  IMAD.MOV.U32 R4, RZ, RZ, R11 ;  /* 0x000000ffff047224 */ /* 0x000fe200078e000b */
[----:B------:R-:W-:Y:S01]  /*172d0*/  MOV R5, R10 ;  /* 0x0000000a00057202 */ /* 0x000fe20000000f00 */
[----:B------:R-:W-:-:S02]  /*172e0*/  IMAD.MOV.U32 R6, RZ, RZ, R9 ;  /* 0x000000ffff067224 */ /* 0x000fc400078e0009 */
[----:B------:R-:W-:Y:S02]  /*172f0*/  IMAD.MOV.U32 R7, RZ, RZ, R8 ;  /* 0x000000ffff077224 */ /* 0x000fe400078e0008 */
[----:B------:R-:W0:Y:S05]  /*17300*/  LDSM.16.MT88.4 R8, [R29+UR7+0xc180] ;  /* 0x00c180071d08783b */ /* 0x000e2a0008004200 */
[----:B---3--:R-:W-:Y:S07]  /*17310*/  HMMA.16816.F32 R4, R4, R2, R16 ;  /* 0x000000020404723c */ /* 0x008fee0000001810 */
[----:B------:R-:W-:Y:S04]  /*17320*/  STL.64 [R1+0x50], R12 ;  /* 0x0000500c01007387 */ /* 0x000fe80000100a00 */
[----:B------:R-:W-:Y:S04]  /*17330*/  STL.64 [R1+0x58], R14 ;  /* 0x0000580e01007387 */ /* 0x000fe80000100a00 */
[----:B------:R-:W2:Y:S04]  /*17340*/  LDL.LU R16, [R1+0x80] ;  /* 0x0000800001107983 */ /* 0x000ea80000300800 */
[----:B------:R0:W-:Y:S04]  /*17350*/  STL.64 [R1+0xa0], R4 ;  /* 0x0000a00401007387 */ /* 0x0001e80000100a00 */
[----:B------:R-:W-:Y:S04]  /*17360*/  STL.64 [R1+0xa8], R6 ;  /* 0x0000a80601007387 */ /* 0x000fe80000100a00 */
[----:B------:R-:W2:Y:S04]  /*17370*/  LDL.LU R17, [R1+0x84] ;  /* 0x0000840001117983 */ /* 0x000ea80000300800 */
[----:B------:R-:W2:Y:S04]  /*17380*/  LDL.LU R18, [R1+0x88] ;  /* 0x0000880001127983 */ /* 0x000ea80000300800 */
[----:B------:R-:W2:Y:S01]  /*17390*/  LDL.LU R19, [R1+0x8c] ;  /* 0x00008c0001137983 */ /* 0x000ea20000300800 */
[----:B0-----:R-:W-:Y:S01]  /*173a0*/  MOV R4, R8 ;  /* 0x0000000800047202 */ /* 0x001fe20000000f00 */
[----:B------:R-:W-:-:S02]  /*173b0*/  IMAD.MOV.U32 R5, RZ, RZ, R10 ;  /* 0x000000ffff057224 */ /* 0x000fc400078e000a */
[----:B------:R-:W-:Y:S04]  /*173c0*/  STL [R1+0x144], R9 ;  /* 0x0001440901007387 */ /* 0x000fe80000100800 */
[----:B------:R-:W-:Y:S04]  /*173d0*/  STL [R1+0x14c], R11 ;  /* 0x00014c0b01007387 */ /* 0x000fe80000100800 */
[----:B------:R-:W0:Y:S04]  /*173e0*/  LDSM.16.MT88.4 R8, [R29+UR7+0xe180] ;  /* 0x00e180071d08783b */ /* 0x000e280008004200 */
[----:B-----5:R-:W1:Y:S04]  /*173f0*/  LDSM.16.MT88.4 R12, [R23+UR7+0xe000] ;  /* 0x00e00007170c783b */ /* 0x020e680008004200 */
[----:B0-----:R-:W-:Y:S04]  /*17400*/  STL [R1+0x194], R9 ;  /* 0x0001940901007387 */ /* 0x001fe80000100800 */
[----:B------:R-:W-:Y:S04]  /*17410*/  STL [R1+0x19c], R11 ;  /* 0x00019c0b01007387 */ /* 0x000fe80000100800 */
[----:B------:R-:W-:Y:S04]  /*17420*/  STL [R1+0x1868], R29 ;  /* 0x0018681d01007387 */ /* 0x000fe80000100800 */
[----:B-1----:R-:W-:Y:S04]  /*17430*/  STL [R1+0x1914], R13 ;  /* 0x0019140d01007387 */ /* 0x002fe80000100800 */
[----:B------:R0:W-:Y:S04]  /*17440*/  STL [R1+0x1910], R15 ;  /* 0x0019100f01007387 */ /* 0x0001e80000100800 */
[----:B0-----:R-:W3:Y:S01]  /*17450*/  LDL R15, [R1+0x310] ;  /* 0x00031000010f7983 */ /* 0x001ee20000100800 */
[----:B------:R-:W-:Y:S01]  /*17460*/  IMAD.MOV.U32 R6, RZ, RZ, R8 ;  /* 0x000000ffff067224 */ /* 0x000fe200078e0008 */
[----:B------:R-:W-:-:S02]  /*17470*/  MOV R7, R10 ;  /* 0x0000000a00077202 */ /* 0x000fc40000000f00 */
[----:B------:R-:W-:Y:S05]  /*17480*/  LDSM.16.MT88.4 R8, [R23+UR7+0xc000] ;  /* 0x00c000071708783b */ /* 0x000fea0008004200 */
[----:B--2---:R-:W-:Y:S01]  /*17490*/  HMMA.16816.F32 R4, R4, R2, R16 ;  /* 0x000000020404723c */ /* 0x004fe20000001810 */
[----:B---3--:R-:W0:Y:S04]  /*174a0*/  LDSM.16.MT88.4 R24, [R15+UR7+0xc080] ;  /* 0x00c080070f18783b */ /* 0x008e280008004200 */
[----:B0-----:R-:W-:Y:S01]  /*174b0*/  STL [R1+0x44], R25 ;  /* 0x0000441901007387 */ /* 0x001fe20000100800 */
[----:B------:R-:W-:-:S02]  /*174c0*/  IMAD.MOV.U32 R22, RZ, RZ, R24 ;  /* 0x000000ffff167224 */ /* 0x000fc400078e0018 */
[----:B------:R-:W-:Y:S01]  /*174d0*/  IMAD.MOV.U32 R29, RZ, RZ, R26 ;  /* 0x000000ffff1d7224 */ /* 0x000fe200078e001a */
[----:B------:R-:W-:Y:S04]  /*174e0*/  STL [R1+0x4c], R27 ;  /* 0x00004c1b01007387 */ /* 0x000fe80000100800 */
[----:B------:R-:W0:Y:S06]  /*174f0*/  LDSM.16.MT88.4 R24, [R15+UR7+0xe080] ;  /* 0x00e080070f18783b */ /* 0x000e2c0008004200 */
[----:B------:R-:W-:Y:S01]  /*17500*/  IMAD.MOV.U32 R28, RZ, RZ, R7 ;  /* 0x000000ffff1c7224 */ /* 0x000fe200078e0007 */
[----:B0-----:R0:W-:Y:S01]  /*17510*/  STL [R1+0x24], R25 ;  /* 0x0000241901007387 */ /* 0x0011e20000100800 */
[----:B------:R-:W-:Y:S01]  /*17520*/  MOV R23, R24 ;  /* 0x0000001800177202 */ /* 0x000fe20000000f00 */
[----:B------:R-:W-:-:S02]  /*17530*/  IMAD.MOV.U32 R13, RZ, RZ, R26 ;  /* 0x000000ffff0d7224 */ /* 0x000fc400078e001a */
[----:B------:R1:W-:Y:S04]  /*17540*/  STL [R1+0x2c], R27 ;  /* 0x00002c1b01007387 */ /* 0x0003e80000100800 */
[----:B------:R-:W2:Y:S04]  /*17550*/  LDL.LU R24, [R1+0x110] ;  /* 0x0001100001187983 */ /* 0x000ea80000300800 */
[----:B0-----:R-:W2:Y:S04]  /*17560*/  LDL.LU R25, [R1+0x114] ;  /* 0x0001140001197983 */ /* 0x001ea80000300800 */
[----:B------:R-:W2:Y:S04]  /*17570*/  LDL.LU R26, [R1+0x118] ;  /* 0x00011800011a7983 */ /* 0x000ea80000300800 */
[----:B-1----:R-:W2:Y:S04]  /*17580*/  LDL.LU R27, [R1+0x11c] ;  /* 0x00011c00011b7983 */ /* 0x002ea80000300800 */
[----:B------:R0:W-:Y:S04]  /*17590*/  STL.64 [R1+0x100], R4 ;  /* 0x0001000401007387 */ /* 0x0001e80000100a00 */
[----:B------:R1:W-:Y:S04]  /*175a0*/  STL [R1+0x108], R6 ;  /* 0x0001080601007387 */ /* 0x0003e80000100800 */
[----:B0-----:R-:W3:Y:S04]  /*175b0*/  LDL.LU R4, [R1+0x2e0] ;  /* 0x0002e00001047983 */ /* 0x001ee80000300800 */
[----:B------:R-:W3:Y:S04]  /*175c0*/  LDL.LU R5, [R1+0x2e4] ;  /* 0x0002e40001057983 */ /* 0x000ee80000300800 */
[----:B-1----:R-:W3:Y:S04]  /*175d0*/  LDL.LU R6, [R1+0x2e8] ;  /* 0x0002e80001067983 */ /* 0x002ee80000300800 */
[----:B------:R-:W3:Y:S01]  /*175e0*/  LDL.LU R7, [R1+0x2ec] ;  /* 0x0002ec0001077983 */ /* 0x000ee20000300800 */
[----:B------:R-:W-:Y:S01]  /*175f0*/  MOV R16, R8 ;  /* 0x0000000800107202 */ /* 0x000fe20000000f00 */
[----:B------:R-:W-:Y:S01]  /*17600*/  IMAD.MOV.U32 R17, RZ, RZ, R10 ;  /* 0x000000ffff117224 */ /* 0x000fe200078e000a */
[----:B------:R-:W-:Y:S01]  /*17610*/  MOV R19, R14 ;  /* 0x0000000e00137202 */ /* 0x000fe20000000f00 */
[----:B------:R-:W-:Y:S01]  /*17620*/  IMAD.MOV.U32 R18, RZ, RZ, R12 ;  /* 0x000000ffff127224 */ /* 0x000fe200078e000c */
[----:B------:R-:W-:Y:S04]  /*17630*/  STL [R1+0x18dc], R28 ;  /* 0x0018dc1c01007387 */ /* 0x000fe80000100800 */
[----:B------:R-:W-:Y:S04]  /*17640*/  STL [R1+0x18fc], R11 ;  /* 0x0018fc0b01007387 */ /* 0x000fe80000100800 */
[----:B------:R-:W-:Y:S01]  /*17650*/  STL [R1+0x18f8], R9 ;  /* 0x0018f80901007387 */ /* 0x000fe20000100800 */
[----:B---3--:R-:W-:Y:S01]  /*17660*/  HMMA.16816.F32 R16, R16, R2, R4 ;  /* 0x000000021010723c */ /* 0x008fe20000001804 */
[----:B------:R-:W-:-:S15]  /*17670*/  IMAD.MOV.U32 R4, RZ, RZ, R22 ;  /* 0x000000ffff047224 */ /* 0x000fde00078e0016 */
[----:B------:R-:W-:-:S03]  /*17680*/  NOP ;  /* 0x0000000000007918 */ /* 0x000fc60000000000 */
[----:B------:R-:W-:Y:S04]  /*17690*/  STL.64 [R1+0x1908], R18 ;  /* 0x0019081201007387 */ /* 0x000fe80000100a00 */
[----:B------:R0:W-:Y:S04]  /*176a0*/  STL.64 [R1+0x1900], R16 ;  /* 0x0019001001007387 */ /* 0x0001e80000100a00 */
[----:B------:R-:W3:Y:S04]  /*176b0*/  LDL.LU R22, [R1+0x1940] ;  /* 0x0019400001167983 */ /* 0x000ee80000300800 */
[----:B0-----:R-:W4:Y:S04]  /*176c0*/  LDL.LU R16, [R1+0xc0] ;  /* 0x0000c00001107983 */ /* 0x001f280000300800 */
[----:B------:R-:W4:Y:S04]  /*176d0*/  LDL.LU R17, [R1+0xc4] ;  /* 0x0000c40001117983 */ /* 0x000f280000300800 */
[----:B------:R-:W5:Y:S04]  /*176e0*/  LDL.LU R18, [R1+0xc8] ;  /* 0x0000c80001127983 */ /* 0x000f680000300800 */
[----:B------:R-:W5:Y:S04]  /*176f0*/  LDL.LU R19, [R1+0xcc] ;  /* 0x0000cc0001137983 */ /* 0x000f680000300800 */
[----:B-----5:R-:W-:Y:S04]  /*17700*/  STL.64 [R1+0x1928], R18 ;  /* 0x0019281201007387 */ /* 0x020fe80000100a00 */
[----:B----4-:R0:W-:Y:S04]  /*17710*/  STL.64 [R1+0x1920], R16 ;  /* 0x0019201001007387 */ /* 0x0101e80000100a00 */
[----:B0-----:R-:W4:Y:S04]  /*17720*/  LDL.LU R16, [R1+0x2b0] ;  /* 0x0002b00001107983 */ /* 0x001f280000300800 */
[----:B------:R-:W4:Y:S04]  /*17730*/  LDL.LU R17, [R1+0x2b4] ;  /* 0x0002b40001117983 */ /* 0x000f280000300800 */
[----:B------:R-:W5:Y:S04]  /*17740*/  LDL.LU R18, [R1+0x2b8] ;  /* 0x0002b80001127983 */ /* 0x000f680000300800 */
[----:B------:R-:W5:Y:S01]  /*17750*/  LDL.LU R19, [R1+0x2bc] ;  /* 0x0002bc0001137983 */ /* 0x000f620000300800 */
[----:B------:R-:W-:Y:S01]  /*17760*/  IMAD.MOV.U32 R5, RZ, RZ, R29 ;  /* 0x000000ffff057224 */ /* 0x000fe200078e001d */
[----:B------:R-:W-:Y:S01]  /*17770*/  MOV R6, R23 ;  /* 0x0000001700067202 */ /* 0x000fe20000000f00 */
[----:B------:R-:W-:-:S07]  /*17780*/  IMAD.MOV.U32 R7, RZ, RZ, R13 ;  /* 0x000000ffff077224 */ /* 0x000fce00078e000d */
[----:B--2---:R-:W-:Y:S01]  /*17790*/  HMMA.16816.F32 R4, R4, R2, R24 ;  /* 0x000000020404723c */ /* 0x004fe20000001818 */
[----:B------:R-:W-:Y:S01]  /*177a0*/  MOV R25, R21 ;  /* 0x0000001500197202 */ /* 0x000fe20000000f00 */
[----:B------:R-:W-:Y:S02]  /*177b0*/  IMAD.MOV.U32 R26, RZ, RZ, R20 ;  /* 0x000000ffff1a7224 */ /* 0x000fe400078e0014 */
[----:B---3--:R-:W-:Y:S02]  /*177c0*/  IMAD.MOV.U32 R24, RZ, RZ, R22 ;  /* 0x000000ffff187224 */ /* 0x008fe400078e0016 */
[----:B------:R-:W-:Y:S01]  /*177d0*/  IMAD.MOV.U32 R27, RZ, RZ, R0 ;  /* 0x000000ffff1b7224 */ /* 0x000fe200078e0000 */
[----:B-----5:R-:W-:Y:S04]  /*177e0*/  STL.64 [R1+0x1938], R18 ;  /* 0x0019381201007387 */ /* 0x020fe80000100a00 */
[----:B----4-:R-:W-:Y:S04]  /*177f0*/  STL.64 [R1+0x1930], R16 ;  /* 0x0019301001007387 */ /* 0x010fe80000100a00 */
[----:B------:R-:W0:Y:S04]  /*17800*/  LDSM.16.MT88.4 R16, [R15+UR7+0xc100] ;  /* 0x00c100070f10783b */ /* 0x000e280008004200 */
[----:B------:R-:W2:Y:S04]  /*17810*/  LDL.LU R12, [R1+0x308] ;  /* 0x00030800010c7983 */ /* 0x000ea80000300800 */
[----:B------:R-:W3:Y:S04]  /*17820*/  LDL.LU R29, [R1+0x30c] ;  /* 0x00030c00011d7983 */ /* 0x000ee80000300800 */
[----:B------:R-:W-:Y:S04]  /*17830*/  STL [R1+0x1918], R7 ;  /* 0x0019180701007387 */ /* 0x000fe80000100800 */
[----:B------:R-:W4:Y:S04]  /*17840*/  LDL.LU R8, [R1+0xf0] ;  /* 0x0000f00001087983 */ /* 0x000f280000300800 */
[----:B------:R-:W4:Y:S04]  /*17850*/  LDL.LU R9, [R1+0xf4] ;  /* 0x0000f40001097983 */ /* 0x000f280000300800 */
[----:B------:R-:W4:Y:S04]  /*17860*/  LDL.LU R10, [R1+0xf8] ;  /* 0x0000f800010a7983 */ /* 0x000f280000300800 */
[----:B------:R-:W4:Y:S04]  /*17870*/  LDL.LU R11, [R1+0xfc] ;  /* 0x0000fc00010b7983 */ /* 0x000f280000300800 */
[----:B0-----:R-:W-:Y:S01]  /*17880*/  STL [R1+0x64], R17 ;  /* 0x0000641101007387 */ /* 0x001fe20000100800 */
[----:B------:R-:W-:Y:S01]  /*17890*/  MOV R20, R16 ;  /* 0x0000001000147202 */ /* 0x000fe20000000f00 */
[----:B------:R-:W-:-:S02]  /*178a0*/  IMAD.MOV.U32 R21, RZ, RZ, R18 ;  /* 0x000000ffff157224 */ /* 0x000fc400078e0012 */
[----:B------:R-:W-:Y:S04]  /*178b0*/  STL [R1+0x6c], R19 ;  /* 0x00006c1301007387 */ /* 0x000fe80000100800 */
[----:B------:R-:W0:Y:S02]  /*178c0*/  LDSM.16.MT88.4 R16, [R15+UR7+0xe100] ;  /* 0x00e100070f10783b */ /* 0x000e240008004200 */
[----:B0-----:R-:W-:Y:S01]  /*178d0*/  IMAD.MOV.U32 R22, RZ, RZ, R16 ;  /* 0x000000ffff167224 */ /* 0x001fe200078e0010 */
[----:B------:R-:W-:Y:S01]  /*178e0*/  MOV R23, R18 ;  /* 0x0000001200177202 */ /* 0x000fe20000000f00 */
[----:B------:R-:W-:Y:S02]  /*178f0*/  IMAD.MOV.U32 R28, RZ, RZ, R17 ;  /* 0x000000ffff1c7224 */ /* 0x000fe400078e0011 */
[----:B------:R-:W-:-:S02]  /*17900*/  IMAD.MOV.U32 R0, RZ, RZ, R19 ;  /* 0x000000ffff007224 */ /* 0x000fc400078e0013 */
[----:B------:R-:W0:Y:S04]  /*17910*/  LDSM.16.MT88.4 R16, [R15+UR7+0xc180] ;  /* 0x00c180070f10783b */ /* 0x000e280008004200 */
[----:B------:R-:W-:Y:S04]  /*17920*/  STL [R1+0x18e4], R0 ;  /* 0x0018e40001007387 */ /* 0x000fe80000100800 */
[----:B------:R-:W-:Y:S04]  /*17930*/  STL [R1+0x18e0], R28 ;  /* 0x0018e01c01007387 */ /* 0x000fe80000100800 */
[----:B0-----:R-:W-:Y:S01]  /*17940*/  STL [R1+0xe4], R17 ;  /* 0x0000e41101007387 */ /* 0x001fe20000100800 */
[----:B------:R-:W-:Y:S01]  /*17950*/  MOV R7, R16 ;  /* 0x0000001000077202 */ /* 0x000fe20000000f00 */
[----:B------:R-:W-:-:S02]  /*17960*/  IMAD.MOV.U32 R13, RZ, RZ, R18 ;  /* 0x000000ffff0d7224 */ /* 0x000fc400078e0012 */
[----:B------:R-:W-:Y:S04]  /*17970*/  STL [R1+0xec], R19 ;  /* 0x0000ec1301007387 */ /* 0x000fe80000100800 */
[----:B------:R-:W0:Y:S04]  /*17980*/  LDSM.16.MT88.4 R16, [R15+UR7+0xe180] ;  /* 0x00e180070f10783b */ /* 0x000e280008004200 */
[----:B0-----:R-:W-:Y:S01]  /*17990*/  STL [R1+0x114], R17 ;  /* 0x0001141101007387 */ /* 0x001fe20000100800 */
[----:B------:R-:W-:Y:S01]  /*179a0*/  MOV R14, R18 ;  /* 0x00000012000e7202 */ /* 0x000fe20000000f00 */
[----:B------:R-:W-:-:S02]  /*179b0*/  IMAD.MOV.U32 R15, RZ, RZ, R16 ;  /* 0x000000ffff0f7224 */ /* 0x000fc400078e0010 */
[----:B------:R0:W-:Y:S04]  /*179c0*/  STL [R1+0x11c], R19 ;  /* 0x00011c1301007387 */ /* 0x0001e80000100800 */
[----:B0-----:R-:W5:Y:S04]  /*179d0*/  LDL.LU.64 R18, [R1+0x1938] ;  /* 0x0019380001127983 */ /* 0x001f680000300a00 */
[----:B------:R-:W5:Y:S02]  /*179e0*/  LDL.LU.64 R16, [R1+0x1930] ;  /* 0x0019300001107983 */ /* 0x000f640000300a00 */
[----:B-----5:R-:W-:Y:S02]  /*179f0*/  HMMA.16816.F32 R20, R20, R2, R16 ;  /* 0x000000021414723c */ /* 0x020fe40000001810 */
[----:B------:R-:W5:Y:S04]  /*17a00*/  LDL.LU.64 R18, [R1+0x1928] ;  /* 0x0019280001127983 */ /* 0x000f680000300a00 */
[----:B------:R-:W5:-:S13]  /*17a10*/  LDL.LU.64 R16, [R1+0x1920] ;  /* 0x0019200001107983 */ /* 0x000f5a0000300a00 */
[----:B------:R-:W-:Y:S01]  /*17a20*/  IMAD.MOV.U32 R0, RZ, RZ, R22 ;  /* 0x000000ffff007224 */ /* 0x000fe200078e0016 */
[----:B------:R0:W-:Y:S01]  /*17a30*/  STL.64 [R1], R20 ;  /* 0x0000001401007387 */ /* 0x0001e20000100a00 */
[----:B------:R-:W-:Y:S01]  /*17a40*/  IMAD.MOV.U32 R28, RZ, RZ, R23 ;  /* 0x000000ffff1c7224 */ /* 0x000fe200078e0017 */
[----:B------:R-:W-:Y:S01]  /*17a50*/  MOV R23, R14 ;  /* 0x0000000e00177202 */ /* 0x000fe20000000f00 */
[----:B------:R-:W-:Y:S01]  /*17a60*/  IMAD.MOV.U32 R22, RZ, RZ, R15 ;  /* 0x000000ffff167224 */ /* 0x000fe200078e000f */
[----:B0-----:R-:W-:Y:S01]  /*17a70*/  MOV R20, R7 ;  /* 0x0000000700147202 */ /* 0x001fe20000000f00 */
[----:B------:R-:W-:Y:S01]  /*17a80*/  IMAD.MOV.U32 R21, RZ, RZ, R13 ;  /* 0x000000ffff157224 */ /* 0x000fe200078e000d */
[----:B------:R-:W2:Y:S04]  /*17a90*/  LDL.LU R7, [R1+0x1918] ;  /* 0x0019180001077983 */ /* 0x000ea80000300800 */
[----:B------:R-:W2:Y:S04]  /*17aa0*/  LDL.LU R13, [R1+0x1914] ;  /* 0x00191400010d7983 */ /* 0x000ea80000300800 */
[----:B------:R-:W2:Y:S01]  /*17ab0*/  LDL.LU R15, [R1+0x1910] ;  /* 0x00191000010f7983 */ /* 0x000ea20000300800 */
[----:B-----5:R-:W-:Y:S03]  /*17ac0*/  HMMA.16816.F32 R20, R20, R2, R16 ;  /* 0x000000021414723c */ /* 0x020fe60000001810 */
[----:B------:R-:W5:Y:S04]  /*17ad0*/  LDL.LU.64 R18, [R1+0x1908] ;  /* 0x0019080001127983 */ /* 0x000f680000300a00 */
[----:B------:R-:W5:-:S12]  /*17ae0*/  LDL.LU.64 R16, [R1+0x1900] ;  /* 0x0019000001107983 */ /* 0x000f580000300a00 */
[----:B------:R0:W-:Y:S04]  /*17af0*/  STL.64 [R1+0xc0], R20 ;  /* 0x0000c01401007387 */ /* 0x0001e80000100a00 */
[----:B------:R1:W-:Y:S04]  /*17b00*/  STL.64 [R1+0xc8], R22 ;  /* 0x0000c81601007387 */ /* 0x0003e80000100a00 */
[----:B0-----:R-:W4:Y:S04]  /*17b10*/  LDL.LU R20, [R1+0x214] ;  /* 0x0002140001147983 */ /* 0x001f280000300800 */
[----:B------:R-:W4:Y:S04]  /*17b20*/  LDL.LU R21, [R1+0x21c] ;  /* 0x00021c0001157983 */ /* 0x000f280000300800 */
[----:B-1----:R-:W4:Y:S04]  /*17b30*/  LDL.LU R22, [R1+0x244] ;  /* 0x0002440001167983 */ /* 0x002f280000300800 */
[----:B------:R-:W4:Y:S01]  /*17b40*/  LDL.LU R23, [R1+0x24c] ;  /* 0x00024c0001177983 */ /* 0x000f220000300800 */
[----:B--2---:R-:W-:-:S02]  /*17b50*/  F2FP.F16.E4M3.UNPACK_B R2, R12.H1 ;  /* 0x0000000cff02723e */ /* 0x004fc400030006ff */
[----:B---3--:R-:W-:-:S07]  /*17b60*/  F2FP.F16.E4M3.UNPACK_B R3, R29.H1 ;  /* 0x0000001dff03723e */ /* 0x008fce00030006ff */
[----:B----4-:R-:W-:Y:S01]  /*17b70*/  HMMA.16816.F32 R20, R20, R2, R8 ;  /* 0x000000021414723c */ /* 0x010fe20000001808 */
[----:B------:R-:W2:Y:S04]  /*17b80*/  LDL.LU R11, [R1+0x18fc] ;  /* 0x0018fc00010b7983 */ /* 0x000ea80000300800 */
[----:B------:R-:W3:-:S14]  /*17b90*/  LDL.LU R9, [R1+0x18f8] ;  /* 0x0018f80001097983 */ /* 0x000edc0000300800 */
        /* <DEDUP_REMOVED lines=11> */
[----:B0-----:R-:W4:Y:S04]  /*17c50*/  LDL.LU R20, [R1+0x14] ;  /* 0x0000140001147983 */ /* 0x001f280000300800 */
[----:B------:R-:W4:Y:S04]  /*17c60*/  LDL.LU R21, [R1+0x1c] ;  /* 0x00001c0001157983 */ /* 0x000f280000300800 */
[----:B-1----:R-:W4:Y:S04]  /*17c70*/  LDL.LU R22, [R1+0x34] ;  /* 0x0000340001167983 */ /* 0x002f280000300800 */
[----:B------:R-:W4:Y:S01]  /*17c80*/  LDL.LU R23, [R1+0x3c] ;  /* 0x00003c0001177983 */ /* 0x000f220000300800 */
[----:B---3--:R-:W-:Y:S01]  /*17c90*/  IMAD.MOV.U32 R8, RZ, RZ, R9 ;  /* 0x000000ffff087224 */ /* 0x008fe200078e0009 */
[----:B------:R-:W-:Y:S01]  /*17ca0*/  MOV R10, R13 ;  /* 0x0000000d000a7202 */ /* 0x000fe20000000f00 */
[----:B--2---:R-:W-:-:S02]  /*17cb0*/  IMAD.MOV.U32 R9, RZ, RZ, R11 ;  /* 0x000000ffff097224 */ /* 0x004fc400078e000b */
[----:B------:R-:W-:-:S07]  /*17cc0*/  IMAD.MOV.U32 R11, RZ, RZ, R15 ;  /* 0x000000ffff0b7224 */ /* 0x000fce00078e000f */
[-C--:B-----5:R-:W-:Y:S08]  /*17cd0*/  HMMA.16816.F32 R8, R8, R2.reuse, R16 ;  /* 0x000000020808723c */ /* 0x0a0ff00000001810 */
[----:B----4-:R-:W-:Y:S01]  /*17ce0*/  HMMA.16816.F32 R24, R20, R2, R24 ;  /* 0x000000021418723c */ /* 0x010fe20000001818 */
[----:B------:R-:W2:-:S15]  /*17cf0*/  LDL.LU R20, [R1+0x50] ;  /* 0x0000500001147983 */ /* 0x000e9e0000300800 */
[----:B------:R-:W-:-:S03]  /*17d00*/  NOP ;  /* 0x0000000000007918 */ /* 0x000fc60000000000 */
[----:B------:R0:W-:Y:S04]  /*17d10*/  STL.64 [R1+0x1b0], R24 ;  /* 0x0001b01801007387 */ /* 0x0001e80000100a00 */
[----:B------:R1:W-:Y:S04]  /*17d20*/  STL.64 [R1+0x1b8], R26 ;  /* 0x0001b81a01007387 */ /* 0x0003e80000100a00 */
[----:B------:R-:W2:Y:S04]  /*17d30*/  LDL.LU R21, [R1+0x54] ;  /* 0x0000540001157983 */ /* 0x000ea80000300800 */
[----:B------:R-:W2:Y:S04]  /*17d40*/  LDL.LU R22, [R1+0x58] ;  /* 0x0000580001167983 */ /* 0x000ea80000300800 */
[----:B------:R-:W2:Y:S04]  /*17d50*/  LDL.LU R23, [R1+0x5c] ;  /* 0x00005c0001177983 */ /* 0x000ea80000300800 */
[----:B------:R-:W3:Y:S04]  /*17d60*/  LDL.LU R12, [R1+0xd0] ;  /* 0x0000d000010c7983 */ /* 0x000ee80000300800 */
[----:B------:R-:W3:Y:S04]  /*17d70*/  LDL.LU R13, [R1+0xd4] ;  /* 0x0000d400010d7983 */ /* 0x000ee80000300800 */
[----:B------:R-:W3:Y:S04]  /*17d80*/  LDL.LU R14, [R1+0xd8] ;  /* 0x0000d800010e7983 */ /* 0x000ee80000300800 */
[----:B------:R-:W3:Y:S04]  /*17d90*/  LDL.LU R15, [R1+0xdc] ;  /* 0x0000dc00010f7983 */ /* 0x000ee80000300800 */
[----:B------:R-:W4:Y:S04]  /*17da0*/  LDL.LU R16, [R1+0x180] ;  /* 0x0001800001107983 */ /* 0x000f280000300800 */
[----:B------:R5:W-:Y:S04]  /*17db0*/  STL.64 [R1+0x2d0], R8 ;  /* 0x0002d00801007387 */ /* 0x000be80000100a00 */
[----:B------:R0:W-:Y:S04]  /*17dc0*/  STL.64 [R1+0x2d8], R10 ;  /* 0x0002d80a01007387 */ /* 0x0001e80000100a00 */
[----:B------:R-:W4:Y:S04]  /*17dd0*/  LDL.LU R17, [R1+0x184] ;  /* 0x0001840001117983 */ /* 0x000f280000300800 */
[----:B------:R-:W4:Y:S04]  /*17de0*/  LDL.LU R18, [R1+0x188] ;  /* 0x0001880001127983 */ /* 0x000f280000300800 */
[----:B------:R-:W4:Y:S04]  /*17df0*/  LDL.LU R19, [R1+0x18c] ;  /* 0x00018c0001137983 */ /* 0x000f280000300800 */
[----:B0-----:R-:W4:Y:S04]  /*17e00*/  LDL.LU R24, [R1+0x234] ;  /* 0x0002340001187983 */ /* 0x001f280000300800 */
[----:B------:R-:W4:Y:S04]  /*17e10*/  LDL.LU R25, [R1+0x23c] ;  /* 0x00023c0001197983 */ /* 0x000f280000300800 */
[----:B-1----:R-:W4:Y:S04]  /*17e20*/  LDL.LU R26, [R1+0x224] ;  /* 0x00022400011a7983 */ /* 0x002f280000300800 */
[----:B------:R-:W4:Y:S02]  /*17e30*/  LDL.LU R27, [R1+0x22c] ;  /* 0x00022c00011b7983 */ /* 0x000f240000300800 */
[----:B----4-:R-:W-:-:S15]  /*17e40*/  HMMA.16816.F32 R24, R24, R2, R16 ;  /* 0x000000021818723c */ /* 0x010fde0000001810 */
[----:B------:R-:W-:-:S04]  /*17e50*/  NOP ;  /* 0x0000000000007918 */ /* 0x000fc80000000000 */
[----:B------:R-:W-:Y:S04]  /*17e60*/  STL [R1+0x18c4], R24 ;  /* 0x0018c41801007387 */ /* 0x000fe80000100800 */
[----:B------:R-:W-:Y:S04]  /*17e70*/  STL [R1+0x18c0], R25 ;  /* 0x0018c01901007387 */ /* 0x000fe80000100800 */
[----:B------:R-:W-:Y:S04]  /*17e80*/  STL [R1+0x18bc], R26 ;  /* 0x0018bc1a01007387 */ /* 0x000fe80000100800 */
[----:B------:R-:W-:Y:S04]  /*17e90*/  STL [R1+0x18b8], R27 ;  /* 0x0018b81b01007387 */ /* 0x000fe80000100800 */
[----:B-----5:R-:W3:Y:S04]  /*17ea0*/  LDL.LU R8, [R1+0x164] ;  /* 0x0001640001087983 */ /* 0x020ee80000300800 */
[----:B------:R-:W3:Y:S04]  /*17eb0*/  LDL.LU R9, [R1+0x16c] ;  /* 0x00016c0001097983 */ /* 0x000ee80000300800 */
[----:B------:R-:W4:Y:S04]  /*17ec0*/  LDL.LU R16, [R1+0x1e0] ;  /* 0x0001e00001107983 */ /* 0x000f280000300800 */
[----:B------:R-:W4:Y:S04]  /*17ed0*/  LDL.LU R17, [R1+0x1e4] ;  /* 0x0001e40001117983 */ /* 0x000f280000300800 */
[----:B------:R-:W4:Y:S04]  /*17ee0*/  LDL.LU R18, [R1+0x1e8] ;  /* 0x0001e80001127983 */ /* 0x000f280000300800 */
[----:B------:R-:W4:Y:S04]  /*17ef0*/  LDL.LU R19, [R1+0x1ec] ;  /* 0x0001ec0001137983 */ /* 0x000f280000300800 */
[----:B------:R-:W3:Y:S04]  /*17f00*/  LDL.LU R10, [R1+0x1a4] ;  /* 0x0001a400010a7983 */ /* 0x000ee80000300800 */
[----:B------:R-:W3:Y:S02]  /*17f10*/  LDL.LU R11, [R1+0x1ac] ;  /* 0x0001ac00010b7983 */ /* 0x000ee40000300800 */
[----:B---3--:R-:W-:Y:S02]  /*17f20*/  HMMA.16816.F32 R12, R8, R2, R12 ;  /* 0x00000002080c723c */ /* 0x008fe4000000180c */
        /* <DEDUP_REMOVED lines=9> */
[----:B------:R-:W-:Y:S01]  /*17fc0*/  IMAD.MOV.U32 R29, RZ, RZ, R15 ;  /* 0x000000ffff1d7224 */ /* 0x000fe200078e000f */
[----:B------:R0:W-:Y:S04]  /*17fd0*/  STL.64 [R1+0x50], R12 ;  /* 0x0000500c01007387 */ /* 0x0001e80000100a00 */
[----:B------:R1:W-:Y:S04]  /*17fe0*/  STL [R1+0x58], R14 ;  /* 0x0000580e01007387 */ /* 0x0003e80000100800 */
[----:B------:R-:W-:Y:S04]  /*17ff0*/  STL [R1+0x1880], R29 ;  /* 0x0018801d01007387 */ /* 0x000fe80000100800 */
[----:B------:R-:W2:Y:S04]  /*18000*/  LDL.LU R8, [R1+0x44] ;  /* 0x0000440001087983 */ /* 0x000ea80000300800 */
[----:B------:R-:W2:Y:S04]  /*18010*/  LDL.LU R9, [R1+0x4c] ;  /* 0x00004c0001097983 */ /* 0x000ea80000300800 */
[----:B------:R-:W2:Y:S04]  /*18020*/  LDL.LU R10, [R1+0x24] ;  /* 0x00002400010a7983 */ /* 0x000ea80000300800 */
[----:B------:R-:W2:Y:S04]  /*18030*/  LDL.LU R11, [R1+0x2c] ;  /* 0x00002c00010b7983 */ /* 0x000ea80000300800 */
[----:B------:R-:W3:Y:S04]  /*18040*/  LDL.LU R20, [R1+0xa0] ;  /* 0x0000a00001147983 */ /* 0x000ee80000300800 */
[----:B------:R-:W3:Y:S04]  /*18050*/  LDL.LU R21, [R1+0xa4] ;  /* 0x0000a40001157983 */ /* 0x000ee80000300800 */
[----:B------:R-:W3:Y:S04]  /*18060*/  LDL.LU R22, [R1+0xa8] ;  /* 0x0000a80001167983 */ /* 0x000ee80000300800 */
[----:B------:R-:W3:Y:S01]  /*18070*/  LDL.LU R23, [R1+0xac] ;  /* 0x0000ac0001177983 */ /* 0x000ee20000300800 */
[----:B--2---:R-:W-:Y:S03]  /*18080*/  HMMA.16816.F32 R8, R8, R2, R4 ;  /* 0x000000020808723c */ /* 0x004fe60000001804 */
[----:B------:R-:W2:-:S15]  /*18090*/  LDL.LU R4, [R1+0x130] ;  /* 0x0001300001047983 */ /* 0x000e9e0000300800 */
[----:B------:R-:W-:Y:S01]  /*180a0*/  NOP ;  /* 0x0000000000007918 */ /* 0x000fe20000000000 */
[----:B------:R-:W-:Y:S04]  /*180b0*/  STL.64 [R1+0x170], R8 ;  /* 0x0001700801007387 */ /* 0x000fe80000100a00 */
[----:B------:R5:W-:Y:S04]  /*180c0*/  STL.64 [R1+0x178], R10 ;  /* 0x0001780a01007387 */ /* 0x000be80000100a00 */
[----:B------:R-:W2:Y:S04]  /*180d0*/  LDL.LU R5, [R1+0x134] ;  /* 0x0001340001057983 */ /* 0x000ea80000300800 */
[----:B------:R-:W2:Y:S04]  /*180e0*/  LDL.LU R6, [R1+0x138] ;  /* 0x0001380001067983 */ /* 0x000ea80000300800 */
[----:B------:R-:W2:Y:S04]  /*180f0*/  LDL.LU R7, [R1+0x13c] ;  /* 0x00013c0001077983 */ /* 0x000ea80000300800 */
[----:B0-----:R-:W4:Y:S04]  /*18100*/  LDL.LU R12, [R1+0x274] ;  /* 0x00027400010c7983 */ /* 0x001f280000300800 */
[----:B------:R-:W4:Y:S04]  /*18110*/  LDL.LU R13, [R1+0x27c] ;  /* 0x00027c00010d7983 */ /* 0x000f280000300800 */
[----:B-1----:R-:W4:Y:S04]  /*18120*/  LDL.LU R14, [R1+0x284] ;  /* 0x00028400010e7983 */ /* 0x002f280000300800 */
[----:B------:R-:W4:Y:S01]  /*18130*/  LDL.LU R15, [R1+0x28c] ;  /* 0x00028c00010f7983 */ /* 0x000f220000300800 */
[----:B-----5:R-:W-:Y:S01]  /*18140*/  MOV R10, R0 ;  /* 0x00000000000a7202 */ /* 0x020fe20000000f00 */
[----:B------:R-:W-:-:S02]  /*18150*/  IMAD.MOV.U32 R11, RZ, RZ, R28 ;  /* 0x000000ffff0b7224 */ /* 0x000fc400078e001c */
[----:B------:R-:W5:Y:S04]  /*18160*/  LDL.LU R8, [R1] ;  /* 0x0000000001087983 */ /* 0x000f680000300800 */
[----:B------:R-:W5:Y:S04]  /*18170*/  LDL.LU R9, [R1+0x4] ;  /* 0x0000040001097983 */ /* 0x000f680000300800 */
[----:B------:R-:W2:Y:S04]  /*18180*/  LDL.LU R0, [R1+0x18e4] ;  /* 0x0018e40001007983 */ /* 0x000ea80000300800 */
[----:B------:R-:W2:Y:S04]  /*18190*/  LDL.LU R28, [R1+0x18e0] ;  /* 0x0018e000011c7983 */ /* 0x000ea80000300800 */
[----:B------:R-:W2:Y:S01]  /*181a0*/  LDL R24, [R1+0x314] ;  /* 0x0003140001187983 */ /* 0x000ea20000100800 */
[----:B----4-:R-:W-:-:S15]  /*181b0*/  HMMA.16816.F32 R12, R12, R2, R16 ;  /* 0x000000020c0c723c */ /* 0x010fde0000001810 */
[----:B------:R-:W-:-:S04]  /*181c0*/  NOP ;  /* 0x0000000000007918 */ /* 0x000fc80000000000 */
[----:B------:R0:W-:Y:S04]  /*181d0*/  STL [R1+0x18b0], R12 ;  /* 0x0018b00c01007387 */ /* 0x0001e80000100800 */
[----:B------:R1:W-:Y:S04]  /*181e0*/  STL [R1+0x18ac], R13 ;  /* 0x0018ac0d01007387 */ /* 0x0003e80000100800 */
[----:B------:R4:W-:Y:S04]  /*181f0*/  STL [R1+0x18a8], R14 ;  /* 0x0018a80e01007387 */ /* 0x0009e80000100800 */
[----:B------:R2:W-:Y:S04]  /*18200*/  STL [R1+0x18a4], R15 ;  /* 0x0018a40f01007387 */ /* 0x0005e80000100800 */
[----:B0-----:R-:W3:Y:S04]  /*18210*/  LDL.LU R12, [R1+0x200] ;  /* 0x00020000010c7983 */ /* 0x001ee80000300800 */
[----:B-1----:R-:W3:Y:S04]  /*18220*/  LDL.LU R13, [R1+0x204] ;  /* 0x00020400010d7983 */ /* 0x002ee80000300800 */
[----:B----4-:R-:W4:Y:S04]  /*18230*/  LDL.LU R14, [R1+0x208] ;  /* 0x00020800010e7983 */ /* 0x010f280000300800 */
[----:B--2---:R-:W4:Y:S04]  /*18240*/  LDL.LU R15, [R1+0x20c] ;  /* 0x00020c00010f7983 */ /* 0x004f280000300800 */
[----:B------:R-:W2:Y:S04]  /*18250*/  LDL.LU R16, [R1+0x1d4] ;  /* 0x0001d40001107983 */ /* 0x000ea80000300800 */
[----:B------:R-:W2:Y:S04]  /*18260*/  LDL.LU R17, [R1+0x1dc] ;  /* 0x0001dc0001117983 */ /* 0x000ea80000300800 */
[----:B------:R-:W2:Y:S04]  /*18270*/  LDL.LU R18, [R1+0x1f4] ;  /* 0x0001f40001127983 */ /* 0x000ea80000300800 */
[----:B------:R-:W2:Y:S02]  /*18280*/  LDL.LU R19, [R1+0x1fc] ;  /* 0x0001fc0001137983 */ /* 0x000ea40000300800 */
[----:B--2---:R-:W-:-:S15]  /*18290*/  HMMA.16816.F32 R16, R16, R2, R4 ;  /* 0x000000021010723c */ /* 0x004fde0000001804 */
[----:B------:R-:W-:-:S04]  /*182a0*/  NOP ;  /* 0x0000000000007918 */ /* 0x000fc80000000000 */
[----:B------:R-:W-:Y:S04]  /*182b0*/  STL.64 [R1+0x1878], R18 ;  /* 0x0018781201007387 */ /* 0x000fe80000100a00 */
[----:B------:R3:W-:Y:S04]  /*182c0*/  STL.64 [R1+0x1870], R16 ;  /* 0x0018701001007387 */ /* 0x0007e80000100a00 */
[----:B------:R-:W3:Y:S04]  /*182d0*/  LDL.LU R4, [R1+0x124] ;  /* 0x0001240001047983 */ /* 0x000ee80000300800 */
[----:B------:R-:W3:Y:S04]  /*182e0*/  LDL.LU R5, [R1+0x12c] ;  /* 0x00012c0001057983 */ /* 0x000ee80000300800 */
[----:B------:R-:W3:Y:S04]  /*182f0*/  LDL.LU R6, [R1+0x154] ;  /* 0x0001540001067983 */ /* 0x000ee80000300800 */
[----:B------:R-:W3:Y:S02]  /*18300*/  LDL.LU R7, [R1+0x15c] ;  /* 0x00015c0001077983 */ /* 0x000ee40000300800 */
[----:B---3--:R-:W-:Y:S02]  /*18310*/  HMMA.16816.F32 R16, R4, R2, R20 ;  /* 0x000000020410723c */ /* 0x008fe40000001814 */
[----:B------:R-:W5:-:S15]  /*18320*/  LDL.LU R4, [R1+0x64] ;  /* 0x0000640001047983 */ /* 0x000f5e0000300800 */
[----:B------:R-:W-:Y:S02]  /*18330*/  NOP ;  /* 0x0000000000007918 */ /* 0x000fe40000000000 */
[----:B------:R-:W-:Y:S04]  /*18340*/  STL.64 [R1+0x10], R16 ;  /* 0x0000101001007387 */ /* 0x000fe80000100a00 */
[----:B------:R-:W-:Y:S04]  /*18350*/  STL.64 [R1+0x18], R18 ;  /* 0x0000181201007387 */ /* 0x000fe80000100a00 */
[----:B------:R-:W5:Y:S01]  /*18360*/  LDL.LU R5, [R1+0x6c] ;  /* 0x00006c0001057983 */ /* 0x000f620000300800 */
[----:B------:R-:W-:Y:S01]  /*18370*/  IMAD.MOV.U32 R6, RZ, RZ, R28 ;  /* 0x000000ffff067224 */ /* 0x000fe200078e001c */
[----:B------:R-:W-:-:S02]  /*18380*/  MOV R7, R0 ;  /* 0x0000000000077202 */ /* 0x000fc40000000f00 */
[----:B------:R-:W2:Y:S04]  /*18390*/  LDL.LU R20, [R1+0x1c0] ;  /* 0x0001c00001147983 */ /* 0x000ea80000300800 */
[----:B------:R-:W2:Y:S04]  /*183a0*/  LDL.LU R21, [R1+0x1c4] ;  /* 0x0001c40001157983 */ /* 0x000ea80000300800 */
[----:B------:R-:W2:Y:S04]  /*183b0*/  LDL.LU R22, [R1+0x1c8] ;  /* 0x0001c80001167983 */ /* 0x000ea80000300800 */
[----:B------:R-:W2:Y:S04]  /*183c0*/  LDL.LU R23, [R1+0x1cc] ;  /* 0x0001cc0001177983 */ /* 0x000ea80000300800 */
[----:B------:R-:W3:Y:S04]  /*183d0*/  LDL.LU R28, [R1+0x18dc] ;  /* 0x0018dc00011c7983 */ /* 0x000ee80000300800 */
[----:B------:R-:W2:Y:S01]  /*183e0*/  LDL.LU R0, [R1+0x18d8] ;  /* 0x0018d80001007983 */ /* 0x000ea20000300800 */
[----:B-----5:R-:W-:Y:S03]  /*183f0*/  HMMA.16816.F32 R4, R4, R2, R8 ;  /* 0x000000020404723c */ /* 0x020fe60000001808 */
[----:B------:R-:W4:-:S15]  /*18400*/  LDL.LU R8, [R1+0x294] ;  /* 0x0002940001087983 */ /* 0x000f1e0000300800 */
[----:B------:R-:W-:Y:S01]  /*18410*/  NOP ;  /* 0x0000000000007918 */ /* 0x000fe20000000000 */
[----:B------:R-:W-:Y:S04]  /*18420*/  STL.64 [R1+0x210], R4 ;  /* 0x0002100401007387 */ /* 0x000fe80000100a00 */
[----:B------:R-:W-:Y:S04]  /*18430*/  STL.64 [R1+0x218], R6 ;  /* 0x0002180601007387 */ /* 0x000fe80000100a00 */
[----:B------:R-:W4:Y:S04]  /*18440*/  LDL.LU R9, [R1+0x29c] ;  /* 0x00029c0001097983 */ /* 0x000f280000300800 */
[----:B------:R-:W4:Y:S04]  /*18450*/  LDL.LU R10, [R1+0x2a4] ;  /* 0x0002a400010a7983 */ /* 0x000f280000300800 */
[----:B------:R-:W4:Y:S04]  /*18460*/  LDL.LU R11, [R1+0x2ac] ;  /* 0x0002ac00010b7983 */ /* 0x000f280000300800 */
[----:B------:R-:W0:Y:S04]  /*18470*/  LDSM.16.M88.4 R4, [R24+UR7+0x40080] ;  /* 0x040080071804783b */ /* 0x000e280008000200 */
[----:B--2---:R-:W-:Y:S01]  /*18480*/  LDSM.16.MT88.4 R16, [R0+UR7+0x10080] ;  /* 0x010080070010783b */ /* 0x004fe20008004200 */
[----:B0-----:R-:W-:-:S02]  /*18490*/  IMAD.MOV.U32 R24, RZ, RZ, R4 ;  /* 0x000000ffff187224 */ /* 0x001fc400078e0004 */
[----:B------:R-:W-:Y:S01]  /*184a0*/  IMAD.MOV.U32 R25, RZ, RZ, R5 ;  /* 0x000000ffff197224 */ /* 0x000fe200078e0005 */
[----:B----4-:R-:W-:-:S15]  /*184b0*/  HMMA.16816.F32 R8, R8, R2, R12 ;  /* 0x000000020808723c */ /* 0x010fde000000180c */
[----:B------:R-:W-:-:S04]  /*184c0*/  NOP ;  /* 0x0000000000007918 */ /* 0x000fc80000000000 */
[----:B------:R-:W-:Y:S04]  /*184d0*/  STL [R1+0x18a0], R8 ;  /* 0x0018a00801007387 */ /* 0x000fe80000100800 */
[----:B------:R-:W-:Y:S04]  /*184e0*/  STL [R1+0x189c], R9 ;  /* 0x00189c0901007387 */ /* 0x000fe80000100800 */
[----:B------:R-:W-:Y:S04]  /*184f0*/  STL [R1+0x1898], R10 ;  /* 0x0018980a01007387 */ /* 0x000fe80000100800 */
[----:B------:R-:W-:Y:S04]  /*18500*/  STL [R1+0x1894], R11 ;  /* 0x0018940b01007387 */ /* 0x000fe80000100800 */
[----:B------:R-:W-:Y:S04]  /*18510*/  STL.64 [R1+0x2f0], R4 ;  /* 0x0002f00401007387 */ /* 0x000fe80000100a00 */
[----:B------:R-:W-:Y:S04]  /*18520*/  STL.64 [R1+0x2f8], R6 ;  /* 0x0002f80601007387 */ /* 0x000fe80000100a00 */
[----:B------:R-:W0:Y:S04]  /*18530*/  LDSM.16.MT88.4 R4, [R0+UR7+0x10000] ;  /* 0x010000070004783b */ /* 0x000e280008004200 */
[----:B0-----:R-:W-:Y:S01]  /*18540*/  STL [R1+0x224], R5 ;  /* 0x0002240501007387 */ /* 0x001fe20000100800 */
[----:B------:R-:W-:Y:S01]  /*18550*/  MOV R26, R4 ;  /* 0x00000004001a7202 */ /* 0x000fe20000000f00 */
[----:B------:R-:W-:-:S02]  /*18560*/  IMAD.MOV.U32 R27, RZ, RZ, R6 ;  /* 0x000000ffff1b7224 */ /* 0x000fc400078e0006 */
[----:B------:R-:W-:Y:S04]  /*18570*/  STL [R1+0x22c], R7 ;  /* 0x00022c0701007387 */ /* 0x000fe80000100800 */
[----:B------:R-:W0:Y:S04]  /*18580*/  LDSM.16.MT88.4 R4, [R0+UR7+0x12000] ;  /* 0x012000070004783b */ /* 0x000e280008004200 */
[----:B------:R-:W2:Y:S04]  /*18590*/  LDL.LU R8, [R1+0x100] ;  /* 0x0001000001087983 */ /* 0x000ea80000300800 */
[----:B------:R-:W2:Y:S01]  /*185a0*/  LDL.LU R9, [R1+0x104] ;  /* 0x0001040001097983 */ /* 0x000ea20000300800 */
[----:B---3--:R-:W-:-:S03]  /*185b0*/  IMAD.MOV.U32 R11, RZ, RZ, R28 ;  /* 0x000000ffff0b7224 */ /* 0x008fc600078e001c */
[----:B------:R-:W2:Y:S04]  /*185c0*/  LDL.LU R10, [R1+0x108] ;  /* 0x00010800010a7983 */ /* 0x000ea80000300800 */
[----:B------:R-:W-:Y:S04]  /*185d0*/  STL.64 [R1+0x18d0], R26 ;  /* 0x0018d01a01007387 */ /* 0x000fe80000100a00 */
[----:B------:R-:W-:Y:S01]  /*185e0*/  STL.64 [R1+0x18c8], R24 ;  /* 0x0018c81801007387 */ /* 0x000fe20000100a00 */
[----:B------:R-:W-:Y:S01]  /*185f0*/  IMAD.MOV.U32 R12, RZ, RZ, R16 ;  /* 0x000000ffff0c7224 */ /* 0x000fe200078e0010 */
[----:B------:R-:W-:-:S02]  /*18600*/  MOV R13, R18 ;  /* 0x00000012000d7202 */ /* 0x000fc40000000f00 */
[----:B------:R-:W1:Y:S04]  /*18610*/  LDSM.16.MT88.4 R24, [R0+UR7+0x12080] ;  /* 0x012080070018783b */ /* 0x000e680008004200 */
[----:B0-----:R0:W-:Y:S01]  /*18620*/  STL [R1+0x234], R5 ;  /* 0x0002340501007387 */ /* 0x0011e20000100800 */
[----:B------:R-:W-:Y:S01]  /*18630*/  MOV R28, R4 ;  /* 0x00000004001c7202 */ /* 0x000fe20000000f00 */
[----:B------:R-:W-:Y:S02]  /*18640*/  IMAD.MOV.U32 R29, RZ, RZ, R6 ;  /* 0x000000ffff1d7224 */ /* 0x000fe400078e0006 */
[----:B------:R3:W-:Y:S04]  /*18650*/  STL [R1+0x23c], R7 ;  /* 0x00023c0701007387 */ /* 0x0007e80000100800 */
[----:B------:R-:W4:Y:S04]  /*18660*/  LDL.LU R4, [R1+0x254] ;  /* 0x0002540001047983 */ /* 0x000f280000300800 */
[----:B0-----:R-:W4:Y:S04]  /*18670*/  LDL.LU R5, [R1+0x25c] ;  /* 0x00025c0001057983 */ /* 0x001f280000300800 */
[----:B------:R-:W4:Y:S04]  /*18680*/  LDL.LU R6, [R1+0x264] ;  /* 0x0002640001067983 */ /* 0x000f280000300800 */
[----:B---3--:R-:W4:Y:S02]  /*18690*/  LDL.LU R7, [R1+0x26c] ;  /* 0x00026c0001077983 */ /* 0x008f240000300800 */
[----:B----4-:R-:W-:-:S15]  /*186a0*/  HMMA.16816.F32 R4, R4, R2, R20 ;  /* 0x000000020404723c */ /* 0x010fde0000001814 */
[----:B------:R-:W-:-:S04]  /*186b0*/  NOP ;  /* 0x0000000000007918 */ /* 0x000fc80000000000 */
[----:B------:R0:W-:Y:S04]  /*186c0*/  STL [R1+0x1890], R4 ;  /* 0x0018900401007387 */ /* 0x0001e80000100800 */
[----:B------:R3:W-:Y:S04]  /*186d0*/  STL [R1+0x188c], R5 ;  /* 0x00188c0501007387 */ /* 0x0007e80000100800 */
[----:B------:R4:W-:Y:S04]  /*186e0*/  STL [R1+0x1888], R6 ;  /* 0x0018880601007387 */ /* 0x0009e80000100800 */
[----:B------:R5:W-:Y:S04]  /*186f0*/  STL [R1+0x1884], R7 ;  /* 0x0018840701007387 */ /* 0x000be80000100800 */
[----:B0-----:R-:W2:Y:S04]  /*18700*/  LDL.LU R4, [R1+0xc0] ;  /* 0x0000c00001047983 */ /* 0x001ea80000300800 */
[----:B---3--:R-:W3:Y:S04]  /*18710*/  LDL.LU R5, [R1+0xc4] ;  /* 0x0000c40001057983 */ /* 0x008ee80000300800 */
[----:B----4-:R-:W3:Y:S04]  /*18720*/  LDL.LU R6, [R1+0xc8] ;  /* 0x0000c80001067983 */ /* 0x010ee80000300800 */
[----:B-----5:R-:W3:Y:S04]  /*18730*/  LDL.LU R7, [R1+0xcc] ;  /* 0x0000cc0001077983 */ /* 0x020ee80000300800 */
[----:B------:R0:W-:Y:S04]  /*18740*/  STL [R1+0x274], R17 ;  /* 0x0002741101007387 */ /* 0x0001e80000100800 */
[----:B------:R4:W-:Y:S04]  /*18750*/  STL [R1+0x27c], R19 ;  /* 0x00027c1301007387 */ /* 0x0009e80000100800 */
[----:B------:R-:W5:Y:S04]  /*18760*/  LDL.LU R16, [R1+0xf0] ;  /* 0x0000f00001107983 */ /* 0x000f680000300800 */
[----:B0-----:R-:W5:Y:S04]  /*18770*/  LDL.LU R17, [R1+0xf4] ;  /* 0x0000f40001117983 */ /* 0x001f680000300800 */
[----:B------:R-:W5:Y:S04]  /*18780*/  LDL.LU R18, [R1+0xf8] ;  /* 0x0000f80001127983 */ /* 0x000f680000300800 */
[----:B----4-:R-:W5:Y:S04]  /*18790*/  LDL.LU R19, [R1+0xfc] ;  /* 0x0000fc0001137983 */ /* 0x010f680000300800 */
[----:B------:R-:W2:Y:S04]  /*187a0*/  LDL.LU R20, [R1+0x144] ;  /* 0x0001440001147983 */ /* 0x000ea80000300800 */
[----:B------:R-:W2:Y:S04]  /*187b0*/  LDL.LU R21, [R1+0x14c] ;  /* 0x00014c0001157983 */ /* 0x000ea80000300800 */
[----:B------:R-:W2:Y:S04]  /*187c0*/  LDL.LU R22, [R1+0x194] ;  /* 0x0001940001167983 */ /* 0x000ea80000300800 */
[----:B------:R-:W2:Y:S01]  /*187d0*/  LDL.LU R23, [R1+0x19c] ;  /* 0x00019c0001177983 */ /* 0x000ea20000300800 */
[----:B-1----:R-:W-:-:S02]  /*187e0*/  IMAD.MOV.U32 R14, RZ, RZ, R24 ;  /* 0x000000ffff0e7224 */ /* 0x002fc400078e0018 */
[----:B------:R-:W-:Y:S01]  /*187f0*/  IMAD.MOV.U32 R15, RZ, RZ, R26 ;  /* 0x000000ffff0f7224 */ /* 0x000fe200078e001a */
[----:B------:R-:W-:Y:S04]  /*18800*/  STL [R1+0x254], R25 ;  /* 0x0002541901007387 */ /* 0x000fe80000100800 */
[----:B------:R-:W-:Y:S04]  /*18810*/  STL [R1+0x25c], R27 ;  /* 0x00025c1b01007387 */ /* 0x000fe80000100800 */
[----:B------:R-:W0:Y:S01]  /*18820*/  LDSM.16.MT88.4 R24, [R0+UR7+0x10100] ;  /* 0x010100070018783b */ /* 0x000e220008004200 */
[----:B--2---:R-:W-:-:S15]  /*18830*/  HMMA.16816.F32 R20, R20, R2, R8 ;  /* 0x000000021414723c */ /* 0x004fde0000001808 */
[----:B------:R-:W-:-:S04]  /*18840*/  NOP ;  /* 0x0000000000007918 */ /* 0x000fc80000000000 */
[----:B------:R1:W-:Y:S04]  /*18850*/  STL.64 [R1], R20 ;  /* 0x0000001401007387 */ /* 0x0003e80000100a00 */
[----:B------:R2:W-:Y:S04]  /*18860*/  STL.64 [R1+0x8], R22 ;  /* 0x0000081601007387 */ /* 0x0005e80000100a00 */
[----:B0-----:R-:W-:Y:S04]  /*18870*/  STL [R1+0x2a4], R25 ;  /* 0x0002a41901007387 */ /* 0x001fe80000100800 */
[----:B------:R-:W-:Y:S04]  /*18880*/  STL [R1+0x2ac], R27 ;  /* 0x0002ac1b01007387 */ /* 0x000fe80000100800 */
[----:B-1----:R-:W3:Y:S04]  /*18890*/  LDL.LU R20, [R1+0xe4] ;  /* 0x0000e40001147983 */ /* 0x002ee80000300800 */
[----:B------:R-:W3:Y:S04]  /*188a0*/  LDL.LU R21, [R1+0xec] ;  /* 0x0000ec0001157983 */ /* 0x000ee80000300800 */
[----:B--2---:R-:W3:Y:S04]  /*188b0*/  LDL.LU R22, [R1+0x114] ;  /* 0x0001140001167983 */ /* 0x004ee80000300800 */
[----:B------:R-:W3:Y:S01]  /*188c0*/  LDL.LU R23, [R1+0x11c] ;  /* 0x00011c0001177983 */ /* 0x000ee20000300800 */
[----:B------:R-:W-:Y:S01]  /*188d0*/  MOV R8, R24 ;  /* 0x0000001800087202 */ /* 0x000fe20000000f00 */
[----:B------:R-:W-:-:S02]  /*188e0*/  IMAD.MOV.U32 R9, RZ, RZ, R26 ;  /* 0x000000ffff097224 */ /* 0x000fc400078e001a */
[----:B------:R-:W0:Y:S04]  /*188f0*/  LDSM.16.MT88.4 R24, [R0+UR7+0x12100] ;  /* 0x012100070018783b */ /* 0x000e280008004200 */
[----:B0-----:R-:W-:Y:S01]  /*18900*/  STL [R1+0x294], R25 ;  /* 0x0002941901007387 */ /* 0x001fe20000100800 */
[----:B------:R-:W-:Y:S01]  /*18910*/  MOV R11, R26 ;  /* 0x0000001a000b7202 */ /* 0x000fe20000000f00 */
[----:B------:R-:W-:Y:S02]  /*18920*/  IMAD.MOV.U32 R10, RZ, RZ, R24 ;  /* 0x000000ffff0a7224 */ /* 0x000fe400078e0018 */
[----:B------:R0:W-:Y:S04]  /*18930*/  STL [R1+0x29c], R27 ;  /* 0x00029c1b01007387 */ /* 0x0001e80000100800 */
[----:B0-----:R-:W2:Y:S04]  /*18940*/  LDL.LU.64 R26, [R1+0x18d0] ;  /* 0x0018d000011a7983 */ /* 0x001ea80000300a00 */
[----:B------:R-:W4:Y:S01]  /*18950*/  LDL.LU.64 R24, [R1+0x18c8] ;  /* 0x0018c80001187983 */ /* 0x000f220000300a00 */
[----:B---3--:R-:W-:Y:S03]  /*18960*/  HMMA.16816.F32 R20, R20, R2, R4 ;  /* 0x000000021414723c */ /* 0x008fe60000001804 */
[----:B------:R-:W0:-:S15]  /*18970*/  LDSM.16.MT88.4 R4, [R0+UR7+0x10180] ;  /* 0x010180070004783b */ /* 0x000e1e0008004200 */
[----:B------:R-:W-:Y:S01]  /*18980*/  NOP ;  /* 0x0000000000007918 */ /* 0x000fe20000000000 */
[----:B------:R-:W-:Y:S04]  /*18990*/  STL.64 [R1+0xe0], R20 ;  /* 0x0000e01401007387 */ /* 0x000fe80000100a00 */
[----:B------:R-:W-:Y:S04]  /*189a0*/  STL.64 [R1+0xe8], R22 ;  /* 0x0000e81601007387 */ /* 0x000fe80000100a00 */
[----:B------:R-:W1:Y:S04]  /*189b0*/  LDSM.16.MT88.4 R20, [R0+UR7+0x12180] ;  /* 0x012180070014783b */ /* 0x000e680008004200 */
[----:B0-----:R0:W-:Y:S04]  /*189c0*/  STL.64 [R1+0x2b0], R4 ;  /* 0x0002b00401007387 */ /* 0x0011e80000100a00 */
[----:B------:R-:W-:Y:S01]  /*189d0*/  STL.64 [R1+0x2b8], R6 ;  /* 0x0002b80601007387 */ /* 0x000fe20000100a00 */
[----:B----4-:R-:W-:-:S02]  /*189e0*/  F2FP.F16.E4M3.UNPACK_B R2, R24 ;  /* 0x00000018ff02723e */ /* 0x010fc400020006ff */
[----:B------:R-:W-:Y:S01]  /*189f0*/  F2FP.F16.E4M3.UNPACK_B R3, R25 ;  /* 0x00000019ff03723e */ /* 0x000fe200020006ff */
[----:B-1----:R1:W-:Y:S01]  /*18a00*/  STL [R1+0x2c4], R21 ;  /* 0x0002c41501007387 */ /* 0x0023e20000100800 */
[----:B0-----:R-:W-:-:S03]  /*18a10*/  IMAD.MOV.U32 R4, RZ, RZ, R20 ;  /* 0x000000ffff047224 */ /* 0x001fc600078e0014 */
[----:B------:R0:W-:Y:S01]  /*18a20*/  STL [R1+0x2cc], R23 ;  /* 0x0002cc1701007387 */ /* 0x0001e20000100800 */
[----:B--2---:R-:W-:-:S03]  /*18a30*/  MOV R20, R26 ;  /* 0x0000001a00147202 */ /* 0x004fc60000000f00 */
[----:B------:R-:W-:Y:S01]  /*18a40*/  STL [R1+0x17d8], R0 ;  /* 0x0017d80001007387 */ /* 0x000fe20000100800 */
[----:B------:R-:W-:-:S03]  /*18a50*/  IMAD.MOV.U32 R5, RZ, RZ, R22 ;  /* 0x000000ffff057224 */ /* 0x000fc600078e0016 */
[----:B------:R-:W2:Y:S01]  /*18a60*/  LDL.LU R24, [R1+0x18c4] ;  /* 0x0018c40001187983 */ /* 0x000ea20000300800 */
[----:B-1----:R-:W-:-:S03]  /*18a70*/  IMAD.MOV.U32 R21, RZ, RZ, R27 ;  /* 0x000000ffff157224 */ /* 0x002fc600078e001b */
[----:B------:R-:W2:Y:S01]  /*18a80*/  LDL.LU R25, [R1+0x18c0] ;  /* 0x0018c00001197983 */ /* 0x000ea20000300800 */
[----:B------:R-:W-:-:S03]  /*18a90*/  IMAD.MOV.U32 R22, RZ, RZ, R28 ;  /* 0x000000ffff167224 */ /* 0x000fc600078e001c */
[----:B------:R-:W2:Y:S04]  /*18aa0*/  LDL.LU R26, [R1+0x18bc] ;  /* 0x0018bc00011a7983 */ /* 0x000ea80000300800 */
[----:B------:R-:W2:Y:S04]  /*18ab0*/  LDL.LU R27, [R1+0x18b8] ;  /* 0x0018b800011b7983 */ /* 0x000ea80000300800 */
[----:B------:R-:W3:Y:S01]  /*18ac0*/  LDL.LU R28, [R1+0x18b4] ;  /* 0x0018b400011c7983 */ /* 0x000ee20000300800 */
[----:B0-----:R-:W-:-:S07]  /*18ad0*/  MOV R23, R29 ;  /* 0x0000001d00177202 */ /* 0x001fce0000000f00 */
[----:B-----5:R-:W-:Y:S01]  /*18ae0*/  HMMA.16816.F32 R20, R20, R2, R16 ;  /* 0x000000021414723c */ /* 0x020fe20000001810 */
[----:B------:R-:W4:-:S15]  /*18af0*/  LDL.LU R16, [R1+0x70] ;  /* 0x0000700001107983 */ /* 0x000f1e0000300800 */
[----:B------:R-:W-:-:S03]  /*18b00*/  NOP ;  /* 0x0000000000007918 */ /* 0x000fc60000000000 */
[----:B------:R-:W-:Y:S04]  /*18b10*/  STL.64 [R1+0x100], R20 ;  /* 0x0001001401007387 */ /* 0x000fe80000100a00 */
[----:B------:R-:W-:Y:S04]  /*18b20*/  STL.64 [R1+0x108], R22 ;  /* 0x0001081601007387 */ /* 0x000fe80000100a00 */
[----:B------:R-:W4:Y:S04]  /*18b30*/  LDL.LU R17, [R1+0x74] ;  /* 0x0000740001117983 */ /* 0x000f280000300800 */
[----:B------:R-:W4:Y:S04]  /*18b40*/  LDL.LU R18, [R1+0x78] ;  /* 0x0000780001127983 */ /* 0x000f280000300800 */
[----:B------:R-:W4:Y:S04]  /*18b50*/  LDL.LU R19, [R1+0x7c] ;  /* 0x00007c0001137983 */ /* 0x000f280000300800 */
[----:B---3--:R-:W0:Y:S04]  /*18b60*/  LDSM.16.MT88.4 R20, [R28+UR7+0x10000] ;  /* 0x010000071c14783b */ /* 0x008e280008004200 */
[----:B0-----:R-:W-:Y:S01]  /*18b70*/  STL [R1+0x124], R21 ;  /* 0x0001241501007387 */ /* 0x001fe20000100800 */
[----:B------:R-:W-:-:S02]  /*18b80*/  IMAD.MOV.U32 R6, RZ, RZ, R20 ;  /* 0x000000ffff067224 */ /* 0x000fc400078e0014 */
[----:B------:R-:W-:Y:S01]  /*18b90*/  IMAD.MOV.U32 R7, RZ, RZ, R22 ;  /* 0x000000ffff077224 */ /* 0x000fe200078e0016 */
[----:B------:R-:W-:Y:S04]  /*18ba0*/  STL [R1+0x12c], R23 ;  /* 0x00012c1701007387 */ /* 0x000fe80000100800 */
[----:B------:R-:W0:Y:S02]  /*18bb0*/  LDSM.16.MT88.4 R20, [R28+UR7+0x12000] ;  /* 0x012000071c14783b */ /* 0x000e240008004200 */
[----:B0-----:R-:W-:Y:S02]  /*18bc0*/  MOV R29, R20 ;  /* 0x00000014001d7202 */ /* 0x001fe40000000f00 */
[----:B------:R0:W-:Y:S01]  /*18bd0*/  STL [R1+0x144], R21 ;  /* 0x0001441501007387 */ /* 0x0001e20000100800 */
[----:B------:R-:W-:-:S02]  /*18be0*/  IMAD.MOV.U32 R20, RZ, RZ, R12 ;  /* 0x000000ffff147224 */ /* 0x000fc400078e000c */
[----:B------:R-:W-:Y:S01]  /*18bf0*/  IMAD.MOV.U32 R0, RZ, RZ, R22 ;  /* 0x000000ffff007224 */ /* 0x000fe200078e0016 */
[----:B------:R1:W-:Y:S01]  /*18c00*/  STL [R1+0x14c], R23 ;  /* 0x00014c1701007387 */ /* 0x0003e20000100800 */
[----:B------:R-:W-:-:S03]  /*18c10*/  IMAD.MOV.U32 R22, RZ, RZ, R14 ;  /* 0x000000ffff167224 */ /* 0x000fc600078e000e */
[----:B------:R-:W3:Y:S01]  /*18c20*/  LDL.LU R12, [R1+0x18b0] ;  /* 0x0018b000010c7983 */ /* 0x000ee20000300800 */
[----:B0-----:R-:W-:-:S03]  /*18c30*/  MOV R21, R13 ;  /* 0x0000000d00157202 */ /* 0x001fc60000000f00 */
[----:B------:R-:W3:Y:S01]  /*18c40*/  LDL.LU R13, [R1+0x18ac] ;  /* 0x0018ac00010d7983 */ /* 0x000ee20000300800 */
[----:B-1----:R-:W-:-:S03]  /*18c50*/  IMAD.MOV.U32 R23, RZ, RZ, R15 ;  /* 0x000000ffff177224 */ /* 0x002fc600078e000f */
[----:B------:R-:W3:Y:S04]  /*18c60*/  LDL.LU R14, [R1+0x18a8] ;  /* 0x0018a800010e7983 */ /* 0x000ee80000300800 */
[----:B------:R-:W3:Y:S01]  /*18c70*/  LDL.LU R15, [R1+0x18a4] ;  /* 0x0018a400010f7983 */ /* 0x000ee20000300800 */
[----:B--2---:R-:W-:Y:S01]  /*18c80*/  HMMA.16816.F32 R24, R20, R2, R24 ;  /* 0x000000021418723c */ /* 0x004fe20000001818 */
[----:B------:R-:W-:Y:S01]  /*18c90*/  MOV R20, R8 ;  /* 0x0000000800147202 */ /* 0x000fe20000000f00 */
[----:B------:R-:W-:Y:S01]  /*18ca0*/  IMAD.MOV.U32 R21, RZ, RZ, R9 ;  /* 0x000000ffff157224 */ /* 0x000fe200078e0009 */
[----:B------:R-:W-:Y:S01]  /*18cb0*/  MOV R23, R11 ;  /* 0x0000000b00177202 */ /* 0x000fe20000000f00 */
[----:B------:R-:W-:Y:S01]  /*18cc0*/  IMAD.MOV.U32 R22, RZ, RZ, R10 ;  /* 0x000000ffff167224 */ /* 0x000fe200078e000a */
[----:B------:R-:W2:-:S14]  /*18cd0*/  LDL.LU R8, [R1+0x18a0] ;  /* 0x0018a00001087983 */ /* 0x000e9c0000300800 */
[----:B------:R0:W-:Y:S04]  /*18ce0*/  STL.64 [R1+0x160], R24 ;  /* 0x0001601801007387 */ /* 0x0001e80000100a00 */
[----:B------:R1:W-:Y:S04]  /*18cf0*/  STL.64 [R1+0x168], R26 ;  /* 0x0001681a01007387 */ /* 0x0003e80000100a00 */
[----:B------:R-:W2:Y:S04]  /*18d00*/  LDL.LU R9, [R1+0x189c] ;  /* 0x00189c0001097983 */ /* 0x000ea80000300800 */
[----:B------:R-:W2:Y:S04]  /*18d10*/  LDL.LU R10, [R1+0x1898] ;  /* 0x00189800010a7983 */ /* 0x000ea80000300800 */
[----:B------:R-:W2:Y:S04]  /*18d20*/  LDL.LU R11, [R1+0x1894] ;  /* 0x00189400010b7983 */ /* 0x000ea80000300800 */
[----:B0-----:R-:W5:Y:S01]  /*18d30*/  LDL.LU R24, [R1+0x30] ;  /* 0x0000300001187983 */ /* 0x001f620000300800 */
[----:B---3--:R-:W-:Y:S03]  /*18d40*/  HMMA.16816.F32 R12, R20, R2, R12 ;  /* 0x00000002140c723c */ /* 0x008fe6000000180c */
[----:B------:R-:W0:-:S15]  /*18d50*/  LDSM.16.MT88.4 R20, [R28+UR7+0x10080] ;  /* 0x010080071c14783b */ /* 0x000e1e0008004200 */
[----:B------:R-:W-:Y:S01]  /*18d60*/  NOP ;  /* 0x0000000000007918 */ /* 0x000fe20000000000 */
[----:B------:R3:W-:Y:S04]  /*18d70*/  STL.64 [R1+0x200], R12 ;  /* 0x0002000c01007387 */ /* 0x0007e80000100a00 */
[----:B------:R0:W-:Y:S04]  /*18d80*/  STL.64 [R1+0x208], R14 ;  /* 0x0002080e01007387 */ /* 0x0001e80000100a00 */
[----:B------:R-:W5:Y:S04]  /*18d90*/  LDL.LU R25, [R1+0x34] ;  /* 0x0000340001197983 */ /* 0x000f680000300800 */
[----:B-1----:R-:W5:Y:S04]  /*18da0*/  LDL.LU R26, [R1+0x38] ;  /* 0x00003800011a7983 */ /* 0x002f680000300800 */
[----:B------:R-:W5:Y:S04]  /*18db0*/  LDL.LU R27, [R1+0x3c] ;  /* 0x00003c00011b7983 */ /* 0x000f680000300800 */
[----:B---3--:R-:W2:Y:S04]  /*18dc0*/  LDL.LU R12, [R1+0x2b0] ;  /* 0x0002b000010c7983 */ /* 0x008ea80000300800 */
[----:B------:R-:W2:Y:S01]  /*18dd0*/  LDL.LU R13, [R1+0x2b8] ;  /* 0x0002b800010d7983 */ /* 0x000ea20000300800 */
[----:B0-----:R-:W-:-:S02]  /*18de0*/  IMAD.MOV.U32 R14, RZ, RZ, R4 ;  /* 0x000000ffff0e7224 */ /* 0x001fc400078e0004 */
[----:B------:R-:W-:Y:S01]  /*18df0*/  IMAD.MOV.U32 R15, RZ, RZ, R5 ;  /* 0x000000ffff0f7224 */ /* 0x000fe200078e0005 */
[----:B------:R-:W3:Y:S04]  /*18e00*/  LDL.LU R4, [R1+0x1890] ;  /* 0x0018900001047983 */ /* 0x000ee80000300800 */
[----:B------:R-:W3:Y:S02]  /*18e10*/  LDL.LU R5, [R1+0x188c] ;  /* 0x00188c0001057983 */ /* 0x000ee40000300800 */
[----:B--2---:R-:W-:-:S15]  /*18e20*/  HMMA.16816.F32 R8, R12, R2, R8 ;  /* 0x000000020c08723c */ /* 0x004fde0000001808 */
[----:B------:R-:W-:-:S04]  /*18e30*/  NOP ;  /* 0x0000000000007918 */ /* 0x000fc80000000000 */
[----:B------:R-:W-:Y:S04]  /*18e40*/  STL.64 [R1+0x240], R8 ;  /* 0x0002400801007387 */ /* 0x000fe80000100a00 */
[----:B------:R-:W-:Y:S04]  /*18e50*/  STL.64 [R1+0x248], R10 ;  /* 0x0002480a01007387 */ /* 0x000fe80000100a00 */
[----:B------:R-:W0:Y:S04]  /*18e60*/  LDSM.16.MT88.4 R8, [R28+UR7+0x12080] ;  /* 0x012080071c08783b */ /* 0x000e280008004200 */
[----:B------:R-:W-:Y:S04]  /*18e70*/  STL [R1+0xf4], R21 ;  /* 0x0000f41501007387 */ /* 0x000fe80000100800 */
[----:B------:R-:W-:Y:S01]  /*18e80*/  STL [R1+0xfc], R23 ;  /* 0x0000fc1701007387 */ /* 0x000fe20000100800 */
[----:B------:R-:W-:Y:S01]  /*18e90*/  MOV R15, R20 ;  /* 0x00000014000f7202 */ /* 0x000fe20000000f00 */
[----:B------:R-:W-:-:S02]  /*18ea0*/  IMAD.MOV.U32 R14, RZ, RZ, R22 ;  /* 0x000000ffff0e7224 */ /* 0x000fc400078e0016 */
[----:B0-----:R0:W-:Y:S01]  /*18eb0*/  STL [R1+0x114], R9 ;  /* 0x0001140901007387 */ /* 0x0011e20000100800 */
[----:B------:R-:W-:Y:S01]  /*18ec0*/  IMAD.MOV.U32 R13, RZ, RZ, R8 ;  /* 0x000000ffff0d7224 */ /* 0x000fe200078e0008 */
[----:B------:R-:W-:Y:S01]  /*18ed0*/  MOV R12, R10 ;  /* 0x0000000a000c7202 */ /* 0x000fe20000000f00 */
[----:B------:R-:W-:Y:S01]  /*18ee0*/  IMAD.MOV.U32 R8, RZ, RZ, R6 ;  /* 0x000000ffff087224 */ /* 0x000fe200078e0006 */
[----:B------:R1:W-:Y:S01]  /*18ef0*/  STL [R1+0x11c], R11 ;  /* 0x00011c0b01007387 */ /* 0x0003e20000100800 */
[----:B------:R-:W-:-:S03]  /*18f00*/  MOV R10, R29 ;  /* 0x0000001d000a7202 */ /* 0x000fc60000000f00 */
[----:B------:R-:W3:Y:S01]  /*18f10*/  LDL.LU R6, [R1+0x1888] ;  /* 0x0018880001067983 */ /* 0x000ee20000300800 */
[----:B0-----:R-:W-:-:S03]  /*18f20*/  IMAD.MOV.U32 R9, RZ, RZ, R7 ;  /* 0x000000ffff097224 */ /* 0x001fc600078e0007 */
[----:B------:R-:W3:Y:S01]  /*18f30*/  LDL.LU R7, [R1+0x1884] ;  /* 0x0018840001077983 */ /* 0x000ee20000300800 */
[----:B-1----:R-:W-:-:S03]  /*18f40*/  IMAD.MOV.U32 R11, RZ, RZ, R0 ;  /* 0x000000ffff0b7224 */ /* 0x002fc600078e0000 */
[----:B------:R-:W2:Y:S04]  /*18f50*/  LDL.LU R29, [R1+0x1880] ;  /* 0x00188000011d7983 */ /* 0x000ea80000300800 */
[----:B----4-:R-:W-:Y:S01]  /*18f60*/  HMMA.16816.F32 R16, R8, R2, R16 ;  /* 0x000000020810723c */ /* 0x010fe20000001810 */
[----:B------:R-:W-:Y:S01]  /*18f70*/  MOV R8, R15 ;  /* 0x0000000f00087202 */ /* 0x000fe20000000f00 */
[----:B------:R-:W-:Y:S01]  /*18f80*/  IMAD.MOV.U32 R9, RZ, RZ, R14 ;  /* 0x000000ffff097224 */ /* 0x000fe200078e000e */
[----:B------:R-:W-:Y:S01]  /*18f90*/  MOV R11, R12 ;  /* 0x0000000c000b7202 */ /* 0x000fe20000000f00 */
[----:B------:R-:W-:Y:S02]  /*18fa0*/  IMAD.MOV.U32 R10, RZ, RZ, R13 ;  /* 0x000000ffff0a7224 */ /* 0x000fe400078e000d */
[----:B------:R-:W0:-:S13]  /*18fb0*/  LDSM.16.MT88.4 R12, [R28+UR7+0x10100] ;  /* 0x010100071c0c783b */ /* 0x000e1a0008004200 */
[----:B------:R-:W-:Y:S04]  /*18fc0*/  STL.64 [R1+0x60], R16 ;  /* 0x0000601001007387 */ /* 0x000fe80000100a00 */
[----:B------:R-:W-:Y:S01]  /*18fd0*/  STL [R1+0x68], R18 ;  /* 0x0000681201007387 */ /* 0x000fe20000100800 */
[----:B------:R-:W-:-:S03]  /*18fe0*/  IMAD.MOV.U32 R0, RZ, RZ, R19 ;  /* 0x000000ffff007224 */ /* 0x000fc600078e0013 */
[----:B------:R-:W-:Y:S04]  /*18ff0*/  LDSM.16.MT88.4 R16, [R28+UR7+0x10180] ;  /* 0x010180071c10783b */ /* 0x000fe80008004200 */
[----:B0-----:R-:W-:Y:S01]  /*19000*/  STL [R1+0x1d4], R13 ;  /* 0x0001d40d01007387 */ /* 0x001fe20000100800 */
[----:B------:R-:W-:Y:S02]  /*19010*/  IMAD.MOV.U32 R23, RZ, RZ, R12 ;  /* 0x000000ffff177224 */ /* 0x000fe400078e000c */
[----:B------:R-:W-:Y:S01]  /*19020*/  IMAD.MOV.U32 R22, RZ, RZ, R14 ;  /* 0x000000ffff167224 */ /* 0x000fe200078e000e */
[----:B------:R-:W-:Y:S04]  /*19030*/  STL [R1+0x1dc], R15 ;  /* 0x0001dc0f01007387 */ /* 0x000fe80000100800 */
[----:B------:R-:W0:Y:S04]  /*19040*/  LDSM.16.MT88.4 R12, [R28+UR7+0x12100] ;  /* 0x012100071c0c783b */ /* 0x000e280008004200 */
[----:B0-----:R-:W-:Y:S01]  /*19050*/  STL [R1+0x1e4], R13 ;  /* 0x0001e40d01007387 */ /* 0x001fe20000100800 */
[----:B------:R-:W-:Y:S01]  /*19060*/  IMAD.MOV.U32 R20, RZ, RZ, R14 ;  /* 0x000000ffff147224 */ /* 0x000fe200078e000e */
[----:B------:R-:W-:-:S02]  /*19070*/  MOV R14, R18 ;  /* 0x00000012000e7202 */ /* 0x000fc40000000f00 */
[----:B------:R0:W-:Y:S04]  /*19080*/  STL [R1+0x1ec], R15 ;  /* 0x0001ec0f01007387 */ /* 0x0001e80000100800 */
[----:B------:R-:W-:Y:S04]  /*19090*/  STL [R1+0x264], R17 ;  /* 0x0002641101007387 */ /* 0x000fe80000100800 */
[----:B------:R-:W-:Y:S01]  /*190a0*/  STL [R1+0x26c], R19 ;  /* 0x00026c1301007387 */ /* 0x000fe20000100800 */
[----:B0-----:R-:W-:-:S03]  /*190b0*/  IMAD.MOV.U32 R15, RZ, RZ, R16 ;  /* 0x000000ffff0f7224 */ /* 0x001fc600078e0010 */
[----:B------:R-:W0:Y:S01]  /*190c0*/  LDSM.16.MT88.4 R16, [R28+UR7+0x12180] ;  /* 0x012180071c10783b */ /* 0x000e220008004200 */
[----:B------:R-:W-:-:S03]  /*190d0*/  MOV R21, R12 ;  /* 0x0000000c00157202 */ /* 0x000fc60000000f00 */
[----:B0-----:R-:W-:Y:S01]  /*190e0*/  STL [R1+0x284], R17 ;  /* 0x0002841101007387 */ /* 0x001fe20000100800 */
[----:B------:R-:W-:Y:S02]  /*190f0*/  IMAD.MOV.U32 R12, RZ, RZ, R18 ;  /* 0x000000ffff0c7224 */ /* 0x000fe400078e0012 */
[----:B------:R-:W-:Y:S01]  /*19100*/  IMAD.MOV.U32 R13, RZ, RZ, R16 ;  /* 0x000000ffff0d7224 */ /* 0x000fe200078e0010 */
[----:B------:R0:W-:Y:S04]  /*19110*/  STL [R1+0x28c], R19 ;  /* 0x00028c1301007387 */ /* 0x0001e80000100800 */
[----:B0-----:R-:W4:Y:S04]  /*19120*/  LDL.LU.64 R18, [R1+0x1878] ;  /* 0x0018780001127983 */ /* 0x001f280000300a00 */
[----:B------:R-:W4:Y:S01]  /*19130*/  LDL.LU.64 R16, [R1+0x1870] ;  /* 0x0018700001107983 */ /* 0x000f220000300a00 */
[----:B-----5:R-:W-:Y:S01]  /*19140*/  HMMA.16816.F32 R24, R8, R2, R24 ;  /* 0x000000020818723c */ /* 0x020fe20000001818 */
[----:B------:R-:W-:Y:S01]  /*19150*/  MOV R8, R23 ;  /* 0x0000001700087202 */ /* 0x000fe20000000f00 */
[----:B------:R-:W-:Y:S01]  /*19160*/  IMAD.MOV.U32 R9, RZ, RZ, R22 ;  /* 0x000000ffff097224 */ /* 0x000fe200078e0016 */
[----:B------:R-:W-:Y:S01]  /*19170*/  MOV R11, R20 ;  /* 0x00000014000b7202 */ /* 0x000fe20000000f00 */
[----:B------:R-:W-:Y:S01]  /*19180*/  IMAD.MOV.U32 R10, RZ, RZ, R21 ;  /* 0x000000ffff0a7224 */ /* 0x000fe200078e0015 */
[----:B------:R0:W-:-:S14]  /*19190*/  STL [R1+0x17c0], R28 ;  /* 0x0017c01c01007387 */ /* 0x0001dc0000100800 */
[----:B------:R-:W-:Y:S04]  /*191a0*/  STL.64 [R1+0xd0], R24 ;  /* 0x0000d01801007387 */ /* 0x000fe80000100a00 */
[----:B------:R-:W-:Y:S01]  /*191b0*/  STL.64 [R1+0xd8], R26 ;  /* 0x0000d81a01007387 */ /* 0x000fe20000100a00 */
[----:B--2---:R-:W-:Y:S01]  /*191c0*/  MOV R23, R29 ;  /* 0x0000001d00177202 */ /* 0x004fe20000000f00 */
[----:B----4-:R-:W-:-:S15]  /*191d0*/  HMMA.16816.F32 R16, R8, R2, R16 ;  /* 0x000000020810723c */ /* 0x010fde0000001810 */
[----:B------:R-:W-:-:S04]  /*191e0*/  NOP ;  /* 0x0000000000007918 */ /* 0x000fc80000000000 */
[----:B------:R1:W-:Y:S04]  /*191f0*/  STL.64 [R1+0x150], R16 ;  /* 0x0001501001007387 */ /* 0x0003e80000100a00 */
[----:B------:R2:W-:Y:S04]  /*19200*/  STL.64 [R1+0x158], R18 ;  /* 0x0001581201007387 */ /* 0x0005e80000100a00 */
[----:B------:R-:W4:Y:S04]  /*19210*/  LDL.LU R20, [R1+0x50] ;  /* 0x0000500001147983 */ /* 0x000f280000300800 */
[----:B------:R-:W4:Y:S04]  /*19220*/  LDL.LU R21, [R1+0x54] ;  /* 0x0000540001157983 */ /* 0x000f280000300800 */
[----:B------:R-:W5:Y:S04]  /*19230*/  LDL.LU R22, [R1+0x58] ;  /* 0x0000580001167983 */ /* 0x000f680000300800 */
[----:B------:R-:W2:Y:S01]  /*19240*/  LDL.LU R29, [R1+0x1868] ;  /* 0x00186800011d7983 */ /* 0x000ea20000300800 */
[----:B------:R-:W-:-:S02]  /*19250*/  IMAD.MOV.U32 R8, RZ, RZ, R15 ;  /* 0x000000ffff087224 */ /* 0x000fc400078e000f */
[----:B------:R-:W-:Y:S02]  /*19260*/  IMAD.MOV.U32 R9, RZ, RZ, R14 ;  /* 0x000000ffff097224 */ /* 0x000fe400078e000e */
[----:B------:R-:W-:Y:S02]  /*19270*/  IMAD.MOV.U32 R10, RZ, RZ, R13 ;  /* 0x000000ffff0a7224 */ /* 0x000fe400078e000d */
[----:B------:R-:W-:-:S07]  /*19280*/  IMAD.MOV.U32 R11, RZ, RZ, R12 ;  /* 0x000000ffff0b7224 */ /* 0x000fce00078e000c */
[----:B---3--:R-:W-:Y:S01]  /*19290*/  HMMA.16816.F32 R4, R8, R2, R4 ;  /* 0x000000020804723c */ /* 0x008fe20000001804 */
[----:B-----5:R-:W-:Y:S04]  /*192a0*/  STL.64 [R1+0x1860], R22 ;  /* 0x0018601601007387 */ /* 0x020fe80000100a00 */
[----:B----4-:R-:W-:Y:S04]  /*192b0*/  STL.64 [R1+0x1858], R20 ;  /* 0x0018581401007387 */ /* 0x010fe80000100a00 */
[----:B0-----:R-:W3:Y:S04]  /*192c0*/  LDL R28, [R1+0x310] ;  /* 0x00031000011c7983 */ /* 0x001ee80000100800 */
[----:B-1----:R-:W4:Y:S06]  /*192d0*/  LDL.LU R16, [R1+0x10] ;  /* 0x0000100001107983 */ /* 0x002f2c0000300800 */
[----:B------:R-:W-:Y:S04]  /*192e0*/  STL.64 [R1+0x1f0], R4 ;  /* 0x0001f00401007387 */ /* 0x000fe80000100a00 */
[----:B--2---:R-:W0:Y:S04]  /*192f0*/  LDSM.16.MT88.4 R24, [R29+UR7+0x10000] ;  /* 0x010000071d18783b */ /* 0x004e280008004200 */
[----:B------:R-:W-:Y:S04]  /*19300*/  STL.64 [R1+0x1f8], R6 ;  /* 0x0001f80601007387 */ /* 0x000fe80000100a00 */
[----:B------:R-:W1:Y:S04]  /*19310*/  LDSM.16.MT88.4 R4, [R29+UR7+0x12000] ;  /* 0x012000071d04783b */ /* 0x000e680008004200 */
[----:B------:R-:W2:Y:S04]  /*19320*/  LDSM.16.MT88.4 R8, [R29+UR7+0x10080] ;  /* 0x010080071d08783b */ /* 0x000ea80008004200 */
[----:B------:R-:W4:Y:S04]  /*19330*/  LDL.LU R17, [R1+0x14] ;  /* 0x0000140001117983 */ /* 0x000f280000300800 */
[----:B------:R-:W4:Y:S04]  /*19340*/  LDL.LU R18, [R1+0x18] ;  /* 0x0000180001127983 */ /* 0x000f280000300800 */
[----:B------:R-:W4:Y:S04]  /*19350*/  LDL.LU R19, [R1+0x1c] ;  /* 0x00001c0001137983 */ /* 0x000f280000300800 */
[----:B------:R-:W-:Y:S04]  /*19360*/  LDSM.16.MT88.4 R20, [R29+UR7+0x10100] ;  /* 0x010100071d14783b */ /* 0x000fe80008004200 */
[----:B0-----:R-:W-:Y:S04]  /*19370*/  STL [R1+0x180c], R25 ;  /* 0x00180c1901007387 */ /* 0x001fe80000100800 */
[----:B------:R-:W-:Y:S04]  /*19380*/  STL [R1+0x1808], R27 ;  /* 0x0018081b01007387 */ /* 0x000fe80000100800 */
[----:B-1----:R0:W-:Y:S01]  /*19390*/  STL [R1+0x24], R5 ;  /* 0x0000240501007387 */ /* 0x0021e20000100800 */
[----:B------:R-:W-:-:S03]  /*193a0*/  MOV R14, R4 ;  /* 0x00000004000e7202 */ /* 0x000fc60000000f00 */
[----:B------:R-:W-:Y:S01]  /*193b0*/  STL [R1+0x2c], R7 ;  /* 0x00002c0701007387 */ /* 0x000fe20000100800 */
[----:B--2---:R-:W-:-:S03]  /*193c0*/  IMAD.MOV.U32 R4, RZ, RZ, R8 ;  /* 0x000000ffff047224 */ /* 0x004fc600078e0008 */
        /* <DEDUP_REMOVED lines=13> */
[----:B------:R-:W-:Y:S02]  /*194a0*/  IMAD.MOV.U32 R6, RZ, RZ, R8 ;  /* 0x000000ffff067224 */ /* 0x000fe400078e0008 */
[----:B------:R-:W-:Y:S02]  /*194b0*/  IMAD.MOV.U32 R12, RZ, RZ, R24 ;  /* 0x000000ffff0c7224 */ /* 0x000fe400078e0018 */
[----:B------:R-:W-:Y:S01]  /*194c0*/  IMAD.MOV.U32 R13, RZ, RZ, R26 ;  /* 0x000000ffff0d7224 */ /* 0x000fe200078e001a */
[----:B0-----:R-:W-:Y:S01]  /*194d0*/  STL [R1+0x184], R21 ;  /* 0x0001841501007387 */ /* 0x001fe20000100800 */
[----:B------:R-:W-:Y:S01]  /*194e0*/  MOV R8, R22 ;  /* 0x0000001600087202 */ /* 0x000fe20000000f00 */
[----:B------:R-:W-:-:S02]  /*194f0*/  IMAD.MOV.U32 R9, RZ, RZ, R20 ;  /* 0x000000ffff097224 */ /* 0x000fc400078e0014 */
[----:B------:R0:W-:Y:S04]  /*19500*/  STL [R1+0x18c], R23 ;  /* 0x00018c1701007387 */ /* 0x0001e80000100800 */
[----:B0-----:R-:W2:Y:S04]  /*19510*/  LDL.LU.64 R22, [R1+0x1860] ;  /* 0x0018600001167983 */ /* 0x001ea80000300a00 */
[----:B------:R-:W2:Y:S04]  /*19520*/  LDL.LU.64 R20, [R1+0x1858] ;  /* 0x0018580001147983 */ /* 0x000ea80000300a00 */
[----:B------:R-:W5:Y:S04]  /*19530*/  LDL.LU R24, [R1+0x1b0] ;  /* 0x0001b00001187983 */ /* 0x000f680000300800 */
[----:B------:R-:W5:Y:S04]  /*19540*/  LDL.LU R25, [R1+0x1b4] ;  /* 0x0001b40001197983 */ /* 0x000f680000300800 */
[----:B------:R-:W5:Y:S04]  /*19550*/  LDL.LU R26, [R1+0x1b8] ;  /* 0x0001b800011a7983 */ /* 0x000f680000300800 */
[----:B------:R-:W5:Y:S02]  /*19560*/  LDL.LU R27, [R1+0x1bc] ;  /* 0x0001bc00011b7983 */ /* 0x000f640000300800 */
[----:B-----5:R-:W-:-:S15]  /*19570*/  HMMA.16816.F32 R12, R12, R2, R24 ;  /* 0x000000020c0c723c */ /* 0x020fde0000001818 */
[----:B------:R-:W-:-:S04]  /*19580*/  NOP ;  /* 0x0000000000007918 */ /* 0x000fc80000000000 */
[----:B------:R-:W-:Y:S04]  /*19590*/  STL.64 [R1+0x17e8], R14 ;  /* 0x0017e80e01007387 */ /* 0x000fe80000100a00 */
[----:B------:R2:W-:Y:S02]  /*195a0*/  STL.64 [R1+0x17e0], R12 ;  /* 0x0017e00c01007387 */ /* 0x0005e40000100a00 */
[----:B--2---:R-:W-:-:S15]  /*195b0*/  HMMA.16816.F32 R12, R4, R2, R20 ;  /* 0x00000002040c723c */ /* 0x004fde0000001814 */
[----:B------:R-:W-:-:S04]  /*195c0*/  NOP ;  /* 0x0000000000007918 */ /* 0x000fc80000000000 */
[----:B------:R-:W-:Y:S04]  /*195d0*/  STL.64 [R1+0x70], R12 ;  /* 0x0000700c01007387 */ /* 0x000fe80000100a00 */
[----:B------:R-:W-:Y:S04]  /*195e0*/  STL.64 [R1+0x78], R14 ;  /* 0x0000780e01007387 */ /* 0x000fe80000100a00 */
[----:B------:R-:W2:Y:S04]  /*195f0*/  LDL.LU R20, [R1+0x2d0] ;  /* 0x0002d00001147983 */ /* 0x000ea80000300800 */
[----:B------:R-:W2:Y:S04]  /*19600*/  LDL.LU R21, [R1+0x2d4] ;  /* 0x0002d40001157983 */ /* 0x000ea80000300800 */
[----:B------:R-:W5:Y:S04]  /*19610*/  LDL.LU R22, [R1+0x2d8] ;  /* 0x0002d80001167983 */ /* 0x000f680000300800 */
[----:B------:R-:W5:Y:S01]  /*19620*/  LDL.LU R23, [R1+0x2dc] ;  /* 0x0002dc0001177983 */ /* 0x000f620000300800 */
[----:B------:R-:W-:Y:S01]  /*19630*/  MOV R4, R11 ;  /* 0x0000000b00047202 */ /* 0x000fe20000000f00 */
[----:B------:R-:W-:Y:S01]  /*19640*/  IMAD.MOV.U32 R5, RZ, RZ, R10 ;  /* 0x000000ffff057224 */ /* 0x000fe200078e000a */
[----:B------:R-:W-:Y:S01]  /*19650*/  MOV R7, R8 ;  /* 0x0000000800077202 */ /* 0x000fe20000000f00 */
[----:B------:R-:W-:-:S02]  /*19660*/  IMAD.MOV.U32 R6, RZ, RZ, R9 ;  /* 0x000000ffff067224 */ /* 0x000fc400078e0009 */
[----:B------:R-:W0:Y:S04]  /*19670*/  LDSM.16.MT88.4 R8, [R29+UR7+0x10180] ;  /* 0x010180071d08783b */ /* 0x000e280008004200 */
[----:B-----5:R-:W-:Y:S04]  /*19680*/  STL.64 [R1+0x1840], R22 ;  /* 0x0018401601007387 */ /* 0x020fe80000100a00 */
[----:B--2---:R1:W-:Y:S04]  /*19690*/  STL.64 [R1+0x1838], R20 ;  /* 0x0018381401007387 */ /* 0x0043e80000100a00 */
[----:B-1----:R-:W2:Y:S04]  /*196a0*/  LDL.LU R20, [R1] ;  /* 0x0000000001147983 */ /* 0x002ea80000300800 */
[----:B------:R-:W2:Y:S04]  /*196b0*/  LDL.LU R21, [R1+0x4] ;  /* 0x0000040001157983 */ /* 0x000ea80000300800 */
[----:B------:R-:W5:Y:S04]  /*196c0*/  LDL.LU R22, [R1+0x8] ;  /* 0x0000080001167983 */ /* 0x000f680000300800 */
[----:B------:R-:W5:Y:S01]  /*196d0*/  LDL.LU R23, [R1+0xc] ;  /* 0x00000c0001177983 */ /* 0x000f620000300800 */
[----:B----4-:R-:W-:Y:S01]  /*196e0*/  HMMA.16816.F32 R4, R4, R2, R16 ;  /* 0x000000020404723c */ /* 0x010fe20000001810 */
[----:B0-----:R-:W-:-:S02]  /*196f0*/  IMAD.MOV.U32 R16, RZ, RZ, R8 ;  /* 0x000000ffff107224 */ /* 0x001fc400078e0008 */
[----:B------:R-:W-:Y:S01]  /*19700*/  IMAD.MOV.U32 R17, RZ, RZ, R10 ;  /* 0x000000ffff117224 */ /* 0x000fe200078e000a */
[----:B-----5:R-:W-:Y:S04]  /*19710*/  STL.64 [R1+0x1850], R22 ;  /* 0x0018501601007387 */ /* 0x020fe80000100a00 */
[----:B--2---:R-:W-:Y:S04]  /*19720*/  STL.64 [R1+0x1848], R20 ;  /* 0x0018481401007387 */ /* 0x004fe80000100a00 */
[----:B------:R-:W2:Y:S04]  /*19730*/  LDL.LU R24, [R1+0x170] ;  /* 0x0001700001187983 */ /* 0x000ea80000300800 */
[----:B------:R-:W2:Y:S04]  /*19740*/  LDL.LU R25, [R1+0x174] ;  /* 0x0001740001197983 */ /* 0x000ea80000300800 */
[----:B------:R-:W2:Y:S04]  /*19750*/  LDL.LU R26, [R1+0x178] ;  /* 0x00017800011a7983 */ /* 0x000ea80000300800 */
[----:B------:R-:W2:Y:S04]  /*19760*/  LDL.LU R27, [R1+0x17c] ;  /* 0x00017c00011b7983 */ /* 0x000ea80000300800 */
[----:B------:R-:W-:Y:S04]  /*19770*/  STL.64 [R1+0xc0], R4 ;  /* 0x0000c00401007387 */ /* 0x000fe80000100a00 */
[----:B------:R-:W-:Y:S04]  /*19780*/  STL.64 [R1+0xc8], R6 ;  /* 0x0000c80601007387 */ /* 0x000fe80000100a00 */
[----:B------:R-:W0:Y:S04]  /*19790*/  LDSM.16.MT88.4 R4, [R29+UR7+0x12180] ;  /* 0x012180071d04783b */ /* 0x000e280008004200 */
[----:B------:R-:W-:Y:S04]  /*197a0*/  STL [R1+0x1b4], R9 ;  /* 0x0001b40901007387 */ /* 0x000fe80000100800 */
[----:B------:R-:W-:Y:S04]  /*197b0*/  STL [R1+0x1bc], R11 ;  /* 0x0001bc0b01007387 */ /* 0x000fe80000100800 */
[----:B---3--:R-:W1:Y:S04]  /*197c0*/  LDSM.16.MT88.4 R8, [R28+UR7+0x12000] ;  /* 0x012000071c08783b */ /* 0x008e680008004200 */
[----:B------:R-:W3:Y:S04]  /*197d0*/  LDSM.16.MT88.4 R20, [R28+UR7+0x10080] ;  /* 0x010080071c14783b */ /* 0x000ee80008004200 */
[----:B0-----:R-:W-:Y:S04]  /*197e0*/  STL [R1+0x1c4], R5 ;  /* 0x0001c40501007387 */ /* 0x001fe80000100800 */
[----:B------:R-:W-:Y:S04]  /*197f0*/  STL [R1+0x1cc], R7 ;  /* 0x0001cc0701007387 */ /* 0x000fe80000100800 */
[----:B------:R-:W-:Y:S04]  /*19800*/  STL [R1+0x1740], R29 ;  /* 0x0017401d01007387 */ /* 0x000fe80000100800 */
[----:B-1----:R-:W-:Y:S04]  /*19810*/  STL [R1+0x1814], R9 ;  /* 0x0018140901007387 */ /* 0x002fe80000100800 */
[----:B------:R-:W-:Y:S01]  /*19820*/  STL [R1+0x1810], R11 ;  /* 0x0018100b01007387 */ /* 0x000fe20000100800 */
[----:B---3--:R-:W-:Y:S01]  /*19830*/  IMAD.MOV.U32 R13, RZ, RZ, R20 ;  /* 0x000000ffff0d7224 */ /* 0x008fe200078e0014 */
[----:B------:R-:W-:-:S02]  /*19840*/  MOV R12, R22 ;  /* 0x00000016000c7202 */ /* 0x000fc40000000f00 */
[----:B------:R-:W-:Y:S04]  /*19850*/  STL [R1+0x44], R21 ;  /* 0x0000441501007387 */ /* 0x000fe80000100800 */
[----:B------:R-:W-:Y:S04]  /*19860*/  STL [R1+0x4c], R23 ;  /* 0x00004c1701007387 */ /* 0x000fe80000100800 */
[----:B------:R-:W0:Y:S04]  /*19870*/  LDSM.16.MT88.4 R20, [R28+UR7+0x12080] ;  /* 0x012080071c14783b */ /* 0x000e280008004200 */
[----:B0-----:R-:W-:Y:S01]  /*19880*/  STL [R1+0x54], R21 ;  /* 0x0000541501007387 */ /* 0x001fe20000100800 */
[----:B------:R-:W-:-:S02]  /*19890*/  IMAD.MOV.U32 R9, RZ, RZ, R22 ;  /* 0x000000ffff097224 */ /* 0x000fc400078e0016 */
[----:B------:R-:W-:Y:S01]  /*198a0*/  IMAD.MOV.U32 R11, RZ, RZ, R20 ;  /* 0x000000ffff0b7224 */ /* 0x000fe200078e0014 */
[----:B------:R0:W-:Y:S04]  /*198b0*/  STL [R1+0x5c], R23 ;  /* 0x00005c1701007387 */ /* 0x0001e80000100800 */
[----:B0-----:R-:W3:Y:S04]  /*198c0*/  LDL.LU.64 R22, [R1+0x1850] ;  /* 0x0018500001167983 */ /* 0x001ee80000300a00 */
[----:B------:R-:W3:Y:S01]  /*198d0*/  LDL.LU.64 R20, [R1+0x1848] ;  /* 0x0018480001147983 */ /* 0x000ee20000300a00 */
[----:B------:R-:W-:Y:S01]  /*198e0*/  MOV R15, R4 ;  /* 0x00000004000f7202 */ /* 0x000fe20000000f00 */
[----:B------:R-:W-:-:S02]  /*198f0*/  IMAD.MOV.U32 R14, RZ, RZ, R6 ;  /* 0x000000ffff0e7224 */ /* 0x000fc400078e0006 */
[----:B------:R-:W0:Y:S01]  /*19900*/  LDSM.16.MT88.4 R4, [R28+UR7+0x10000] ;  /* 0x010000071c04783b */ /* 0x000e220008004200 */
[----:B------:R-:W-:Y:S01]  /*19910*/  MOV R18, R15 ;  /* 0x0000000f00127202 */ /* 0x000fe20000000f00 */
[----:B------:R-:W-:-:S07]  /*19920*/  IMAD.MOV.U32 R19, RZ, RZ, R14 ;  /* 0x000000ffff137224 */ /* 0x000fce00078e000e */
[----:B---3--:R-:W-:Y:S01]  /*19930*/  HMMA.16816.F32 R16, R16, R2, R20 ;  /* 0x000000021010723c */ /* 0x008fe20000001814 */
[----:B------:R-:W3:Y:S04]  /*19940*/  LDL.LU.64 R22, [R1+0x1840] ;  /* 0x0018400001167983 */ /* 0x000ee80000300a00 */
[----:B------:R-:W3:-:S14]  /*19950*/  LDL.LU.64 R20, [R1+0x1838] ;  /* 0x0018380001147983 */ /* 0x000edc0000300a00 */
[----:B------:R0:W-:Y:S04]  /*19960*/  STL.64 [R1+0x190], R16 ;  /* 0x0001901001007387 */ /* 0x0001e80000100a00 */
[----:B------:R1:W-:Y:S01]  /*19970*/  STL.64 [R1+0x198], R18 ;  /* 0x0001981201007387 */ /* 0x0003e20000100a00 */
[----:B0-----:R-:W-:Y:S01]  /*19980*/  IMAD.MOV.U32 R16, RZ, RZ, R4 ;  /* 0x000000ffff107224 */ /* 0x001fe200078e0004 */
[----:B------:R-:W-:Y:S01]  /*19990*/  MOV R17, R6 ;  /* 0x0000000600117202 */ /* 0x000fe20000000f00 */
[----:B-1----:R-:W-:Y:S02]  /*199a0*/  IMAD.MOV.U32 R18, RZ, RZ, R8 ;  /* 0x000000ffff127224 */ /* 0x002fe400078e0008 */
[----:B------:R-:W-:Y:S01]  /*199b0*/  IMAD.MOV.U32 R19, RZ, RZ, R10 ;  /* 0x000000ffff137224 */ /* 0x000fe200078e000a */
[----:B------:R-:W-:Y:S04]  /*199c0*/  STL [R1+0x17f4], R7 ;  /* 0x0017f40701007387 */ /* 0x000fe80000100800 */
[----:B------:R2:W-:Y:S02]  /*199d0*/  STL [R1+0x17f0], R5 ;  /* 0x0017f00501007387 */ /* 0x0005e40000100800 */
[----:B---3--:R-:W-:Y:S01]  /*199e0*/  HMMA.16816.F32 R16, R16, R2, R20 ;  /* 0x000000021010723c */ /* 0x008fe20000001814 */
[----:B------:R-:W-:Y:S01]  /*199f0*/  MOV R20, R13 ;  /* 0x0000000d00147202 */ /* 0x000fe20000000f00 */
[----:B------:R-:W-:Y:S01]  /*19a00*/  IMAD.MOV.U32 R21, RZ, RZ, R12 ;  /* 0x000000ffff157224 */ /* 0x000fe200078e000c */
[----:B------:R-:W-:Y:S01]  /*19a10*/  MOV R23, R9 ;  /* 0x0000000900177202 */ /* 0x000fe20000000f00 */
[----:B------:R-:W-:-:S02]  /*19a20*/  IMAD.MOV.U32 R22, RZ, RZ, R11 ;  /* 0x000000ffff167224 */ /* 0x000fc400078e000b */
[----:B------:R-:W0:Y:S05]  /*19a30*/  LDSM.16.MT88.4 R8, [R28+UR7+0x10100] ;  /* 0x010100071c08783b */ /* 0x000e2a0008004200 */
[----:B--2---:R-:W-:Y:S08]  /*19a40*/  HMMA.16816.F32 R4, R20, R2, R24 ;  /* 0x000000021404723c */ /* 0x004ff00000001818 */
[----:B------:R-:W-:Y:S04]  /*19a50*/  STL.64 [R1+0x1800], R18 ;  /* 0x0018001201007387 */ /* 0x000fe80000100a00 */
[----:B------:R1:W-:Y:S07]  /*19a60*/  STL.64 [R1+0x17f8], R16 ;  /* 0x0017f81001007387 */ /* 0x0003ee0000100a00 */
[----:B------:R-:W-:Y:S04]  /*19a70*/  STL.64 [R1+0x10], R4 ;  /* 0x0000100401007387 */ /* 0x000fe80000100a00 */
[----:B-1----:R-:W2:Y:S04]  /*19a80*/  LDL.LU R16, [R1+0xe0] ;  /* 0x0000e00001107983 */ /* 0x002ea80000300800 */
[----:B------:R-:W2:Y:S04]  /*19a90*/  LDL.LU R17, [R1+0xe4] ;  /* 0x0000e40001117983 */ /* 0x000ea80000300800 */
[----:B------:R-:W3:Y:S04]  /*19aa0*/  LDL.LU R18, [R1+0xe8] ;  /* 0x0000e80001127983 */ /* 0x000ee80000300800 */
[----:B------:R-:W3:Y:S04]  /*19ab0*/  LDL.LU R19, [R1+0xec] ;  /* 0x0000ec0001137983 */ /* 0x000ee80000300800 */
[----:B---3--:R-:W-:Y:S04]  /*19ac0*/  STL.64 [R1+0x1820], R18 ;  /* 0x0018201201007387 */ /* 0x008fe80000100a00 */
[----:B--2---:R1:W-:Y:S04]  /*19ad0*/  STL.64 [R1+0x1818], R16 ;  /* 0x0018181001007387 */ /* 0x0043e80000100a00 */
[----:B-1----:R-:W2:Y:S04]  /*19ae0*/  LDL.LU R16, [R1+0x210] ;  /* 0x0002100001107983 */ /* 0x002ea80000300800 */
[----:B------:R-:W2:Y:S04]  /*19af0*/  LDL.LU R17, [R1+0x214] ;  /* 0x0002140001117983 */ /* 0x000ea80000300800 */
[----:B------:R-:W3:Y:S04]  /*19b00*/  LDL.LU R18, [R1+0x218] ;  /* 0x0002180001127983 */ /* 0x000ee80000300800 */
[----:B------:R-:W3:Y:S01]  /*19b10*/  LDL.LU R19, [R1+0x21c] ;  /* 0x00021c0001137983 */ /* 0x000ee20000300800 */
[----:B------:R-:W-:-:S02]  /*19b20*/  IMAD.MOV.U32 R26, RZ, RZ, R6 ;  /* 0x000000ffff1a7224 */ /* 0x000fc400078e0006 */
[----:B------:R-:W-:Y:S01]  /*19b30*/  IMAD.MOV.U32 R24, RZ, RZ, R7 ;  /* 0x000000ffff187224 */ /* 0x000fe200078e0007 */
[----:B------:R-:W-:Y:S01]  /*19b40*/  MOV R15, R0 ;  /* 0x00000000000f7202 */ /* 0x000fe20000000f00 */
[----:B0-----:R-:W-:Y:S02]  /*19b50*/  IMAD.MOV.U32 R20, RZ, RZ, R8 ;  /* 0x000000ffff147224 */ /* 0x001fe400078e0008 */
[----:B------:R-:W-:Y:S01]  /*19b60*/  IMAD.MOV.U32 R21, RZ, RZ, R10 ;  /* 0x000000ffff157224 */ /* 0x000fe200078e000a */
[----:B---3--:R-:W-:Y:S04]  /*19b70*/  STL.64 [R1+0x1830], R18 ;  /* 0x0018301201007387 */ /* 0x008fe80000100a00 */
[----:B--2---:R-:W-:Y:S04]  /*19b80*/  STL.64 [R1+0x1828], R16 ;  /* 0x0018281001007387 */ /* 0x004fe80000100a00 */
[----:B------:R-:W0:Y:S04]  /*19b90*/  LDSM.16.MT88.4 R16, [R28+UR7+0x12100] ;  /* 0x012100071c10783b */ /* 0x000e280008004200 */
[----:B------:R-:W2:Y:S04]  /*19ba0*/  LDL.LU R29, [R1+0x2f4] ;  /* 0x0002f400011d7983 */ /* 0x000ea80000300800 */
[----:B------:R-:W3:Y:S04]  /*19bb0*/  LDL.LU R4, [R1+0x100] ;  /* 0x0001000001047983 */ /* 0x000ee80000300800 */
[----:B------:R-:W3:Y:S04]  /*19bc0*/  LDL.LU R5, [R1+0x104] ;  /* 0x0001040001057983 */ /* 0x000ee80000300800 */
[----:B------:R-:W3:Y:S04]  /*19bd0*/  LDL.LU R6, [R1+0x108] ;  /* 0x0001080001067983 */ /* 0x000ee80000300800 */
[----:B------:R-:W3:Y:S04]  /*19be0*/  LDL.LU R7, [R1+0x10c] ;  /* 0x00010c0001077983 */ /* 0x000ee80000300800 */
[----:B------:R-:W4:Y:S04]  /*19bf0*/  LDL.LU R12, [R1+0x60] ;  /* 0x00006000010c7983 */ /* 0x000f280000300800 */
[----:B------:R-:W4:Y:S04]  /*19c00*/  LDL.LU R13, [R1+0x64] ;  /* 0x00006400010d7983 */ /* 0x000f280000300800 */
[----:B------:R-:W4:Y:S04]  /*19c10*/  LDL.LU R14, [R1+0x68] ;  /* 0x00006800010e7983 */ /* 0x000f280000300800 */
[----:B------:R-:W-:Y:S04]  /*19c20*/  STL [R1+0x84], R9 ;  /* 0x0000840901007387 */ /* 0x000fe80000100800 */
[----:B------:R-:W-:Y:S01]  /*19c30*/  STL [R1+0x8c], R11 ;  /* 0x00008c0b01007387 */ /* 0x000fe20000100800 */
[----:B0-----:R-:W-:Y:S01]  /*19c40*/  MOV R10, R16 ;  /* 0x00000010000a7202 */ /* 0x001fe20000000f00 */
[----:B------:R-:W-:-:S02]  /*19c50*/  IMAD.MOV.U32 R8, RZ, RZ, R18 ;  /* 0x000000ffff087224 */ /* 0x000fc400078e0012 */
[----:B------:R-:W-:Y:S01]  /*19c60*/  STL [R1+0xa4], R17 ;  /* 0x0000a41101007387 */ /* 0x000fe20000100800 */
[----:B------:R-:W-:-:S03]  /*19c70*/  IMAD.MOV.U32 R0, RZ, RZ, R19 ;  /* 0x000000ffff007224 */ /* 0x000fc600078e0013 */
[----:B------:R-:W0:Y:S04]  /*19c80*/  LDSM.16.MT88.4 R16, [R28+UR7+0x10180] ;  /* 0x010180071c10783b */ /* 0x000e280008004200 */
[----:B------:R-:W-:Y:S04]  /*19c90*/  STL [R1+0x17dc], R0 ;  /* 0x0017dc0001007387 */ /* 0x000fe80000100800 */
[----:B0-----:R-:W-:Y:S01]  /*19ca0*/  STL [R1+0x174], R17 ;  /* 0x0001741101007387 */ /* 0x001fe20000100800 */
[----:B------:R-:W-:Y:S01]  /*19cb0*/  MOV R9, R16 ;  /* 0x0000001000097202 */ /* 0x000fe20000000f00 */
[----:B------:R-:W-:-:S02]  /*19cc0*/  IMAD.MOV.U32 R11, RZ, RZ, R18 ;  /* 0x000000ffff0b7224 */ /* 0x000fc400078e0012 */
[----:B------:R-:W-:Y:S04]  /*19cd0*/  STL [R1+0x17c], R19 ;  /* 0x00017c1301007387 */ /* 0x000fe80000100800 */
[----:B------:R-:W0:Y:S02]  /*19ce0*/  LDSM.16.MT88.4 R16, [R28+UR7+0x12180] ;  /* 0x012180071c10783b */ /* 0x000e240008004200 */
[----:B0-----:R-:W-:Y:S02]  /*19cf0*/  MOV R27, R18 ;  /* 0x00000012001b7202 */ /* 0x001fe40000000f00 */
[----:B------:R0:W-:Y:S01]  /*19d00*/  STL [R1+0x1a4], R17 ;  /* 0x0001a41101007387 */ /* 0x0001e20000100800 */
[----:B------:R-:W-:Y:S02]  /*19d10*/  IMAD.MOV.U32 R28, RZ, RZ, R19 ;  /* 0x000000ffff1c7224 */ /* 0x000fe400078e0013 */
[----:B------:R-:W-:Y:S01]  /*19d20*/  IMAD.MOV.U32 R25, RZ, RZ, R16 ;  /* 0x000000ffff197224 */ /* 0x000fe200078e0010 */
[----:B------:R-:W5:Y:S04]  /*19d30*/  LDL.LU.64 R18, [R1+0x1830] ;  /* 0x0018300001127983 */ /* 0x000f680000300a00 */
[----:B0-----:R-:W5:Y:S01]  /*19d40*/  LDL.LU.64 R16, [R1+0x1828] ;  /* 0x0018280001107983 */ /* 0x001f620000300a00 */
[----:B------:R-:W-:Y:S01]  /*19d50*/  IMAD.MOV.U32 R22, RZ, RZ, R10 ;  /* 0x000000ffff167224 */ /* 0x000fe200078e000a */
[----:B------:R-:W-:-:S02]  /*19d60*/  MOV R23, R8 ;  /* 0x0000000800177202 */ /* 0x000fc40000000f00 */
[----:B------:R0:W-:Y:S04]  /*19d70*/  STL [R1+0x17d4], R28 ;  /* 0x0017d41c01007387 */ /* 0x0001e80000100800 */
[----:B0-----:R-:W2:Y:S01]  /*19d80*/  LDL.LU R28, [R1+0x2f0] ;  /* 0x0002f000011c7983 */ /* 0x001ea20000300800 */
[----:B-----5:R-:W-:Y:S03]  /*19d90*/  HMMA.16816.F32 R20, R20, R2, R16 ;  /* 0x000000021414723c */ /* 0x020fe60000001810 */
[----:B------:R-:W5:Y:S04]  /*19da0*/  LDL.LU.64 R18, [R1+0x1820] ;  /* 0x0018200001127983 */ /* 0x000f680000300a00 */
[----:B------:R-:W5:-:S12]  /*19db0*/  LDL.LU.64 R16, [R1+0x1818] ;  /* 0x0018180001107983 */ /* 0x000f580000300a00 */
[----:B------:R-:W-:Y:S01]  /*19dc0*/  IMAD.MOV.U32 R0, RZ, RZ, R21 ;  /* 0x000000ffff007224 */ /* 0x000fe200078e0015 */
[----:B------:R0:W-:Y:S01]  /*19dd0*/  STL [R1+0x30], R20 ;  /* 0x0000301401007387 */ /* 0x0001e20000100800 */
[----:B------:R-:W-:Y:S01]  /*19de0*/  IMAD.MOV.U32 R10, RZ, RZ, R22 ;  /* 0x000000ffff0a7224 */ /* 0x000fe200078e0016 */
[----:B------:R-:W-:Y:S01]  /*19df0*/  MOV R8, R23 ;  /* 0x0000001700087202 */ /* 0x000fe20000000f00 */
[----:B------:R-:W-:Y:S01]  /*19e00*/  IMAD.MOV.U32 R21, RZ, RZ, R11 ;  /* 0x000000ffff157224 */ /* 0x000fe200078e000b */
[----:B------:R-:W-:Y:S01]  /*19e10*/  MOV R22, R25 ;  /* 0x0000001900167202 */ /* 0x000fe20000000f00 */
[----:B------:R-:W-:Y:S02]  /*19e20*/  IMAD.MOV.U32 R23, RZ, RZ, R27 ;  /* 0x000000ffff177224 */ /* 0x000fe400078e001b */
[----:B0-----:R-:W-:Y:S02]  /*19e30*/  IMAD.MOV.U32 R20, RZ, RZ, R9 ;  /* 0x000000ffff147224 */ /* 0x001fe400078e0009 */
[----:B------:R-:W2:Y:S04]  /*19e40*/  LDL.LU R9, [R1+0x1814] ;  /* 0x0018140001097983 */ /* 0x000ea80000300800 */
        /* <DEDUP_REMOVED lines=8> */
[----:B0-----:R-:W3:Y:S04]  /*19ed0*/  LDL.LU R20, [R1+0x224] ;  /* 0x0002240001147983 */ /* 0x001ee80000300800 */
[----:B------:R-:W3:Y:S04]  /*19ee0*/  LDL.LU R21, [R1+0x22c] ;  /* 0x00022c0001157983 */ /* 0x000ee80000300800 */
[----:B-1----:R-:W3:Y:S04]  /*19ef0*/  LDL.LU R22, [R1+0x234] ;  /* 0x0002340001167983 */ /* 0x002ee80000300800 */
[----:B------:R-:W3:Y:S01]  /*19f00*/  LDL.LU R23, [R1+0x23c] ;  /* 0x00023c0001177983 */ /* 0x000ee20000300800 */
[----:B--2---:R-:W-:-:S02]  /*19f10*/  F2FP.F16.E4M3.UNPACK_B R2, R28.H1 ;  /* 0x0000001cff02723e */ /* 0x004fc400030006ff */
[----:B------:R-:W-:-:S07]  /*19f20*/  F2FP.F16.E4M3.UNPACK_B R3, R29.H1 ;  /* 0x0000001dff03723e */ /* 0x000fce00030006ff */
[----:B---3--:R-:W-:Y:S01]  /*19f30*/  HMMA.16816.F32 R20, R20, R2, R4 ;  /* 0x000000021414723c */ /* 0x008fe20000001804 */
[----:B------:R-:W2:Y:S04]  /*19f40*/  LDL.LU R7, [R1+0x17f4] ;  /* 0x0017f40001077983 */ /* 0x000ea80000300800 */
[----:B------:R-:W3:-:S14]  /*19f50*/  LDL.LU R5, [R1+0x17f0] ;  /* 0x0017f00001057983 */ /* 0x000edc0000300800 */
[----:B------:R0:W-:Y:S01]  /*19f60*/  STL.64 [R1+0x100], R20 ;  /* 0x0001001401007387 */ /* 0x0001e20000100a00 */
[----:B------:R-:W-:-:S03]  /*19f70*/  IMAD.MOV.U32 R28, RZ, RZ, R23 ;  /* 0x000000ffff1c7224 */ /* 0x000fc600078e0017 */
[----:B------:R1:W-:Y:S04]  /*19f80*/  STL [R1+0x108], R22 ;  /* 0x0001081601007387 */ /* 0x0003e80000100800 */
[----:B0-----:R-:W4:Y:S04]  /*19f90*/  LDL.LU R20, [R1+0x124] ;  /* 0x0001240001147983 */ /* 0x001f280000300800 */
[----:B------:R-:W4:Y:S04]  /*19fa0*/  LDL.LU R21, [R1+0x12c] ;  /* 0x00012c0001157983 */ /* 0x000f280000300800 */
[----:B-1----:R-:W4:Y:S04]  /*19fb0*/  LDL.LU R22, [R1+0x144] ;  /* 0x0001440001167983 */ /* 0x002f280000300800 */
[----:B------:R-:W4:Y:S02]  /*19fc0*/  LDL.LU R23, [R1+0x14c] ;  /* 0x00014c0001177983 */ /* 0x000f240000300800 */
[----:B----4-:R-:W-:Y:S02]  /*19fd0*/  HMMA.16816.F32 R20, R20, R2, R12 ;  /* 0x000000021414723c */ /* 0x010fe4000000180c */
[----:B------:R-:W4:Y:S04]  /*19fe0*/  LDL.LU.64 R14, [R1+0x17e8] ;  /* 0x0017e800010e7983 */ /* 0x000f280000300a00 */
[----:B------:R-:W4:-:S13]  /*19ff0*/  LDL.LU.64 R12, [R1+0x17e0] ;  /* 0x0017e000010c7983 */ /* 0x000f1a0000300a00 */
[----:B------:R-:W-:Y:S04]  /*1a000*/  STL.64 [R1+0x120], R20 ;  /* 0x0001201401007387 */ /* 0x000fe80000100a00 */
[----:B------:R0:W-:Y:S04]  /*1a010*/  STL.64 [R1+0x128], R22 ;  /* 0x0001281601007387 */ /* 0x0001e80000100a00 */
[----:B0-----:R-:W4:Y:S04]  /*1a020*/  LDL.LU R22, [R1+0x24] ;  /* 0x0000240001167983 */ /* 0x001f280000300800 */
[----:B------:R-:W4:Y:S01]  /*1a030*/  LDL.LU R23, [R1+0x2c] ;  /* 0x00002c0001177983 */ /* 0x000f220000300800 */
[----:B------:R-:W-:Y:S01]  /*1a040*/  MOV R20, R25 ;  /* 0x0000001900147202 */ /* 0x000fe20000000f00 */
[----:B------:R-:W-:Y:S01]  /*1a050*/  IMAD.MOV.U32 R21, RZ, RZ, R27 ;  /* 0x000000ffff157224 */ /* 0x000fe200078e001b */
[----:B---3--:R-:W-:Y:S01]  /*1a060*/  MOV R4, R5 ;  /* 0x0000000500047202 */ /* 0x008fe20000000f00 */
[----:B--2---:R-:W-:Y:S01]  /*1a070*/  IMAD.MOV.U32 R5, RZ, RZ, R7 ;  /* 0x000000ffff057224 */ /* 0x004fe200078e0007 */
[----:B------:R-:W-:Y:S01]  /*1a080*/  MOV R7, R11 ;  /* 0x0000000b00077202 */ /* 0x000fe20000000f00 */
[----:B------:R-:W-:-:S03]  /*1a090*/  IMAD.MOV.U32 R6, RZ, RZ, R9 ;  /* 0x000000ffff067224 */ /* 0x000fc600078e0009 */
[----:B----4-:R-:W-:-:S15]  /*1a0a0*/  HMMA.16816.F32 R12, R20, R2, R12 ;  /* 0x00000002140c723c */ /* 0x010fde000000180c */
[----:B------:R-:W-:-:S04]  /*1a0b0*/  NOP ;  /* 0x0000000000007918 */ /* 0x000fc80000000000 */
[----:B------:R-:W-:Y:S01]  /*1a0c0*/  STL.64 [R1+0x2d0], R12 ;  /* 0x0002d00c01007387 */ /* 0x000fe20000100a00 */
[----:B------:R-:W-:-:S03]  /*1a0d0*/  IMAD.MOV.U32 R29, RZ, RZ, R15 ;  /* 0x000000ffff1d7224 */ /* 0x000fc600078e000f */
[----:B------:R5:W-:Y:S04]  /*1a0e0*/  STL [R1+0x2d8], R14 ;  /* 0x0002d80e01007387 */ /* 0x000be80000100800 */
[----:B------:R-:W2:Y:S04]  /*1a0f0*/  LDL.LU R20, [R1+0x70] ;  /* 0x0000700001147983 */ /* 0x000ea80000300800 */
[----:B------:R-:W2:Y:S01]  /*1a100*/  LDL.LU R21, [R1+0x74] ;  /* 0x0000740001157983 */ /* 0x000ea20000300800 */
[----:B-----5:R-:W-:Y:S03]  /*1a110*/  HMMA.16816.F32 R12, R4, R2, R16 ;  /* 0x00000002040c723c */ /* 0x020fe60000001810 */
[----:B------:R-:W2:Y:S04]  /*1a120*/  LDL.LU R22, [R1+0x78] ;  /* 0x0000780001167983 */ /* 0x000ea80000300800 */
[----:B------:R-:W2:Y:S04]  /*1a130*/  LDL.LU R23, [R1+0x7c] ;  /* 0x00007c0001177983 */ /* 0x000ea80000300800 */
[----:B------:R-:W-:Y:S04]  /*1a140*/  STL [R1+0x1744], R29 ;  /* 0x0017441d01007387 */ /* 0x000fe80000100800 */
[----:B------:R-:W3:Y:S04]  /*1a150*/  LDL.LU R4, [R1+0x160] ;  /* 0x0001600001047983 */ /* 0x000ee80000300800 */
[----:B------:R0:W-:Y:S04]  /*1a160*/  STL.64 [R1+0x2e0], R12 ;  /* 0x0002e00c01007387 */ /* 0x0001e80000100a00 */
[----:B------:R1:W-:Y:S04]  /*1a170*/  STL.64 [R1+0x2e8], R14 ;  /* 0x0002e80e01007387 */ /* 0x0003e80000100a00 */
[----:B------:R-:W3:Y:S01]  /*1a180*/  LDL.LU R5, [R1+0x164] ;  /* 0x0001640001057983 */ /* 0x000ee20000300800 */
[----:B------:R-:W-:-:S03]  /*1a190*/  IMAD.MOV.U32 R19, RZ, RZ, R24 ;  /* 0x000000ffff137224 */ /* 0x000fc600078e0018 */
[----:B------:R-:W3:Y:S04]  /*1a1a0*/  LDL.LU R6, [R1+0x168] ;  /* 0x0001680001067983 */ /* 0x000ee80000300800 */
[----:B------:R-:W3:Y:S04]  /*1a1b0*/  LDL.LU R7, [R1+0x16c] ;  /* 0x00016c0001077983 */ /* 0x000ee80000300800 */
[----:B------:R-:W4:Y:S04]  /*1a1c0*/  LDL.LU R16, [R1+0x10] ;  /* 0x0000100001107983 */ /* 0x000f280000300800 */
[----:B------:R-:W4:Y:S04]  /*1a1d0*/  LDL.LU R17, [R1+0x14] ;  /* 0x0000140001117983 */ /* 0x000f280000300800 */
[----:B------:R-:W3:Y:S04]  /*1a1e0*/  LDL.LU R24, [R1+0x274] ;  /* 0x0002740001187983 */ /* 0x000ee80000300800 */
[----:B------:R-:W3:Y:S01]  /*1a1f0*/  LDL.LU R25, [R1+0x27c] ;  /* 0x00027c0001197983 */ /* 0x000ee20000300800 */
[----:B------:R-:W-:-:S03]  /*1a200*/  IMAD.MOV.U32 R18, RZ, RZ, R26 ;  /* 0x000000ffff127224 */ /* 0x000fc600078e001a */
[----:B0-----:R-:W5:Y:S04]  /*1a210*/  LDL.LU R12, [R1+0x200] ;  /* 0x00020000010c7983 */ /* 0x001f680000300800 */
[----:B------:R-:W5:Y:S04]  /*1a220*/  LDL.LU R13, [R1+0x204] ;  /* 0x00020400010d7983 */ /* 0x000f680000300800 */
[----:B-1----:R-:W5:Y:S04]  /*1a230*/  LDL.LU R14, [R1+0x208] ;  /* 0x00020800010e7983 */ /* 0x002f680000300800 */
[----:B------:R-:W5:Y:S04]  /*1a240*/  LDL.LU R15, [R1+0x20c] ;  /* 0x00020c00010f7983 */ /* 0x000f680000300800 */
[----:B------:R-:W3:Y:S04]  /*1a250*/  LDL.LU R26, [R1+0x254] ;  /* 0x00025400011a7983 */ /* 0x000ee80000300800 */
[----:B------:R-:W3:Y:S02]  /*1a260*/  LDL.LU R27, [R1+0x25c] ;  /* 0x00025c00011b7983 */ /* 0x000ee40000300800 */
[----:B---3--:R-:W-:-:S15]  /*1a270*/  HMMA.16816.F32 R24, R24, R2, R4 ;  /* 0x000000021818723c */ /* 0x008fde0000001804 */
[----:B------:R-:W-:-:S04]  /*1a280*/  NOP ;  /* 0x0000000000007918 */ /* 0x000fc80000000000 */
[----:B------:R-:W-:Y:S04]  /*1a290*/  STL.64 [R1+0x17a0], R26 ;  /* 0x0017a01a01007387 */ /* 0x000fe80000100a00 */
[----:B------:R0:W-:Y:S04]  /*1a2a0*/  STL.64 [R1+0x1798], R24 ;  /* 0x0017981801007387 */ /* 0x0001e80000100a00 */
[----:B0-----:R-:W3:Y:S04]  /*1a2b0*/  LDL.LU R24, [R1+0xd0] ;  /* 0x0000d00001187983 */ /* 0x001ee80000300800 */
[----:B------:R-:W3:Y:S04]  /*1a2c0*/  LDL.LU R25, [R1+0xd4] ;  /* 0x0000d40001197983 */ /* 0x000ee80000300800 */
[----:B------:R-:W3:Y:S04]  /*1a2d0*/  LDL.LU R26, [R1+0xd8] ;  /* 0x0000d800011a7983 */ /* 0x000ee80000300800 */
[----:B------:R-:W3:Y:S04]  /*1a2e0*/  LDL.LU R27, [R1+0xdc] ;  /* 0x0000dc00011b7983 */ /* 0x000ee80000300800 */
[----:B------:R-:W3:Y:S04]  /*1a2f0*/  LDL.LU R4, [R1+0xf4] ;  /* 0x0000f40001047983 */ /* 0x000ee80000300800 */
[----:B------:R-:W3:Y:S04]  /*1a300*/  LDL.LU R5, [R1+0xfc] ;  /* 0x0000fc0001057983 */ /* 0x000ee80000300800 */
[----:B------:R-:W3:Y:S04]  /*1a310*/  LDL.LU R6, [R1+0x114] ;  /* 0x0001140001067983 */ /* 0x000ee80000300800 */
[----:B------:R-:W3:Y:S02]  /*1a320*/  LDL.LU R7, [R1+0x11c] ;  /* 0x00011c0001077983 */ /* 0x000ee40000300800 */
[----:B---3--:R-:W-:Y:S02]  /*1a330*/  HMMA.16816.F32 R24, R4, R2, R24 ;  /* 0x000000020418723c */ /* 0x008fe40000001818 */
[----:B------:R-:W2:-:S15]  /*1a340*/  LDL.LU R4, [R1+0x94] ;  /* 0x0000940001047983 */ /* 0x000e9e0000300800 */
[----:B------:R-:W-:Y:S02]  /*1a350*/  NOP ;  /* 0x0000000000007918 */ /* 0x000fe40000000000 */
[----:B------:R-:W-:Y:S04]  /*1a360*/  STL.64 [R1], R24 ;  /* 0x0000001801007387 */ /* 0x000fe80000100a00 */
[----:B------:R-:W-:Y:S04]  /*1a370*/  STL.64 [R1+0x8], R26 ;  /* 0x0000081a01007387 */ /* 0x000fe80000100a00 */
[----:B------:R-:W2:Y:S04]  /*1a380*/  LDL.LU R5, [R1+0x9c] ;  /* 0x00009c0001057983 */ /* 0x000ea80000300800 */
[----:B------:R-:W2:Y:S04]  /*1a390*/  LDL.LU R6, [R1+0xb4] ;  /* 0x0000b40001067983 */ /* 0x000ea80000300800 */
[----:B------:R-:W2:Y:S02]  /*1a3a0*/  LDL.LU R7, [R1+0xbc] ;  /* 0x0000bc0001077983 */ /* 0x000ea40000300800 */
[----:B--2---:R-:W-:-:S15]  /*1a3b0*/  HMMA.16816.F32 R20, R4, R2, R20 ;  /* 0x000000020414723c */ /* 0x004fde0000001814 */
[----:B------:R-:W-:-:S04]  /*1a3c0*/  NOP ;  /* 0x0000000000007918 */ /* 0x000fc80000000000 */
[----:B------:R0:W-:Y:S01]  /*1a3d0*/  STL.64 [R1+0x60], R20 ;  /* 0x0000601401007387 */ /* 0x0001e20000100a00 */
[----:B------:R-:W-:-:S03]  /*1a3e0*/  MOV R29, R22 ;  /* 0x00000016001d7202 */ /* 0x000fc60000000f00 */
[----:B------:R1:W-:Y:S04]  /*1a3f0*/  STL [R1+0x6c], R23 ;  /* 0x00006c1701007387 */ /* 0x0003e80000100800 */
[----:B0-----:R-:W2:Y:S04]  /*1a400*/  LDL.LU R20, [R1+0x150] ;  /* 0x0001500001147983 */ /* 0x001ea80000300800 */
[----:B------:R-:W2:Y:S04]  /*1a410*/  LDL.LU R21, [R1+0x154] ;  /* 0x0001540001157983 */ /* 0x000ea80000300800 */
[----:B------:R-:W2:Y:S04]  /*1a420*/  LDL.LU R22, [R1+0x158] ;  /* 0x0001580001167983 */ /* 0x000ea80000300800 */
[----:B-1----:R-:W2:Y:S04]  /*1a430*/  LDL.LU R23, [R1+0x15c] ;  /* 0x00015c0001177983 */ /* 0x002ea80000300800 */
[----:B------:R-:W-:Y:S04]  /*1a440*/  STL [R1+0x1748], R29 ;  /* 0x0017481d01007387 */ /* 0x000fe80000100800 */
[----:B------:R-:W4:Y:S04]  /*1a450*/  LDL.LU R4, [R1+0x44] ;  /* 0x0000440001047983 */ /* 0x000f280000300800 */
[----:B------:R-:W4:Y:S04]  /*1a460*/  LDL.LU R5, [R1+0x4c] ;  /* 0x00004c0001057983 */ /* 0x000f280000300800 */
[----:B------:R-:W4:Y:S04]  /*1a470*/  LDL.LU R6, [R1+0x54] ;  /* 0x0000540001067983 */ /* 0x000f280000300800 */
[----:B------:R-:W4:Y:S02]  /*1a480*/  LDL.LU R7, [R1+0x5c] ;  /* 0x00005c0001077983 */ /* 0x000f240000300800 */
[----:B----4-:R-:W-:Y:S02]  /*1a490*/  HMMA.16816.F32 R16, R4, R2, R16 ;  /* 0x000000020410723c */ /* 0x010fe40000001810 */
[----:B------:R-:W5:-:S15]  /*1a4a0*/  LDL.LU R4, [R1+0x2a4] ;  /* 0x0002a40001047983 */ /* 0x000f5e0000300800 */
[----:B------:R-:W-:Y:S02]  /*1a4b0*/  NOP ;  /* 0x0000000000007918 */ /* 0x000fe40000000000 */
[----:B------:R0:W-:Y:S04]  /*1a4c0*/  STL.64 [R1+0x70], R16 ;  /* 0x0000701001007387 */ /* 0x0001e80000100a00 */
[----:B------:R1:W-:Y:S04]  /*1a4d0*/  STL.64 [R1+0x78], R18 ;  /* 0x0000781201007387 */ /* 0x0003e80000100a00 */
[----:B------:R-:W5:Y:S04]  /*1a4e0*/  LDL.LU R5, [R1+0x2ac] ;  /* 0x0002ac0001057983 */ /* 0x000f680000300800 */
[----:B------:R-:W5:Y:S04]  /*1a4f0*/  LDL.LU R6, [R1+0x294] ;  /* 0x0002940001067983 */ /* 0x000f680000300800 */
[----:B------:R-:W5:Y:S01]  /*1a500*/  LDL.LU R7, [R1+0x29c] ;  /* 0x00029c0001077983 */ /* 0x000f620000300800 */
[----:B------:R-:W-:-:S03]  /*1a510*/  IMAD.MOV.U32 R25, RZ, RZ, R0 ;  /* 0x000000ffff197224 */ /* 0x000fc600078e0000 */
[----:B------:R-:W3:Y:S04]  /*1a520*/  LDL.LU R24, [R1+0x30] ;  /* 0x0000300001187983 */ /* 0x000ee80000300800 */
[----:B------:R-:W4:Y:S04]  /*1a530*/  LDL.LU R0, [R1+0x17dc] ;  /* 0x0017dc0001007983 */ /* 0x000f280000300800 */
[----:B0-----:R-:W2:Y:S04]  /*1a540*/  LDL.LU R16, [R1+0x240] ;  /* 0x0002400001107983 */ /* 0x001ea80000300800 */
[----:B------:R-:W2:Y:S04]  /*1a550*/  LDL.LU R17, [R1+0x244] ;  /* 0x0002440001117983 */ /* 0x000ea80000300800 */
[----:B-1----:R-:W2:Y:S04]  /*1a560*/  LDL.LU R18, [R1+0x248] ;  /* 0x0002480001127983 */ /* 0x002ea80000300800 */
[----:B------:R-:W2:Y:S01]  /*1a570*/  LDL.LU R19, [R1+0x24c] ;  /* 0x00024c0001137983 */ /* 0x000ea20000300800 */
[----:B-----5:R-:W-:-:S15]  /*1a580*/  HMMA.16816.F32 R4, R4, R2, R12 ;  /* 0x000000020404723c */ /* 0x020fde000000180c */
[----:B------:R-:W-:-:S04]  /*1a590*/  NOP ;  /* 0x0000000000007918 */ /* 0x000fc80000000000 */
[----:B------:R0:W-:Y:S04]  /*1a5a0*/  STL [R1+0x17b8], R4 ;  /* 0x0017b80401007387 */ /* 0x0001e80000100800 */
[----:B------:R1:W-:Y:S04]  /*1a5b0*/  STL [R1+0x1790], R5 ;  /* 0x0017900501007387 */ /* 0x0003e80000100800 */
[----:B------:R5:W-:Y:S04]  /*1a5c0*/  STL [R1+0x178c], R6 ;  /* 0x00178c0601007387 */ /* 0x000be80000100800 */
[----:B------:R2:W-:Y:S04]  /*1a5d0*/  STL [R1+0x1788], R7 ;  /* 0x0017880701007387 */ /* 0x0005e80000100800 */
[----:B0-----:R-:W3:Y:S04]  /*1a5e0*/  LDL.LU R4, [R1+0xc0] ;  /* 0x0000c00001047983 */ /* 0x001ee80000300800 */
[----:B-1----:R-:W3:Y:S04]  /*1a5f0*/  LDL.LU R5, [R1+0xc4] ;  /* 0x0000c40001057983 */ /* 0x002ee80000300800 */
[----:B-----5:R-:W3:Y:S04]  /*1a600*/  LDL.LU R6, [R1+0xc8] ;  /* 0x0000c80001067983 */ /* 0x020ee80000300800 */
[----:B--2---:R-:W3:Y:S04]  /*1a610*/  LDL.LU R7, [R1+0xcc] ;  /* 0x0000cc0001077983 */ /* 0x004ee80000300800 */
[----:B------:R-:W2:Y:S04]  /*1a620*/  LDL.LU R12, [R1+0x1d4] ;  /* 0x0001d400010c7983 */ /* 0x000ea80000300800 */
[----:B------:R-:W2:Y:S04]  /*1a630*/  LDL.LU R13, [R1+0x1dc] ;  /* 0x0001dc00010d7983 */ /* 0x000ea80000300800 */
[----:B------:R-:W2:Y:S04]  /*1a640*/  LDL.LU R14, [R1+0x1e4] ;  /* 0x0001e400010e7983 */ /* 0x000ea80000300800 */
[----:B------:R-:W2:Y:S01]  /*1a650*/  LDL.LU R15, [R1+0x1ec] ;  /* 0x0001ec00010f7983 */ /* 0x000ea20000300800 */
[----:B------:R-:W-:Y:S01]  /*1a660*/  MOV R27, R8 ;  /* 0x00000008001b7202 */ /* 0x000fe20000000f00 */
[----:B------:R-:W-:Y:S01]  /*1a670*/  IMAD.MOV.U32 R26, RZ, RZ, R10 ;  /* 0x000000ffff1a7224 */ /* 0x000fe200078e000a */
[----:B--2---:R-:W-:-:S15]  /*1a680*/  HMMA.16816.F32 R12, R12, R2, R20 ;  /* 0x000000020c0c723c */ /* 0x004fde0000001814 */
[----:B------:R-:W-:-:S04]  /*1a690*/  NOP ;  /* 0x0000000000007918 */ /* 0x000fc80000000000 */
[----:B------:R-:W-:Y:S04]  /*1a6a0*/  STL [R1+0x176c], R12 ;  /* 0x00176c0c01007387 */ /* 0x000fe80000100800 */
[----:B------:R-:W-:Y:S04]  /*1a6b0*/  STL [R1+0x1768], R13 ;  /* 0x0017680d01007387 */ /* 0x000fe80000100800 */
[----:B------:R-:W-:Y:S04]  /*1a6c0*/  STL [R1+0x1754], R14 ;  /* 0x0017540e01007387 */ /* 0x000fe80000100800 */
[----:B------:R-:W-:Y:S04]  /*1a6d0*/  STL [R1+0x1750], R15 ;  /* 0x0017500f01007387 */ /* 0x000fe80000100800 */
[----:B------:R-:W3:Y:S04]  /*1a6e0*/  LDL.LU R8, [R1+0x134] ;  /* 0x0001340001087983 */ /* 0x000ee80000300800 */
[----:B------:R-:W3:Y:S04]  /*1a6f0*/  LDL.LU R9, [R1+0x13c] ;  /* 0x00013c0001097983 */ /* 0x000ee80000300800 */
[----:B------:R-:W2:Y:S04]  /*1a700*/  LDL.LU R20, [R1+0x1f0] ;  /* 0x0001f00001147983 */ /* 0x000ea80000300800 */
[----:B------:R-:W2:Y:S04]  /*1a710*/  LDL.LU R21, [R1+0x1f4] ;  /* 0x0001f40001157983 */ /* 0x000ea80000300800 */
[----:B------:R-:W2:Y:S04]  /*1a720*/  LDL.LU R22, [R1+0x1f8] ;  /* 0x0001f80001167983 */ /* 0x000ea80000300800 */
[----:B------:R-:W2:Y:S04]  /*1a730*/  LDL.LU R23, [R1+0x1fc] ;  /* 0x0001fc0001177983 */ /* 0x000ea80000300800 */
[----:B------:R-:W3:Y:S04]  /*1a740*/  LDL.LU R10, [R1+0x184] ;  /* 0x00018400010a7983 */ /* 0x000ee80000300800 */
[----:B------:R-:W3:Y:S02]  /*1a750*/  LDL.LU R11, [R1+0x18c] ;  /* 0x00018c00010b7983 */ /* 0x000ee40000300800 */
[----:B---3--:R-:W-:Y:S02]  /*1a760*/  HMMA.16816.F32 R4, R8, R2, R4 ;  /* 0x000000020804723c */ /* 0x008fe40000001804 */
[----:B------:R-:W3:-:S15]  /*1a770*/  LDL.LU R8, [R1+0x84] ;  /* 0x0000840001087983 */ /* 0x000ede0000300800 */
[----:B------:R-:W-:Y:S02]  /*1a780*/  NOP ;  /* 0x0000000000007918 */ /* 0x000fe40000000000 */
[----:B------:R-:W-:Y:S04]  /*1a790*/  STL.64 [R1+0x20], R4 ;  /* 0x0000200401007387 */ /* 0x000fe80000100a00 */
[----:B------:R3:W-:Y:S04]  /*1a7a0*/  STL.64 [R1+0x28], R6 ;  /* 0x0000280601007387 */ /* 0x0007e80000100a00 */
[----:B------:R-:W3:Y:S04]  /*1a7b0*/  LDL.LU R9, [R1+0x8c] ;  /* 0x00008c0001097983 */ /* 0x000ee80000300800 */
[----:B------:R-:W3:Y:S01]  /*1a7c0*/  LDL.LU R10, [R1+0xa4] ;  /* 0x0000a400010a7983 */ /* 0x000ee20000300800 */
[----:B----4-:R-:W-:-:S03]  /*1a7d0*/  IMAD.MOV.U32 R11, RZ, RZ, R0 ;  /* 0x000000ffff0b7224 */ /* 0x010fc600078e0000 */
[----:B------:R-:W4:Y:S04]  /*1a7e0*/  LDL.LU R0, [R1+0x17d8] ;  /* 0x0017d80001007983 */ /* 0x000f280000300800 */
[----:B---3--:R-:W-:Y:S01]  /*1a7f0*/  HMMA.16816.F32 R4, R8, R2, R24 ;  /* 0x000000020804723c */ /* 0x008fe20000001818 */
[----:B------:R-:W3:-:S15]  /*1a800*/  LDL.LU R8, [R1+0x2b4] ;  /* 0x0002b40001087983 */ /* 0x000ede0000300800 */
[----:B------:R-:W-:-:S03]  /*1a810*/  NOP ;  /* 0x0000000000007918 */ /* 0x000fc60000000000 */
[----:B------:R-:W-:Y:S04]  /*1a820*/  STL.64 [R1+0x200], R4 ;  /* 0x0002000401007387 */ /* 0x000fe80000100a00 */
[----:B------:R-:W-:Y:S04]  /*1a830*/  STL.64 [R1+0x208], R6 ;  /* 0x0002080601007387 */ /* 0x000fe80000100a00 */
[----:B------:R-:W3:Y:S04]  /*1a840*/  LDL.LU R9, [R1+0x2bc] ;  /* 0x0002bc0001097983 */ /* 0x000ee80000300800 */
[----:B------:R-:W3:Y:S04]  /*1a850*/  LDL.LU R10, [R1+0x2c4] ;  /* 0x0002c400010a7983 */ /* 0x000ee80000300800 */
[----:B------:R-:W3:Y:S04]  /*1a860*/  LDL.LU R11, [R1+0x2cc] ;  /* 0x0002cc00010b7983 */ /* 0x000ee80000300800 */
[----:B----4-:R-:W0:Y:S01]  /*1a870*/  LDSM.16.MT88.4 R4, [R0+UR7+0x14000] ;  /* 0x014000070004783b */ /* 0x010e220008004200 */
[----:B---3--:R-:W-:-:S15]  /*1a880*/  HMMA.16816.F32 R8, R8, R2, R16 ;  /* 0x000000020808723c */ /* 0x008fde0000001810 */
[----:B------:R-:W-:-:S04]  /*1a890*/  NOP ;  /* 0x0000000000007918 */ /* 0x000fc80000000000 */
[----:B------:R-:W-:Y:S04]  /*1a8a0*/  STL [R1+0x1784], R9 ;  /* 0x0017840901007387 */ /* 0x000fe80000100800 */
[----:B------:R-:W-:Y:S04]  /*1a8b0*/  STL [R1+0x1780], R10 ;  /* 0x0017800a01007387 */ /* 0x000fe80000100800 */
[----:B------:R-:W-:Y:S04]  /*1a8c0*/  STL [R1+0x177c], R11 ;  /* 0x00177c0b01007387 */ /* 0x000fe80000100800 */
[----:B------:R-:W-:Y:S04]  /*1a8d0*/  STL [R1+0x17d0], R8 ;  /* 0x0017d00801007387 */ /* 0x000fe80000100800 */
[----:B------:R-:W1:Y:S04]  /*1a8e0*/  LDSM.16.MT88.4 R8, [R0+UR7+0x16000] ;  /* 0x016000070008783b */ /* 0x000e680008004200 */
[----:B0-----:R-:W-:Y:S04]  /*1a8f0*/  STL.64 [R1+0x210], R4 ;  /* 0x0002100401007387 */ /* 0x001fe80000100a00 */
[----:B------:R-:W-:Y:S01]  /*1a900*/  STL [R1+0x21c], R7 ;  /* 0x00021c0701007387 */ /* 0x000fe20000100800 */
[----:B-1----:R-:W-:Y:S01]  /*1a910*/  MOV R13, R8 ;  /* 0x00000008000d7202 */ /* 0x002fe20000000f00 */
[----:B------:R-:W-:-:S02]  /*1a920*/  IMAD.MOV.U32 R12, RZ, RZ, R10 ;  /* 0x000000ffff0c7224 */ /* 0x000fc400078e000a */
[----:B------:R-:W-:Y:S04]  /*1a930*/  STL [R1+0x224], R9 ;  /* 0x0002240901007387 */ /* 0x000fe80000100800 */
[----:B------:R-:W-:Y:S04]  /*1a940*/  STL [R1+0x22c], R11 ;  /* 0x00022c0b01007387 */ /* 0x000fe80000100800 */
[----:B------:R0:W-:Y:S04]  /*1a950*/  STL.64 [R1+0x17c8], R12 ;  /* 0x0017c80c01007387 */ /* 0x0001e80000100a00 */
[----:B------:R-:W2:Y:S04]  /*1a960*/  LDL.LU R16, [R1+0x264] ;  /* 0x0002640001107983 */ /* 0x000ea80000300800 */
[----:B------:R-:W2:Y:S04]  /*1a970*/  LDL.LU R17, [R1+0x26c] ;  /* 0x00026c0001117983 */ /* 0x000ea80000300800 */
[----:B0-----:R-:W3:Y:S04]  /*1a980*/  LDL.LU R12, [R1+0x190] ;  /* 0x00019000010c7983 */ /* 0x001ee80000300800 */
[----:B------:R-:W3:Y:S04]  /*1a990*/  LDL.LU R13, [R1+0x194] ;  /* 0x00019400010d7983 */ /* 0x000ee80000300800 */
[----:B------:R-:W3:Y:S04]  /*1a9a0*/  LDL.LU R14, [R1+0x198] ;  /* 0x00019800010e7983 */ /* 0x000ee80000300800 */
[----:B------:R-:W3:Y:S04]  /*1a9b0*/  LDL.LU R15, [R1+0x19c] ;  /* 0x00019c00010f7983 */ /* 0x000ee80000300800 */
[----:B------:R-:W2:Y:S04]  /*1a9c0*/  LDL.LU R18, [R1+0x284] ;  /* 0x0002840001127983 */ /* 0x000ea80000300800 */
[----:B------:R-:W2:Y:S04]  /*1a9d0*/  LDL.LU R19, [R1+0x28c] ;  /* 0x00028c0001137983 */ /* 0x000ea80000300800 */
[----:B------:R-:W0:Y:S01]  /*1a9e0*/  LDSM.16.MT88.4 R8, [R0+UR7+0x14080] ;  /* 0x014080070008783b */ /* 0x000e220008004200 */
[----:B--2---:R-:W-:-:S15]  /*1a9f0*/  HMMA.16816.F32 R16, R16, R2, R20 ;  /* 0x000000021010723c */ /* 0x004fde0000001814 */
[----:B------:R-:W-:-:S04]  /*1aa00*/  NOP ;  /* 0x0000000000007918 */ /* 0x000fc80000000000 */
[----:B------:R-:W-:Y:S04]  /*1aa10*/  STL [R1+0x1778], R16 ;  /* 0x0017781001007387 */ /* 0x000fe80000100800 */
[----:B------:R-:W-:Y:S04]  /*1aa20*/  STL [R1+0x1774], R17 ;  /* 0x0017741101007387 */ /* 0x000fe80000100800 */
[----:B------:R1:W-:Y:S04]  /*1aa30*/  STL [R1+0x1770], R18 ;  /* 0x0017701201007387 */ /* 0x0003e80000100800 */
[----:B------:R-:W-:Y:S04]  /*1aa40*/  STL [R1+0x174c], R19 ;  /* 0x00174c1301007387 */ /* 0x000fe80000100800 */
[----:B0-----:R-:W-:Y:S04]  /*1aa50*/  STL [R1+0x264], R9 ;  /* 0x0002640901007387 */ /* 0x001fe80000100800 */
[----:B------:R-:W-:Y:S04]  /*1aa60*/  STL [R1+0x26c], R11 ;  /* 0x00026c0b01007387 */ /* 0x000fe80000100800 */
[----:B------:R-:W3:Y:S04]  /*1aa70*/  LDL.LU R20, [R1+0x1b4] ;  /* 0x0001b40001147983 */ /* 0x000ee80000300800 */
[----:B------:R-:W3:Y:S04]  /*1aa80*/  LDL.LU R21, [R1+0x1bc] ;  /* 0x0001bc0001157983 */ /* 0x000ee80000300800 */
[----:B-1----:R-:W2:Y:S01]  /*1aa90*/  LDL R18, [R1+0x2fc] ;  /* 0x0002fc0001127983 */ /* 0x002ea20000100800 */
[----:B------:R-:W-:Y:S01]  /*1aaa0*/  IMAD.MOV.U32 R4, RZ, RZ, R6 ;  /* 0x000000ffff047224 */ /* 0x000fe200078e0006 */
[----:B------:R-:W-:Y:S01]  /*1aab0*/  MOV R6, R10 ;  /* 0x0000000a00067202 */ /* 0x000fe20000000f00 */
[----:B------:R-:W-:-:S02]  /*1aac0*/  IMAD.MOV.U32 R5, RZ, RZ, R8 ;  /* 0x000000ffff057224 */ /* 0x000fc400078e0008 */
[----:B------:R-:W0:Y:S04]  /*1aad0*/  LDSM.16.MT88.4 R8, [R0+UR7+0x16080] ;  /* 0x016080070008783b */ /* 0x000e280008004200 */
[----:B--2---:R1:W-:Y:S04]  /*1aae0*/  STL [R1+0x17bc], R18 ;  /* 0x0017bc1201007387 */ /* 0x0043e80000100800 */
[----:B------:R-:W2:Y:S04]  /*1aaf0*/  LDL.LU R16, [R1+0xe0] ;  /* 0x0000e00001107983 */ /* 0x000ea80000300800 */
[----:B------:R-:W2:Y:S04]  /*1ab00*/  LDL.LU R17, [R1+0xe4] ;  /* 0x0000e40001117983 */ /* 0x000ea80000300800 */
[----:B-1----:R-:W2:Y:S04]  /*1ab10*/  LDL.LU R18, [R1+0xe8] ;  /* 0x0000e80001127983 */ /* 0x002ea80000300800 */
[----:B------:R-:W2:Y:S04]  /*1ab20*/  LDL.LU R19, [R1+0xec] ;  /* 0x0000ec0001137983 */ /* 0x000ea80000300800 */
[----:B------:R-:W3:Y:S04]  /*1ab30*/  LDL.LU R22, [R1+0x1c4] ;  /* 0x0001c40001167983 */ /* 0x000ee80000300800 */
[----:B------:R-:W3:Y:S04]  /*1ab40*/  LDL.LU R23, [R1+0x1cc] ;  /* 0x0001cc0001177983 */ /* 0x000ee80000300800 */
[----:B------:R-:W4:Y:S04]  /*1ab50*/  LDL.LU R24, [R1+0x100] ;  /* 0x0001000001187983 */ /* 0x000f280000300800 */
[----:B------:R-:W4:Y:S04]  /*1ab60*/  LDL.LU R25, [R1+0x104] ;  /* 0x0001040001197983 */ /* 0x000f280000300800 */
[----:B------:R-:W5:Y:S01]  /*1ab70*/  LDL.LU R26, [R1+0x108] ;  /* 0x00010800011a7983 */ /* 0x000f620000300800 */
[----:B------:R-:W-:-:S03]  /*1ab80*/  IMAD.MOV.U32 R27, RZ, RZ, R28 ;  /* 0x000000ffff1b7224 */ /* 0x000fc600078e001c */
[----:B------:R-:W2:Y:S01]  /*1ab90*/  LDL.LU R28, [R1+0x17d4] ;  /* 0x0017d400011c7983 */ /* 0x000ea20000300800 */
[----:B0-----:R-:W-:Y:S01]  /*1aba0*/  IMAD.MOV.U32 R7, RZ, RZ, R8 ;  /* 0x000000ffff077224 */ /* 0x001fe200078e0008 */
[----:B---3--:R-:W-:Y:S02]  /*1abb0*/  HMMA.16816.F32 R20, R20, R2, R12 ;  /* 0x000000021414723c */ /* 0x008fe4000000180c */
[----:B-----5:R0:W-:Y:S04]  /*1abc0*/  STL.64 [R1+0x17b0], R26 ;  /* 0x0017b01a01007387 */ /* 0x0201e80000100a00 */
[----:B0-----:R-:W3:Y:S04]  /*1abd0*/  LDL R27, [R1+0x2f8] ;  /* 0x0002f800011b7983 */ /* 0x001ee80000100800 */
[----:B----4-:R-:W-:Y:S04]  /*1abe0*/  STL.64 [R1+0x17a8], R24 ;  /* 0x0017a81801007387 */ /* 0x010fe80000100a00 */
[----:B------:R0:W-:Y:S04]  /*1abf0*/  STL [R1+0x244], R9 ;  /* 0x0002440901007387 */ /* 0x0001e80000100800 */
[----:B------:R-:W-:Y:S04]  /*1ac00*/  STL [R1+0x24c], R11 ;  /* 0x00024c0b01007387 */ /* 0x000fe80000100800 */
[----:B------:R-:W4:Y:S04]  /*1ac10*/  LDL.LU R8, [R1+0x17d0] ;  /* 0x0017d00001087983 */ /* 0x000f280000300800 */
[----:B------:R-:W5:Y:S04]  /*1ac20*/  LDL.LU.64 R12, [R1+0x17c8] ;  /* 0x0017c800010c7983 */ /* 0x000f680000300a00 */
[----:B------:R-:W-:Y:S04]  /*1ac30*/  STL.64 [R1+0x10], R20 ;  /* 0x0000101401007387 */ /* 0x000fe80000100a00 */
[----:B------:R-:W-:Y:S04]  /*1ac40*/  STL.64 [R1+0x18], R22 ;  /* 0x0000181601007387 */ /* 0x000fe80000100a00 */
[----:B------:R-:W1:Y:S01]  /*1ac50*/  LDSM.16.MT88.4 R20, [R0+UR7+0x14100] ;  /* 0x014100070014783b */ /* 0x000e620008004200 */
[----:B0-----:R-:W-:-:S03]  /*1ac60*/  MOV R9, R10 ;  /* 0x0000000a00097202 */ /* 0x001fc60000000f00 */
[----:B-1----:R-:W-:Y:S01]  /*1ac70*/  STL [R1+0x284], R21 ;  /* 0x0002841501007387 */ /* 0x002fe20000100800 */
[----:B------:R-:W-:Y:S02]  /*1ac80*/  IMAD.MOV.U32 R10, RZ, RZ, R20 ;  /* 0x000000ffff0a7224 */ /* 0x000fe400078e0014 */
[----:B------:R-:W-:Y:S01]  /*1ac90*/  IMAD.MOV.U32 R11, RZ, RZ, R22 ;  /* 0x000000ffff0b7224 */ /* 0x000fe200078e0016 */
[----:B------:R-:W-:Y:S04]  /*1aca0*/  STL [R1+0x28c], R23 ;  /* 0x00028c1701007387 */ /* 0x000fe80000100800 */
[----:B------:R-:W0:Y:S04]  /*1acb0*/  LDSM.16.MT88.4 R20, [R0+UR7+0x16100] ;  /* 0x016100070014783b */ /* 0x000e280008004200 */
[----:B0-----:R0:W-:Y:S01]  /*1acc0*/  STL [R1+0x294], R21 ;  /* 0x0002941501007387 */ /* 0x0011e20000100800 */
[----:B------:R-:W-:Y:S01]  /*1acd0*/  MOV R15, R20 ;  /* 0x00000014000f7202 */ /* 0x000fe20000000f00 */
[----:B------:R-:W-:-:S02]  /*1ace0*/  IMAD.MOV.U32 R14, RZ, RZ, R22 ;  /* 0x000000ffff0e7224 */ /* 0x000fc400078e0016 */
[----:B------:R2:W-:Y:S04]  /*1acf0*/  STL [R1+0x29c], R23 ;  /* 0x00029c1701007387 */ /* 0x0005e80000100800 */
[----:B------:R-:W3:Y:S04]  /*1ad00*/  LDL.LU R20, [R1+0x174] ;  /* 0x0001740001147983 */ /* 0x000ee80000300800 */
[----:B0-----:R-:W3:Y:S04]  /*1ad10*/  LDL.LU R21, [R1+0x17c] ;  /* 0x00017c0001157983 */ /* 0x001ee80000300800 */
[----:B------:R-:W3:Y:S01]  /*1ad20*/  LDL.LU R22, [R1+0x1a4] ;  /* 0x0001a40001167983 */ /* 0x000ee20000300800 */
[----:B--2---:R-:W-:-:S03]  /*1ad30*/  IMAD.MOV.U32 R23, RZ, RZ, R28 ;  /* 0x000000ffff177224 */ /* 0x004fc600078e001c */
[----:B------:R-:W2:Y:S04]  /*1ad40*/  LDL.LU R28, [R1+0x17c0] ;  /* 0x0017c000011c7983 */ /* 0x000ea80000300800 */
[----:B---3--:R-:W-:Y:S01]  /*1ad50*/  HMMA.16816.F32 R20, R20, R2, R16 ;  /* 0x000000021414723c */ /* 0x008fe20000001810 */
[----:B------:R-:W3:-:S15]  /*1ad60*/  LDL.LU R18, [R1+0x17bc] ;  /* 0x0017bc0001127983 */ /* 0x000ede0000300800 */
[----:B------:R-:W-:-:S03]  /*1ad70*/  NOP ;  /* 0x0000000000007918 */ /* 0x000fc60000000000 */
[----:B------:R-:W-:Y:S04]  /*1ad80*/  STL.64 [R1+0xd0], R20 ;  /* 0x0000d01401007387 */ /* 0x000fe80000100a00 */
[----:B------:R-:W-:Y:S04]  /*1ad90*/  STL.64 [R1+0xd8], R22 ;  /* 0x0000d81601007387 */ /* 0x000fe80000100a00 */
[----:B------:R-:W0:Y:S01]  /*1ada0*/  LDSM.16.MT88.4 R20, [R0+UR7+0x14180] ;  /* 0x014180070014783b */ /* 0x000e220008004200 */
[----:B------:R-:W-:-:S03]  /*1adb0*/  F2FP.F16.E4M3.UNPACK_B R2, R27 ;  /* 0x0000001bff02723e */ /* 0x000fc600020006ff */
[----:B--2---:R-:W-:Y:S04]  /*1adc0*/  LDSM.16.MT88.4 R24, [R28+UR7+0x14000] ;  /* 0x014000071c18783b */ /* 0x004fe80008004200 */
[----:B0-----:R-:W-:Y:S01]  /*1add0*/  STL [R1+0x2a4], R21 ;  /* 0x0002a41501007387 */ /* 0x001fe20000100800 */
[----:B------:R-:W-:Y:S01]  /*1ade0*/  MOV R16, R20 ;  /* 0x0000001400107202 */ /* 0x000fe20000000f00 */
[----:B------:R-:W-:Y:S02]  /*1adf0*/  IMAD.MOV.U32 R17, RZ, RZ, R22 ;  /* 0x000000ffff117224 */ /* 0x000fe400078e0016 */
[----:B------:R-:W-:Y:S04]  /*1ae00*/  STL [R1+0x2ac], R23 ;  /* 0x0002ac1701007387 */ /* 0x000fe80000100800 */
[----:B------:R-:W0:Y:S04]  /*1ae10*/  LDSM.16.MT88.4 R20, [R0+UR7+0x16180] ;  /* 0x016180070014783b */ /* 0x000e280008004200 */
[----:B0-----:R0:W-:Y:S01]  /*1ae20*/  STL [R1+0x2b4], R21 ;  /* 0x0002b41501007387 */ /* 0x0011e20000100800 */
[----:B------:R-:W-:-:S03]  /*1ae30*/  IMAD.MOV.U32 R29, RZ, RZ, R20 ;  /* 0x000000ffff1d7224 */ /* 0x000fc600078e0014 */
[----:B------:R5:W-:Y:S04]  /*1ae40*/  STL [R1+0x2bc], R23 ;  /* 0x0002bc1701007387 */ /* 0x000be80000100800 */
[----:B------:R-:W-:Y:S01]  /*1ae50*/  STL [R1+0x1690], R0 ;  /* 0x0016900001007387 */ /* 0x000fe20000100800 */
[----:B0-----:R-:W-:-:S03]  /*1ae60*/  IMAD.MOV.U32 R21, RZ, RZ, R4 ;  /* 0x000000ffff157224 */ /* 0x001fc600078e0004 */
[----:B------:R-:W2:Y:S01]  /*1ae70*/  LDL.LU R20, [R1+0x210] ;  /* 0x0002100001147983 */ /* 0x000ea20000300800 */
[----:B-----5:R-:W-:-:S03]  /*1ae80*/  MOV R23, R12 ;  /* 0x0000000c00177202 */ /* 0x020fc60000000f00 */
[----:B------:R-:W5:Y:S01]  /*1ae90*/  LDL.LU R4, [R1+0x17b8] ;  /* 0x0017b80001047983 */ /* 0x000f620000300800 */
[----:B------:R-:W-:-:S03]  /*1aea0*/  IMAD.MOV.U32 R12, RZ, RZ, R26 ;  /* 0x000000ffff0c7224 */ /* 0x000fc600078e001a */
[----:B------:R-:W-:Y:S04]  /*1aeb0*/  STL [R1+0x194], R25 ;  /* 0x0001941901007387 */ /* 0x000fe80000100800 */
[----:B------:R0:W-:Y:S04]  /*1aec0*/  STL [R1+0x19c], R27 ;  /* 0x00019c1b01007387 */ /* 0x0001e80000100800 */
[----:B0-----:R-:W2:Y:S01]  /*1aed0*/  LDL.LU.64 R26, [R1+0x17b0] ;  /* 0x0017b000011a7983 */ /* 0x001ea20000300a00 */
[----:B---3--:R-:W-:Y:S01]  /*1aee0*/  F2FP.F16.E4M3.UNPACK_B R3, R18 ;  /* 0x00000012ff03723e */ /* 0x008fe200020006ff */
[----:B------:R-:W-:-:S02]  /*1aef0*/  IMAD.MOV.U32 R18, RZ, RZ, R24 ;  /* 0x000000ffff127224 */ /* 0x000fc400078e0018 */
[----:B------:R-:W2:Y:S01]  /*1af00*/  LDL.LU.64 R24, [R1+0x17a8] ;  /* 0x0017a80001187983 */ /* 0x000ea20000300a00 */
[----:B------:R-:W-:Y:S01]  /*1af10*/  MOV R19, R22 ;  /* 0x0000001600137202 */ /* 0x000fe20000000f00 */
[----:B------:R-:W-:-:S07]  /*1af20*/  IMAD.MOV.U32 R22, RZ, RZ, R13 ;  /* 0x000000ffff167224 */ /* 0x000fce00078e000d */
[----:B--2---:R-:W-:Y:S01]  /*1af30*/  HMMA.16816.F32 R20, R20, R2, R24 ;  /* 0x000000021414723c */ /* 0x004fe20000001818 */
[----:B------:R-:W2:Y:S04]  /*1af40*/  LDL.LU.64 R26, [R1+0x17a0] ;  /* 0x0017a000011a7983 */ /* 0x000ea80000300a00 */
[----:B------:R-:W2:-:S14]  /*1af50*/  LDL.LU.64 R24, [R1+0x1798] ;  /* 0x0017980001187983 */ /* 0x000e9c0000300a00 */
[----:B------:R-:W-:Y:S04]  /*1af60*/  STL.64 [R1+0xe0], R20 ;  /* 0x0000e01401007387 */ /* 0x000fe80000100a00 */
[----:B------:R-:W-:Y:S04]  /*1af70*/  STL.64 [R1+0xe8], R22 ;  /* 0x0000e81601007387 */ /* 0x000fe80000100a00 */
[----:B------:R-:W0:Y:S02]  /*1af80*/  LDSM.16.MT88.4 R20, [R28+UR7+0x16000] ;  /* 0x016000071c14783b */ /* 0x000e240008004200 */
[----:B0-----:R-:W-:-:S02]  /*1af90*/  MOV R13, R20 ;  /* 0x00000014000d7202 */ /* 0x001fc40000000f00 */
[----:B------:R0:W-:Y:S01]  /*1afa0*/  STL [R1+0x164], R21 ;  /* 0x0001641501007387 */ /* 0x0001e20000100800 */
[----:B------:R-:W-:Y:S02]  /*1afb0*/  IMAD.MOV.U32 R20, RZ, RZ, R5 ;  /* 0x000000ffff147224 */ /* 0x000fe400078e0005 */
[----:B------:R-:W-:Y:S01]  /*1afc0*/  IMAD.MOV.U32 R0, RZ, RZ, R22 ;  /* 0x000000ffff007224 */ /* 0x000fe200078e0016 */
[----:B------:R1:W-:Y:S01]  /*1afd0*/  STL [R1+0x16c], R23 ;  /* 0x00016c1701007387 */ /* 0x0003e20000100800 */
[----:B------:R-:W-:-:S03]  /*1afe0*/  IMAD.MOV.U32 R22, RZ, RZ, R7 ;  /* 0x000000ffff167224 */ /* 0x000fc600078e0007 */
[----:B------:R-:W5:Y:S01]  /*1aff0*/  LDL.LU R5, [R1+0x1790] ;  /* 0x0017900001057983 */ /* 0x000f620000300800 */
[----:B0-----:R-:W-:-:S03]  /*1b000*/  MOV R21, R6 ;  /* 0x0000000600157202 */ /* 0x001fc60000000f00 */
[----:B------:R-:W5:Y:S04]  /*1b010*/  LDL.LU R6, [R1+0x178c] ;  /* 0x00178c0001067983 */ /* 0x000f680000300800 */
[----:B------:R-:W5:Y:S01]  /*1b020*/  LDL.LU R7, [R1+0x1788] ;  /* 0x0017880001077983 */ /* 0x000f620000300800 */
[----:B-1----:R-:W-:-:S03]  /*1b030*/  IMAD.MOV.U32 R23, RZ, RZ, R9 ;  /* 0x000000ffff177224 */ /* 0x002fc600078e0009 */
[----:B------:R-:W4:Y:S04]  /*1b040*/  LDL.LU R9, [R1+0x1784] ;  /* 0x0017840001097983 */ /* 0x000f280000300800 */
[----:B--2---:R-:W-:Y:S01]  /*1b050*/  HMMA.16816.F32 R24, R20, R2, R24 ;  /* 0x000000021418723c */ /* 0x004fe20000001818 */
[----:B------:R-:W-:Y:S01]  /*1b060*/  MOV R20, R10 ;  /* 0x0000000a00147202 */ /* 0x000fe20000000f00 */
[----:B------:R-:W-:Y:S01]  /*1b070*/  IMAD.MOV.U32 R21, RZ, RZ, R11 ;  /* 0x000000ffff157224 */ /* 0x000fe200078e000b */
[----:B------:R-:W-:Y:S01]  /*1b080*/  MOV R23, R14 ;  /* 0x0000000e00177202 */ /* 0x000fe20000000f00 */
[----:B------:R-:W-:Y:S01]  /*1b090*/  IMAD.MOV.U32 R22, RZ, RZ, R15 ;  /* 0x000000ffff167224 */ /* 0x000fe200078e000f */
[----:B------:R-:W4:-:S14]  /*1b0a0*/  LDL.LU R10, [R1+0x1780] ;  /* 0x00178000010a7983 */ /* 0x000f1c0000300800 */
[----:B------:R0:W-:Y:S04]  /*1b0b0*/  STL.64 [R1+0x170], R24 ;  /* 0x0001701801007387 */ /* 0x0001e80000100a00 */
[----:B------:R1:W-:Y:S04]  /*1b0c0*/  STL.64 [R1+0x178], R26 ;  /* 0x0001781a01007387 */ /* 0x0003e80000100a00 */
[----:B------:R-:W4:Y:S04]  /*1b0d0*/  LDL.LU R11, [R1+0x177c] ;  /* 0x00177c00010b7983 */ /* 0x000f280000300800 */
[----:B0-----:R-:W2:Y:S01]  /*1b0e0*/  LDL.LU R24, [R1] ;  /* 0x0000000001187983 */ /* 0x001ea20000300800 */
[----:B-----5:R-:W-:Y:S03]  /*1b0f0*/  HMMA.16816.F32 R4, R20, R2, R4 ;  /* 0x000000021404723c */ /* 0x020fe60000001804 */
[----:B------:R-:W-:-:S15]  /*1b100*/  LDSM.16.MT88.4 R20, [R28+UR7+0x16080] ;  /* 0x016080071c14783b */ /* 0x000fde0008004200 */
[----:B------:R-:W-:Y:S01]  /*1b110*/  NOP ;  /* 0x0000000000007918 */ /* 0x000fe20000000000 */
[----:B------:R-:W-:Y:S04]  /*1b120*/  STL.64 [R1+0x1e0], R4 ;  /* 0x0001e00401007387 */ /* 0x000fe80000100a00 */
[----:B------:R-:W-:Y:S04]  /*1b130*/  STL.64 [R1+0x1e8], R6 ;  /* 0x0001e80601007387 */ /* 0x000fe80000100a00 */
[----:B------:R-:W2:Y:S04]  /*1b140*/  LDL.LU R25, [R1+0x4] ;  /* 0x0000040001197983 */ /* 0x000ea80000300800 */
[----:B-1----:R-:W3:Y:S04]  /*1b150*/  LDL.LU R26, [R1+0x8] ;  /* 0x00000800011a7983 */ /* 0x002ee80000300800 */
[----:B------:R-:W3:Y:S04]  /*1b160*/  LDL.LU R27, [R1+0xc] ;  /* 0x00000c00011b7983 */ /* 0x000ee80000300800 */
[----:B------:R-:W0:Y:S02]  /*1b170*/  LDSM.16.MT88.4 R4, [R28+UR7+0x14080] ;  /* 0x014080071c04783b */ /* 0x000e240008004200 */
[----:B0-----:R-:W-:Y:S01]  /*1b180*/  IMAD.MOV.U32 R14, RZ, RZ, R4 ;  /* 0x000000ffff0e7224 */ /* 0x001fe200078e0004 */
[----:B------:R-:W-:Y:S01]  /*1b190*/  MOV R4, R16 ;  /* 0x0000001000047202 */ /* 0x000fe20000000f00 */
[----:B------:R-:W-:-:S02]  /*1b1a0*/  IMAD.MOV.U32 R15, RZ, RZ, R6 ;  /* 0x000000ffff0f7224 */ /* 0x000fc400078e0006 */
[----:B------:R-:W-:Y:S01]  /*1b1b0*/  IMAD.MOV.U32 R6, RZ, RZ, R29 ;  /* 0x000000ffff067224 */ /* 0x000fe200078e001d */
[----:B---3--:R-:W-:Y:S04]  /*1b1c0*/  STL.64 [R1+0x1760], R26 ;  /* 0x0017601a01007387 */ /* 0x008fe80000100a00 */
[----:B--2---:R-:W-:Y:S04]  /*1b1d0*/  STL.64 [R1+0x1758], R24 ;  /* 0x0017581801007387 */ /* 0x004fe80000100a00 */
[----:B------:R0:W-:Y:S04]  /*1b1e0*/  STL [R1+0x154], R5 ;  /* 0x0001540501007387 */ /* 0x0001e80000100800 */
[----:B------:R1:W-:Y:S04]  /*1b1f0*/  STL [R1+0x15c], R7 ;  /* 0x00015c0701007387 */ /* 0x0003e80000100800 */
[----:B------:R-:W2:Y:S01]  /*1b200*/  LDL.LU R16, [R1+0x1778] ;  /* 0x0017780001107983 */ /* 0x000ea20000300800 */
[----:B0-----:R-:W-:-:S03]  /*1b210*/  IMAD.MOV.U32 R5, RZ, RZ, R17 ;  /* 0x000000ffff057224 */ /* 0x001fc600078e0011 */
[----:B------:R-:W2:Y:S01]  /*1b220*/  LDL.LU R17, [R1+0x1774] ;  /* 0x0017740001117983 */ /* 0x000ea20000300800 */
[----:B-1----:R-:W-:-:S03]  /*1b230*/  MOV R7, R19 ;  /* 0x0000001300077202 */ /* 0x002fc60000000f00 */
[----:B------:R-:W0:Y:S04]  /*1b240*/  LDSM.16.MT88.4 R24, [R28+UR7+0x16100] ;  /* 0x016100071c18783b */ /* 0x000e280008004200 */
[----:B----4-:R-:W-:Y:S01]  /*1b250*/  HMMA.16816.F32 R4, R4, R2, R8 ;  /* 0x000000020404723c */ /* 0x010fe20000001808 */
[----:B------:R0:W-:Y:S04]  /*1b260*/  STL [R1+0x184], R21 ;  /* 0x0001841501007387 */ /* 0x0001e80000100800 */
[----:B------:R-:W-:Y:S04]  /*1b270*/  STL [R1+0x18c], R23 ;  /* 0x00018c1701007387 */ /* 0x000fe80000100800 */
[----:B------:R-:W3:Y:S10]  /*1b280*/  LDL.LU R8, [R1+0x120] ;  /* 0x0001200001087983 */ /* 0x000ef40000300800 */
[----:B------:R-:W-:Y:S04]  /*1b290*/  STL.64 [R1+0x230], R4 ;  /* 0x0002300401007387 */ /* 0x000fe80000100a00 */
[----:B------:R-:W-:Y:S04]  /*1b2a0*/  STL.64 [R1+0x238], R6 ;  /* 0x0002380601007387 */ /* 0x000fe80000100a00 */
[----:B------:R-:W3:Y:S04]  /*1b2b0*/  LDL.LU R9, [R1+0x124] ;  /* 0x0001240001097983 */ /* 0x000ee80000300800 */
[----:B------:R-:W3:Y:S04]  /*1b2c0*/  LDL.LU R10, [R1+0x128] ;  /* 0x00012800010a7983 */ /* 0x000ee80000300800 */
[----:B------:R-:W3:Y:S04]  /*1b2d0*/  LDL.LU R11, [R1+0x12c] ;  /* 0x00012c00010b7983 */ /* 0x000ee80000300800 */
[----:B------:R-:W1:Y:S01]  /*1b2e0*/  LDSM.16.MT88.4 R4, [R28+UR7+0x14100] ;  /* 0x014100071c04783b */ /* 0x000e620008004200 */
[----:B------:R-:W-:-:S02]  /*1b2f0*/  IMAD.MOV.U32 R29, RZ, RZ, R22 ;  /* 0x000000ffff1d7224 */ /* 0x000fc400078e0016 */
[----:B------:R-:W-:Y:S01]  /*1b300*/  IMAD.MOV.U32 R19, RZ, RZ, R20 ;  /* 0x000000ffff137224 */ /* 0x000fe200078e0014 */
[----:B0-----:R-:W-:Y:S01]  /*1b310*/  MOV R21, R24 ;  /* 0x0000001800157202 */ /* 0x001fe20000000f00 */
[----:B------:R-:W-:Y:S01]  /*1b320*/  IMAD.MOV.U32 R20, RZ, RZ, R26 ;  /* 0x000000ffff147224 */ /* 0x000fe200078e001a */
[----:B-1----:R0:W-:Y:S01]  /*1b330*/  STL [R1+0x1d4], R5 ;  /* 0x0001d40501007387 */ /* 0x0021e20000100800 */
[----:B------:R-:W-:Y:S01]  /*1b340*/  MOV R23, R4 ;  /* 0x0000000400177202 */ /* 0x000fe20000000f00 */
[----:B------:R-:W-:Y:S02]  /*1b350*/  IMAD.MOV.U32 R22, RZ, RZ, R6 ;  /* 0x000000ffff167224 */ /* 0x000fe400078e0006 */
[----:B------:R1:W-:Y:S01]  /*1b360*/  STL [R1+0x1dc], R7 ;  /* 0x0001dc0701007387 */ /* 0x0003e20000100800 */
[----:B------:R-:W-:Y:S02]  /*1b370*/  IMAD.MOV.U32 R4, RZ, RZ, R18 ;  /* 0x000000ffff047224 */ /* 0x000fe400078e0012 */
[----:B------:R-:W-:Y:S01]  /*1b380*/  IMAD.MOV.U32 R6, RZ, RZ, R13 ;  /* 0x000000ffff067224 */ /* 0x000fe200078e000d */
[----:B------:R-:W2:Y:S01]  /*1b390*/  LDL.LU R18, [R1+0x1770] ;  /* 0x0017700001127983 */ /* 0x000ea20000300800 */
[----:B0-----:R-:W-:-:S03]  /*1b3a0*/  MOV R5, R12 ;  /* 0x0000000c00057202 */ /* 0x001fc60000000f00 */
[----:B------:R-:W4:Y:S01]  /*1b3b0*/  LDL.LU R12, [R1+0x176c] ;  /* 0x00176c00010c7983 */ /* 0x000f220000300800 */
[----:B-1----:R-:W-:-:S03]  /*1b3c0*/  IMAD.MOV.U32 R7, RZ, RZ, R0 ;  /* 0x000000ffff077224 */ /* 0x002fc600078e0000 */
[----:B------:R-:W4:Y:S04]  /*1b3d0*/  LDL.LU R13, [R1+0x1768] ;  /* 0x00176800010d7983 */ /* 0x000f280000300800 */
[----:B------:R-:W-:Y:S04]  /*1b3e0*/  STL [R1+0x1f4], R25 ;  /* 0x0001f41901007387 */ /* 0x000fe80000100800 */
[----:B------:R0:W-:Y:S04]  /*1b3f0*/  STL [R1+0x1fc], R27 ;  /* 0x0001fc1b01007387 */ /* 0x0001e80000100800 */
[----:B0-----:R-:W5:Y:S04]  /*1b400*/  LDL.LU.64 R26, [R1+0x1760] ;  /* 0x00176000011a7983 */ /* 0x001f680000300a00 */
[----:B------:R-:W5:Y:S01]  /*1b410*/  LDL.LU.64 R24, [R1+0x1758] ;  /* 0x0017580001187983 */ /* 0x000f620000300a00 */
[----:B---3--:R-:W-:-:S15]  /*1b420*/  HMMA.16816.F32 R4, R4, R2, R8 ;  /* 0x000000020404723c */ /* 0x008fde0000001808 */
[----:B------:R-:W-:-:S04]  /*1b430*/  NOP ;  /* 0x0000000000007918 */ /* 0x000fc80000000000 */
[----:B------:R-:W-:Y:S01]  /*1b440*/  STL.64 [R1+0x40], R4 ;  /* 0x0000400401007387 */ /* 0x000fe20000100a00 */
[----:B------:R-:W-:-:S03]  /*1b450*/  IMAD.MOV.U32 R0, RZ, RZ, R7 ;  /* 0x000000ffff007224 */ /* 0x000fc600078e0007 */
[----:B------:R-:W-:Y:S04]  /*1b460*/  STL [R1+0x48], R6 ;  /* 0x0000480601007387 */ /* 0x000fe80000100800 */
[----:B------:R-:W0:Y:S04]  /*1b470*/  LDSM.16.MT88.4 R4, [R28+UR7+0x14180] ;  /* 0x014180071c04783b */ /* 0x000e280008004200 */
[----:B0-----:R-:W-:Y:S01]  /*1b480*/  STL [R1+0x254], R5 ;  /* 0x0002540501007387 */ /* 0x001fe20000100800 */
[----:B------:R-:W-:Y:S01]  /*1b490*/  MOV R11, R4 ;  /* 0x00000004000b7202 */ /* 0x000fe20000000f00 */
[----:B------:R-:W-:-:S02]  /*1b4a0*/  IMAD.MOV.U32 R10, RZ, RZ, R6 ;  /* 0x000000ffff0a7224 */ /* 0x000fc400078e0006 */
[----:B------:R-:W-:Y:S04]  /*1b4b0*/  STL [R1+0x25c], R7 ;  /* 0x00025c0701007387 */ /* 0x000fe80000100800 */
[----:B------:R-:W0:Y:S04]  /*1b4c0*/  LDSM.16.MT88.4 R4, [R28+UR7+0x16180] ;  /* 0x016180071c04783b */ /* 0x000e280008004200 */
[----:B0-----:R0:W-:Y:S01]  /*1b4d0*/  STL [R1+0x274], R5 ;  /* 0x0002740501007387 */ /* 0x0011e20000100800 */
[----:B------:R-:W-:Y:S02]  /*1b4e0*/  IMAD.MOV.U32 R9, RZ, RZ, R4 ;  /* 0x000000ffff097224 */ /* 0x000fe400078e0004 */
[----:B------:R-:W-:Y:S01]  /*1b4f0*/  IMAD.MOV.U32 R4, RZ, RZ, R14 ;  /* 0x000000ffff047224 */ /* 0x000fe200078e000e */
[----:B------:R1:W-:Y:S04]  /*1b500*/  STL [R1+0x27c], R7 ;  /* 0x00027c0701007387 */ /* 0x0003e80000100800 */
[----:B------:R-:W-:Y:S01]  /*1b510*/  STL [R1+0x166c], R28 ;  /* 0x00166c1c01007387 */ /* 0x000fe20000100800 */
[----:B0-----:R-:W-:-:S03]  /*1b520*/  IMAD.MOV.U32 R5, RZ, RZ, R15 ;  /* 0x000000ffff057224 */ /* 0x001fc600078e000f */
[----:B------:R-:W4:Y:S04]  /*1b530*/  LDL.LU R14, [R1+0x1754] ;  /* 0x00175400010e7983 */ /* 0x000f280000300800 */
[----:B------:R-:W4:Y:S01]  /*1b540*/  LDL.LU R15, [R1+0x1750] ;  /* 0x00175000010f7983 */ /* 0x000f220000300800 */
[----:B------:R-:W-:Y:S01]  /*1b550*/  MOV R8, R6 ;  /* 0x0000000600087202 */ /* 0x000fe20000000f00 */
[----:B-1----:R-:W-:Y:S01]  /*1b560*/  IMAD.MOV.U32 R7, RZ, RZ, R29 ;  /* 0x000000ffff077224 */ /* 0x002fe200078e001d */
[----:B------:R-:W-:Y:S02]  /*1b570*/  MOV R6, R19 ;  /* 0x0000001300067202 */ /* 0x000fe40000000f00 */
[----:B------:R-:W2:Y:S04]  /*1b580*/  LDL.LU R19, [R1+0x174c] ;  /* 0x00174c0001137983 */ /* 0x000ea80000300800 */
[----:B------:R-:W3:Y:S01]  /*1b590*/  LDL.LU R29, [R1+0x1748] ;  /* 0x00174800011d7983 */ /* 0x000ee20000300800 */
[----:B-----5:R-:W-:Y:S01]  /*1b5a0*/  HMMA.16816.F32 R24, R4, R2, R24 ;  /* 0x000000020418723c */ /* 0x020fe20000001818 */
[----:B------:R-:W-:Y:S01]  /*1b5b0*/  IMAD.MOV.U32 R4, RZ, RZ, R23 ;  /* 0x000000ffff047224 */ /* 0x000fe200078e0017 */
[----:B------:R-:W-:Y:S01]  /*1b5c0*/  MOV R5, R22 ;  /* 0x0000001600057202 */ /* 0x000fe20000000f00 */
[----:B------:R-:W-:-:S02]  /*1b5d0*/  IMAD.MOV.U32 R6, RZ, RZ, R21 ;  /* 0x000000ffff067224 */ /* 0x000fc400078e0015 */
[----:B------:R-:W-:-:S14]  /*1b5e0*/  IMAD.MOV.U32 R7, RZ, RZ, R20 ;  /* 0x000000ffff077224 */ /* 0x000fdc00078e0014 */
[----:B------:R-:W-:Y:S04]  /*1b5f0*/  STL.64 [R1+0xc0], R24 ;  /* 0x0000c01801007387 */ /* 0x000fe80000100a00 */
[----:B------:R-:W-:Y:S01]  /*1b600*/  STL.64 [R1+0xc8], R26 ;  /* 0x0000c81a01007387 */ /* 0x000fe20000100a00 */
[----:B----4-:R-:W-:-:S15]  /*1b610*/  HMMA.16816.F32 R12, R4, R2, R12 ;  /* 0x00000002040c723c */ /* 0x010fde000000180c */
[----:B------:R-:W-:-:S04]  /*1b620*/  NOP ;  /* 0x0000000000007918 */ /* 0x000fc80000000000 */
[----:B------:R0:W-:Y:S04]  /*1b630*/  STL.64 [R1+0x120], R12 ;  /* 0x0001200c01007387 */ /* 0x0001e80000100a00 */
[----:B------:R3:W-:Y:S04]  /*1b640*/  STL.64 [R1+0x128], R14 ;  /* 0x0001280e01007387 */ /* 0x0007e80000100a00 */
[----:B0-----:R-:W4:Y:S04]  /*1b650*/  LDL.LU R12, [R1+0x60] ;  /* 0x00006000010c7983 */ /* 0x001f280000300800 */
[----:B------:R-:W4:Y:S01]  /*1b660*/  LDL.LU R13, [R1+0x64] ;  /* 0x00006400010d7983 */ /* 0x000f220000300800 */
[----:B---3--:R-:W-:-:S03]  /*1b670*/  IMAD.MOV.U32 R14, RZ, RZ, R29 ;  /* 0x000000ffff0e7224 */ /* 0x008fc600078e001d */
[----:B------:R-:W3:Y:S04]  /*1b680*/  LDL.LU R29, [R1+0x1744] ;  /* 0x00174400011d7983 */ /* 0x000ee80000300800 */
[----:B------:R-:W5:Y:S01]  /*1b690*/  LDL.LU R15, [R1+0x6c] ;  /* 0x00006c00010f7983 */ /* 0x000f620000300800 */
[----:B------:R-:W-:Y:S01]  /*1b6a0*/  MOV R4, R11 ;  /* 0x0000000b00047202 */ /* 0x000fe20000000f00 */
[----:B------:R-:W-:Y:S02]  /*1b6b0*/  IMAD.MOV.U32 R5, RZ, RZ, R10 ;  /* 0x000000ffff057224 */ /* 0x000fe400078e000a */
[----:B------:R-:W-:Y:S02]  /*1b6c0*/  IMAD.MOV.U32 R6, RZ, RZ, R9 ;  /* 0x000000ffff067224 */ /* 0x000fe400078e0009 */
[----:B------:R-:W-:Y:S01]  /*1b6d0*/  IMAD.MOV.U32 R7, RZ, RZ, R8 ;  /* 0x000000ffff077224 */ /* 0x000fe200078e0008 */
[----:B-----5:R3:W-:Y:S04]  /*1b6e0*/  STL.64 [R1+0x1728], R14 ;  /* 0x0017280e01007387 */ /* 0x0207e80000100a00 */
[----:B----4-:R0:W-:Y:S01]  /*1b6f0*/  STL.64 [R1+0x1720], R12 ;  /* 0x0017200c01007387 */ /* 0x0101e20000100a00 */
[----:B---3--:R-:W-:-:S03]  /*1b700*/  MOV R15, R29 ;  /* 0x0000001d000f7202 */ /* 0x008fc60000000f00 */
[----:B0-----:R-:W3:Y:S04]  /*1b710*/  LDL.LU R12, [R1+0x2d0] ;  /* 0x0002d000010c7983 */ /* 0x001ee80000300800 */
[----:B------:R-:W3:Y:S04]  /*1b720*/  LDL.LU R13, [R1+0x2d4] ;  /* 0x0002d400010d7983 */ /* 0x000ee80000300800 */
[----:B------:R-:W4:Y:S04]  /*1b730*/  LDL.LU R14, [R1+0x2d8] ;  /* 0x0002d800010e7983 */ /* 0x000f280000300800 */
[----:B------:R-:W5:Y:S01]  /*1b740*/  LDL.LU R29, [R1+0x1740] ;  /* 0x00174000011d7983 */ /* 0x000f620000300800 */
[----:B--2---:R-:W-:Y:S03]  /*1b750*/  HMMA.16816.F32 R4, R4, R2, R16 ;  /* 0x000000020404723c */ /* 0x004fe60000001810 */
[----:B----4-:R-:W-:Y:S04]  /*1b760*/  STL.64 [R1+0x1738], R14 ;  /* 0x0017380e01007387 */ /* 0x010fe80000100a00 */
[----:B---3--:R-:W-:Y:S04]  /*1b770*/  STL.64 [R1+0x1730], R12 ;  /* 0x0017300c01007387 */ /* 0x008fe80000100a00 */
[----:B------:R-:W2:Y:S04]  /*1b780*/  LDL.LU R20, [R1+0x20] ;  /* 0x0000200001147983 */ /* 0x000ea80000300800 */
[----:B-----5:R-:W0:Y:S04]  /*1b790*/  LDSM.16.MT88.4 R24, [R29+UR7+0x14000] ;  /* 0x014000071d18783b */ /* 0x020e280008004200 */
[----:B------:R-:W-:Y:S04]  /*1b7a0*/  STL.64 [R1+0x1c0], R4 ;  /* 0x0001c00401007387 */ /* 0x000fe80000100a00 */
[----:B------:R-:W-:Y:S04]  /*1b7b0*/  STL.64 [R1+0x1c8], R6 ;  /* 0x0001c80601007387 */ /* 0x000fe80000100a00 */
[----:B------:R-:W1:Y:S04]  /*1b7c0*/  LDSM.16.MT88.4 R4, [R29+UR7+0x16000] ;  /* 0x016000071d04783b */ /* 0x000e680008004200 */
[----:B------:R-:W3:Y:S04]  /*1b7d0*/  LDSM.16.MT88.4 R8, [R29+UR7+0x14080] ;  /* 0x014080071d08783b */ /* 0x000ee80008004200 */
[----:B------:R-:W2:Y:S04]  /*1b7e0*/  LDL.LU R21, [R1+0x24] ;  /* 0x0000240001157983 */ /* 0x000ea80000300800 */
[----:B------:R-:W2:Y:S04]  /*1b7f0*/  LDL.LU R22, [R1+0x28] ;  /* 0x0000280001167983 */ /* 0x000ea80000300800 */
[----:B------:R-:W2:Y:S04]  /*1b800*/  LDL.LU R23, [R1+0x2c] ;  /* 0x00002c0001177983 */ /* 0x000ea80000300800 */
[----:B------:R-:W-:Y:S04]  /*1b810*/  LDSM.16.MT88.4 R12, [R29+UR7+0x14100] ;  /* 0x014100071d0c783b */ /* 0x000fe80008004200 */
[----:B0-----:R0:W-:Y:S04]  /*1b820*/  STL [R1+0x16d4], R25 ;  /* 0x0016d41901007387 */ /* 0x0011e80000100800 */
[----:B0-----:R-:W4:Y:S04]  /*1b830*/  LDL R25, [R1+0x310] ;  /* 0x0003100001197983 */ /* 0x001f280000100800 */
[----:B------:R-:W-:Y:S01]  /*1b840*/  STL [R1+0x16d0], R27 ;  /* 0x0016d01b01007387 */ /* 0x000fe20000100800 */
[----:B-1----:R-:W-:-:S03]  /*1b850*/  MOV R18, R4 ;  /* 0x0000000400127202 */ /* 0x002fc60000000f00 */
[----:B------:R0:W-:Y:S01]  /*1b860*/  STL [R1+0x4], R5 ;  /* 0x0000040501007387 */ /* 0x0001e20000100800 */
[----:B---3--:R-:W-:-:S03]  /*1b870*/  IMAD.MOV.U32 R4, RZ, RZ, R8 ;  /* 0x000000ffff047224 */ /* 0x008fc600078e0008 */
        /* <DEDUP_REMOVED lines=19> */
[----:B0-----:R-:W3:Y:S04]  /*1b9b0*/  LDL.LU.64 R14, [R1+0x1738] ;  /* 0x00173800010e7983 */ /* 0x001ee80000300a00 */
[----:B------:R-:W3:Y:S01]  /*1b9c0*/  LDL.LU.64 R12, [R1+0x1730] ;  /* 0x00173000010c7983 */ /* 0x000ee20000300a00 */
[----:B------:R-:W-:-:S02]  /*1b9d0*/  IMAD.MOV.U32 R16, RZ, RZ, R24 ;  /* 0x000000ffff107224 */ /* 0x000fc400078e0018 */
[----:B------:R-:W-:-:S07]  /*1b9e0*/  IMAD.MOV.U32 R17, RZ, RZ, R26 ;  /* 0x000000ffff117224 */ /* 0x000fce00078e001a */
[----:B---3--:R-:W-:Y:S01]  /*1b9f0*/  HMMA.16816.F32 R16, R16, R2, R12 ;  /* 0x000000021010723c */ /* 0x008fe2000000180c */
[----:B------:R-:W3:Y:S04]  /*1ba00*/  LDL.LU.64 R14, [R1+0x1728] ;  /* 0x00172800010e7983 */ /* 0x000ee80000300a00 */
[----:B------:R-:W3:-:S14]  /*1ba10*/  LDL.LU.64 R12, [R1+0x1720] ;  /* 0x00172000010c7983 */ /* 0x000edc0000300a00 */
[----:B------:R-:W-:Y:S04]  /*1ba20*/  STL.64 [R1+0x16b0], R18 ;  /* 0x0016b01201007387 */ /* 0x000fe80000100a00 */
[----:B------:R0:W-:Y:S01]  /*1ba30*/  STL.64 [R1+0x16a8], R16 ;  /* 0x0016a81001007387 */ /* 0x0001e20000100a00 */
[----:B---3--:R-:W-:-:S15]  /*1ba40*/  HMMA.16816.F32 R12, R4, R2, R12 ;  /* 0x00000002040c723c */ /* 0x008fde000000180c */
[----:B------:R-:W-:-:S04]  /*1ba50*/  NOP ;  /* 0x0000000000007918 */ /* 0x000fc80000000000 */
[----:B------:R-:W-:Y:S01]  /*1ba60*/  MOV R24, R15 ;  /* 0x0000000f00187202 */ /* 0x000fe20000000f00 */
[----:B------:R-:W-:Y:S04]  /*1ba70*/  STL.64 [R1+0x50], R12 ;  /* 0x0000500c01007387 */ /* 0x000fe80000100a00 */
[----:B------:R-:W-:Y:S04]  /*1ba80*/  STL [R1+0x58], R14 ;  /* 0x0000580e01007387 */ /* 0x000fe80000100800 */
[----:B------:R-:W-:Y:S04]  /*1ba90*/  STL [R1+0x16d8], R24 ;  /* 0x0016d81801007387 */ /* 0x000fe80000100800 */
[----:B0-----:R-:W3:Y:S04]  /*1baa0*/  LDL.LU R16, [R1+0x70] ;  /* 0x0000700001107983 */ /* 0x001ee80000300800 */
[----:B------:R-:W3:Y:S04]  /*1bab0*/  LDL.LU R17, [R1+0x74] ;  /* 0x0000740001117983 */ /* 0x000ee80000300800 */
[----:B------:R-:W5:Y:S04]  /*1bac0*/  LDL.LU R18, [R1+0x78] ;  /* 0x0000780001127983 */ /* 0x000f680000300800 */
[----:B------:R-:W5:Y:S01]  /*1bad0*/  LDL.LU R19, [R1+0x7c] ;  /* 0x00007c0001137983 */ /* 0x000f620000300800 */
[----:B------:R-:W-:Y:S01]  /*1bae0*/  IMAD.MOV.U32 R4, RZ, RZ, R11 ;  /* 0x000000ffff047224 */ /* 0x000fe200078e000b */
[----:B------:R-:W-:Y:S01]  /*1baf0*/  MOV R6, R9 ;  /* 0x0000000900067202 */ /* 0x000fe20000000f00 */
[----:B------:R-:W-:-:S02]  /*1bb00*/  IMAD.MOV.U32 R5, RZ, RZ, R10 ;  /* 0x000000ffff057224 */ /* 0x000fc400078e000a */
[----:B------:R-:W-:Y:S02]  /*1bb10*/  IMAD.MOV.U32 R7, RZ, RZ, R8 ;  /* 0x000000ffff077224 */ /* 0x000fe400078e0008 */
[----:B------:R-:W0:Y:S05]  /*1bb20*/  LDSM.16.MT88.4 R8, [R29+UR7+0x14180] ;  /* 0x014180071d08783b */ /* 0x000e2a0008004200 */
[----:B--2---:R-:W-:Y:S01]  /*1bb30*/  HMMA.16816.F32 R4, R4, R2, R20 ;  /* 0x000000020404723c */ /* 0x004fe20000001814 */
[----:B-----5:R-:W-:Y:S04]  /*1bb40*/  STL.64 [R1+0x1708], R18 ;  /* 0x0017081201007387 */ /* 0x020fe80000100a00 */
[----:B---3--:R1:W-:Y:S04]  /*1bb50*/  STL.64 [R1+0x1700], R16 ;  /* 0x0017001001007387 */ /* 0x0083e80000100a00 */
[----:B-1----:R-:W2:Y:S04]  /*1bb60*/  LDL.LU R16, [R1+0x10] ;  /* 0x0000100001107983 */ /* 0x002ea80000300800 */
[----:B------:R-:W2:Y:S04]  /*1bb70*/  LDL.LU R17, [R1+0x14] ;  /* 0x0000140001117983 */ /* 0x000ea80000300800 */
[----:B------:R-:W3:Y:S04]  /*1bb80*/  LDL.LU R18, [R1+0x18] ;  /* 0x0000180001127983 */ /* 0x000ee80000300800 */
[----:B------:R-:W3:Y:S01]  /*1bb90*/  LDL.LU R19, [R1+0x1c] ;  /* 0x00001c0001137983 */ /* 0x000ee20000300800 */
[----:B0-----:R-:W-:Y:S01]  /*1bba0*/  IMAD.MOV.U32 R12, RZ, RZ, R8 ;  /* 0x000000ffff0c7224 */ /* 0x001fe200078e0008 */
[----:B------:R-:W-:-:S02]  /*1bbb0*/  MOV R13, R10 ;  /* 0x0000000a000d7202 */ /* 0x000fc40000000f00 */
[----:B---3--:R-:W-:Y:S04]  /*1bbc0*/  STL.64 [R1+0x1718], R18 ;  /* 0x0017181201007387 */ /* 0x008fe80000100a00 */
[----:B--2---:R-:W-:Y:S04]  /*1bbd0*/  STL.64 [R1+0x1710], R16 ;  /* 0x0017101001007387 */ /* 0x004fe80000100a00 */
[----:B------:R-:W-:Y:S04]  /*1bbe0*/  STL.64 [R1+0xb0], R4 ;  /* 0x0000b00401007387 */ /* 0x000fe80000100a00 */
[----:B------:R-:W-:Y:S04]  /*1bbf0*/  STL.64 [R1+0xb8], R6 ;  /* 0x0000b80601007387 */ /* 0x000fe80000100a00 */
[----:B------:R-:W0:Y:S04]  /*1bc00*/  LDSM.16.MT88.4 R4, [R29+UR7+0x16180] ;  /* 0x016180071d04783b */ /* 0x000e280008004200 */
[----:B------:R-:W-:Y:S04]  /*1bc10*/  STL [R1+0x1a4], R9 ;  /* 0x0001a40901007387 */ /* 0x000fe80000100800 */
[----:B------:R-:W-:Y:S04]  /*1bc20*/  STL [R1+0x1ac], R11 ;  /* 0x0001ac0b01007387 */ /* 0x000fe80000100800 */
[----:B----4-:R-:W1:Y:S04]  /*1bc30*/  LDSM.16.MT88.4 R8, [R25+UR7+0x16000] ;  /* 0x016000071908783b */ /* 0x010e680008004200 */
[----:B------:R-:W2:Y:S04]  /*1bc40*/  LDSM.16.MT88.4 R16, [R25+UR7+0x14080] ;  /* 0x014080071910783b */ /* 0x000ea80008004200 */
[----:B0-----:R-:W-:Y:S04]  /*1bc50*/  STL [R1+0x1b4], R5 ;  /* 0x0001b40501007387 */ /* 0x001fe80000100800 */
[----:B------:R-:W-:Y:S04]  /*1bc60*/  STL [R1+0x1bc], R7 ;  /* 0x0001bc0701007387 */ /* 0x000fe80000100800 */
[----:B------:R-:W-:Y:S04]  /*1bc70*/  STL [R1+0x1620], R29 ;  /* 0x0016201d01007387 */ /* 0x000fe80000100800 */
[----:B-1----:R-:W-:Y:S04]  /*1bc80*/  STL [R1+0x16dc], R11 ;  /* 0x0016dc0b01007387 */ /* 0x002fe80000100800 */
[----:B--2---:R-:W-:Y:S01]  /*1bc90*/  STL [R1+0x34], R17 ;  /* 0x0000341101007387 */ /* 0x004fe20000100800 */
        /* <DEDUP_REMOVED lines=8> */
[----:B0-----:R-:W2:Y:S04]  /*1bd20*/  LDL.LU.64 R18, [R1+0x1718] ;  /* 0x0017180001127983 */ /* 0x001ea80000300a00 */
[----:B------:R-:W2:Y:S01]  /*1bd30*/  LDL.LU.64 R16, [R1+0x1710] ;  /* 0x0017100001107983 */ /* 0x000ea20000300a00 */
[----:B------:R-:W-:Y:S02]  /*1bd40*/  IMAD.MOV.U32 R14, RZ, RZ, R4 ;  /* 0x000000ffff0e7224 */ /* 0x000fe400078e0004 */
[----:B------:R-:W-:-:S02]  /*1bd50*/  IMAD.MOV.U32 R15, RZ, RZ, R6 ;  /* 0x000000ffff0f7224 */ /* 0x000fc400078e0006 */
[----:B------:R-:W0:Y:S05]  /*1bd60*/  LDSM.16.MT88.4 R4, [R25+UR7+0x14000] ;  /* 0x014000071904783b */ /* 0x000e2a0008004200 */
[----:B--2---:R-:W-:Y:S01]  /*1bd70*/  HMMA.16816.F32 R12, R12, R2, R16 ;  /* 0x000000020c0c723c */ /* 0x004fe20000001810 */
[----:B------:R-:W2:Y:S04]  /*1bd80*/  LDL.LU.64 R18, [R1+0x1708] ;  /* 0x0017080001127983 */ /* 0x000ea80000300a00 */
[----:B------:R-:W2:-:S14]  /*1bd90*/  LDL.LU.64 R16, [R1+0x1700] ;  /* 0x0017000001107983 */ /* 0x000e9c0000300a00 */
[----:B------:R-:W-:Y:S01]  /*1bda0*/  IMAD.MOV.U32 R28, RZ, RZ, R15 ;  /* 0x000000ffff1c7224 */ /* 0x000fe200078e000f */
[----:B------:R1:W-:Y:S04]  /*1bdb0*/  STL.64 [R1+0x110], R12 ;  /* 0x0001100c01007387 */ /* 0x0003e80000100a00 */
[----:B------:R-:W-:Y:S04]  /*1bdc0*/  STL [R1+0x118], R14 ;  /* 0x0001180e01007387 */ /* 0x000fe80000100800 */
[----:B------:R-:W-:Y:S04]  /*1bdd0*/  STL [R1+0x1694], R28 ;  /* 0x0016941c01007387 */ /* 0x000fe80000100800 */
[----:B0-----:R-:W-:Y:S01]  /*1bde0*/  STL [R1+0x16bc], R7 ;  /* 0x0016bc0701007387 */ /* 0x001fe20000100800 */
[----:B-1----:R-:W-:Y:S01]  /*1bdf0*/  IMAD.MOV.U32 R12, RZ, RZ, R4 ;  /* 0x000000ffff0c7224 */ /* 0x002fe200078e0004 */
[----:B------:R-:W-:-:S02]  /*1be00*/  MOV R13, R6 ;  /* 0x00000006000d7202 */ /* 0x000fc40000000f00 */
[----:B------:R0:W-:Y:S04]  /*1be10*/  STL [R1+0x16b8], R5 ;  /* 0x0016b80501007387 */ /* 0x0001e80000100800 */
[----:B------:R-:W3:Y:S04]  /*1be20*/  LDL.LU R4, [R1+0x2e0] ;  /* 0x0002e00001047983 */ /* 0x000ee80000300800 */
[----:B0-----:R-:W3:Y:S04]  /*1be30*/  LDL.LU R5, [R1+0x2e4] ;  /* 0x0002e40001057983 */ /* 0x001ee80000300800 */
[----:B------:R-:W3:Y:S04]  /*1be40*/  LDL.LU R6, [R1+0x2e8] ;  /* 0x0002e80001067983 */ /* 0x000ee80000300800 */
[----:B------:R-:W3:Y:S01]  /*1be50*/  LDL.LU R7, [R1+0x2ec] ;  /* 0x0002ec0001077983 */ /* 0x000ee20000300800 */
[----:B------:R-:W-:-:S02]  /*1be60*/  IMAD.MOV.U32 R14, RZ, RZ, R8 ;  /* 0x000000ffff0e7224 */ /* 0x000fc400078e0008 */
[----:B------:R-:W-:Y:S01]  /*1be70*/  IMAD.MOV.U32 R15, RZ, RZ, R10 ;  /* 0x000000ffff0f7224 */ /* 0x000fe200078e000a */
[----:B------:R-:W-:-:S06]  /*1be80*/  MOV R23, R11 ;  /* 0x0000000b00177202 */ /* 0x000fcc0000000f00 */
[-C--:B---3--:R-:W-:Y:S08]  /*1be90*/  HMMA.16816.F32 R12, R12, R2.reuse, R4 ;  /* 0x000000020c0c723c */ /* 0x088ff00000001804 */
[----:B--2---:R-:W-:Y:S11]  /*1bea0*/  HMMA.16816.F32 R4, R20, R2, R16 ;  /* 0x000000021404723c */ /* 0x004ff60000001810 */
[----:B------:R-:W-:Y:S04]  /*1beb0*/  STL.64 [R1+0x16c8], R14 ;  /* 0x0016c80e01007387 */ /* 0x000fe80000100a00 */
[----:B------:R0:W-:Y:S04]  /*1bec0*/  STL.64 [R1+0x16c0], R12 ;  /* 0x0016c00c01007387 */ /* 0x0001e80000100a00 */
[----:B------:R-:W-:Y:S04]  /*1bed0*/  STL [R1+0x10], R4 ;  /* 0x0000100401007387 */ /* 0x000fe80000100800 */
[----:B0-----:R-:W2:Y:S04]  /*1bee0*/  LDL.LU R12, [R1+0xd0] ;  /* 0x0000d000010c7983 */ /* 0x001ea80000300800 */
[----:B------:R-:W2:Y:S04]  /*1bef0*/  LDL.LU R13, [R1+0xd4] ;  /* 0x0000d400010d7983 */ /* 0x000ea80000300800 */
[----:B------:R-:W3:Y:S04]  /*1bf00*/  LDL.LU R14, [R1+0xd8] ;  /* 0x0000d800010e7983 */ /* 0x000ee80000300800 */
[----:B------:R-:W3:Y:S04]  /*1bf10*/  LDL.LU R15, [R1+0xdc] ;  /* 0x0000dc00010f7983 */ /* 0x000ee80000300800 */
[----:B---3--:R-:W-:Y:S04]  /*1bf20*/  STL.64 [R1+0x16e8], R14 ;  /* 0x0016e80e01007387 */ /* 0x008fe80000100a00 */
[----:B--2---:R0:W-:Y:S04]  /*1bf30*/  STL.64 [R1+0x16e0], R12 ;  /* 0x0016e00c01007387 */ /* 0x0041e80000100a00 */
[----:B0-----:R-:W2:Y:S04]  /*1bf40*/  LDL.LU R12, [R1+0x200] ;  /* 0x00020000010c7983 */ /* 0x001ea80000300800 */
[----:B------:R-:W2:Y:S04]  /*1bf50*/  LDL.LU R13, [R1+0x204] ;  /* 0x00020400010d7983 */ /* 0x000ea80000300800 */
[----:B------:R-:W3:Y:S04]  /*1bf60*/  LDL.LU R14, [R1+0x208] ;  /* 0x00020800010e7983 */ /* 0x000ee80000300800 */
[----:B------:R-:W3:Y:S01]  /*1bf70*/  LDL.LU R15, [R1+0x20c] ;  /* 0x00020c00010f7983 */ /* 0x000ee20000300800 */
[----:B------:R-:W-:Y:S01]  /*1bf80*/  IMAD.MOV.U32 R29, RZ, RZ, R5 ;  /* 0x000000ffff1d7224 */ /* 0x000fe200078e0005 */
[----:B------:R-:W-:Y:S01]  /*1bf90*/  MOV R8, R7 ;  /* 0x0000000700087202 */ /* 0x000fe20000000f00 */
[----:B------:R-:W-:-:S02]  /*1bfa0*/  IMAD.MOV.U32 R26, RZ, RZ, R6 ;  /* 0x000000ffff1a7224 */ /* 0x000fc400078e0006 */
[----:B------:R-:W-:Y:S01]  /*1bfb0*/  IMAD.MOV.U32 R19, RZ, RZ, R0 ;  /* 0x000000ffff137224 */ /* 0x000fe200078e0000 */
[----:B---3--:R-:W-:Y:S04]  /*1bfc0*/  STL.64 [R1+0x16f8], R14 ;  /* 0x0016f80e01007387 */ /* 0x008fe80000100a00 */
[----:B--2---:R-:W-:Y:S04]  /*1bfd0*/  STL.64 [R1+0x16f0], R12 ;  /* 0x0016f00c01007387 */ /* 0x004fe80000100a00 */
[----:B------:R-:W0:Y:S04]  /*1bfe0*/  LDSM.16.MT88.4 R12, [R25+UR7+0x14100] ;  /* 0x01410007190c783b */ /* 0x000e280008004200 */
[----:B------:R-:W2:Y:S04]  /*1bff0*/  LDL.LU R4, [R1+0xe0] ;  /* 0x0000e00001047983 */ /* 0x000ea80000300800 */
[----:B------:R-:W2:Y:S04]  /*1c000*/  LDL.LU R5, [R1+0xe4] ;  /* 0x0000e40001057983 */ /* 0x000ea80000300800 */
[----:B------:R-:W2:Y:S04]  /*1c010*/  LDL.LU R6, [R1+0xe8] ;  /* 0x0000e80001067983 */ /* 0x000ea80000300800 */
[----:B------:R-:W2:Y:S04]  /*1c020*/  LDL.LU R7, [R1+0xec] ;  /* 0x0000ec0001077983 */ /* 0x000ea80000300800 */
[----:B------:R-:W3:Y:S04]  /*1c030*/  LDL.LU R16, [R1+0x40] ;  /* 0x0000400001107983 */ /* 0x000ee80000300800 */
[----:B------:R-:W3:Y:S04]  /*1c040*/  LDL.LU R17, [R1+0x44] ;  /* 0x0000440001117983 */ /* 0x000ee80000300800 */
[----:B------:R-:W3:Y:S01]  /*1c050*/  LDL.LU R18, [R1+0x48] ;  /* 0x0000480001127983 */ /* 0x000ee20000300800 */
[----:B0-----:R-:W-:Y:S01]  /*1c060*/  IMAD.MOV.U32 R20, RZ, RZ, R12 ;  /* 0x000000ffff147224 */ /* 0x001fe200078e000c */
[----:B------:R-:W-:-:S02]  /*1c070*/  MOV R21, R14 ;  /* 0x0000000e00157202 */ /* 0x000fc40000000f00 */
[----:B------:R-:W-:Y:S01]  /*1c080*/  STL [R1+0x74], R13 ;  /* 0x0000740d01007387 */ /* 0x000fe20000100800 */
[----:B------:R-:W-:-:S03]  /*1c090*/  IMAD.MOV.U32 R28, RZ, RZ, R15 ;  /* 0x000000ffff1c7224 */ /* 0x000fc600078e000f */
[----:B------:R-:W0:Y:S02]  /*1c0a0*/  LDSM.16.MT88.4 R12, [R25+UR7+0x16100] ;  /* 0x01610007190c783b */ /* 0x000e240008004200 */
[----:B0-----:R-:W-:Y:S01]  /*1c0b0*/  IMAD.MOV.U32 R22, RZ, RZ, R12 ;  /* 0x000000ffff167224 */ /* 0x001fe200078e000c */
[----:B------:R-:W-:Y:S01]  /*1c0c0*/  MOV R23, R14 ;  /* 0x0000000e00177202 */ /* 0x000fe20000000f00 */
[----:B------:R-:W-:Y:S02]  /*1c0d0*/  IMAD.MOV.U32 R0, RZ, RZ, R13 ;  /* 0x000000ffff007224 */ /* 0x000fe400078e000d */
[----:B------:R-:W-:Y:S02]  /*1c0e0*/  IMAD.MOV.U32 R10, RZ, RZ, R15 ;  /* 0x000000ffff0a7224 */ /* 0x000fe400078e000f */
[----:B------:R-:W0:Y:S04]  /*1c0f0*/  LDSM.16.MT88.4 R12, [R25+UR7+0x14180] ;  /* 0x01418007190c783b */ /* 0x000e280008004200 */
[----:B------:R-:W-:Y:S04]  /*1c100*/  STL [R1+0x1698], R28 ;  /* 0x0016981c01007387 */ /* 0x000fe80000100800 */
        /* <DEDUP_REMOVED lines=11> */
[----:B0-----:R-:W4:Y:S04]  /*1c1c0*/  LDL.LU.64 R14, [R1+0x16f8] ;  /* 0x0016f800010e7983 */ /* 0x001f280000300a00 */
[----:B------:R-:W4:Y:S02]  /*1c1d0*/  LDL.LU.64 R12, [R1+0x16f0] ;  /* 0x0016f000010c7983 */ /* 0x000f240000300a00 */
[----:B----4-:R-:W-:Y:S02]  /*1c1e0*/  HMMA.16816.F32 R20, R20, R2, R12 ;  /* 0x000000021414723c */ /* 0x010fe4000000180c */
[----:B------:R-:W4:Y:S04]  /*1c1f0*/  LDL.LU.64 R14, [R1+0x16e8] ;  /* 0x0016e800010e7983 */ /* 0x000f280000300a00 */
[----:B------:R-:W4:-:S13]  /*1c200*/  LDL.LU.64 R12, [R1+0x16e0] ;  /* 0x0016e000010c7983 */ /* 0x000f1a0000300a00 */
        /* <DEDUP_REMOVED lines=8> */
[----:B------:R-:W5:Y:S04]  /*1c290*/  LDL.LU R11, [R1+0x16dc] ;  /* 0x0016dc00010b7983 */ /* 0x000f680000300800 */
[----:B------:R-:W2:Y:S04]  /*1c2a0*/  LDL.LU R24, [R1+0x16d8] ;  /* 0x0016d80001187983 */ /* 0x000ea80000300800 */
[----:B------:R-:W2:Y:S04]  /*1c2b0*/  LDL.LU R25, [R1+0x16d4] ;  /* 0x0016d40001197983 */ /* 0x000ea80000300800 */
[----:B------:R-:W2:Y:S01]  /*1c2c0*/  LDL.LU R27, [R1+0x16d0] ;  /* 0x0016d000011b7983 */ /* 0x000ea20000300800 */
[----:B----4-:R-:W-:Y:S03]  /*1c2d0*/  HMMA.16816.F32 R20, R20, R2, R12 ;  /* 0x000000021414723c */ /* 0x010fe6000000180c */
[----:B------:R-:W4:Y:S04]  /*1c2e0*/  LDL.LU.64 R14, [R1+0x16c8] ;  /* 0x0016c800010e7983 */ /* 0x000f280000300a00 */
[----:B------:R-:W4:Y:S04]  /*1c2f0*/  LDL.LU.64 R12, [R1+0x16c0] ;  /* 0x0016c000010c7983 */ /* 0x000f280000300a00 */
[----:B------:R-:W2:Y:S04]  /*1c300*/  LDL.LU R2, [R1+0x2f8] ;  /* 0x0002f80001027983 */ /* 0x000ea80000300800 */
[----:B------:R-:W3:Y:S04]  /*1c310*/  LDL.LU R3, [R1+0x2fc] ;  /* 0x0002fc0001037983 */ /* 0x000ee80000300800 */
        /* <DEDUP_REMOVED lines=24> */
[----:B------:R-:W-:Y:S01]  /*1c4a0*/  IMAD.MOV.U32 R20, RZ, RZ, R25 ;  /* 0x000000ffff147224 */ /* 0x000fe200078e0019 */
[----:B------:R-:W-:Y:S01]  /*1c4b0*/  MOV R21, R27 ;  /* 0x0000001b00157202 */ /* 0x000fe20000000f00 */
[----:B---3--:R-:W-:Y:S01]  /*1c4c0*/  IMAD.MOV.U32 R4, RZ, RZ, R5 ;  /* 0x000000ffff047224 */ /* 0x008fe200078e0005 */
[----:B--2---:R-:W-:Y:S01]  /*1c4d0*/  MOV R5, R7 ;  /* 0x0000000700057202 */ /* 0x004fe20000000f00 */
[----:B------:R-:W-:-:S02]  /*1c4e0*/  IMAD.MOV.U32 R6, RZ, RZ, R9 ;  /* 0x000000ffff067224 */ /* 0x000fc400078e0009 */
[----:B-----5:R-:W-:-:S07]  /*1c4f0*/  IMAD.MOV.U32 R7, RZ, RZ, R11 ;  /* 0x000000ffff077224 */ /* 0x020fce00078e000b */
[----:B------:R-:W-:Y:S01]  /*1c500*/  HMMA.16816.F32 R4, R4, R2, R12 ;  /* 0x000000020404723c */ /* 0x000fe2000000180c */
[----:B------:R-:W-:-:S07]  /*1c510*/  IMAD.MOV.U32 R14, RZ, RZ, R26 ;  /* 0x000000ffff0e7224 */ /* 0x000fce00078e001a */
[----:B----4-:R-:W-:Y:S01]  /*1c520*/  HMMA.16816.F32 R20, R20, R2, R16 ;  /* 0x000000021414723c */ /* 0x010fe20000001810 */
[----:B------:R-:W2:-:S15]  /*1c530*/  LDL.LU R16, [R1+0x170] ;  /* 0x0001700001107983 */ /* 0x000e9e0000300800 */
[----:B------:R-:W-:-:S03]  /*1c540*/  NOP ;  /* 0x0000000000007918 */ /* 0x000fc60000000000 */
[----:B------:R-:W-:Y:S04]  /*1c550*/  STL.64 [R1+0x2c0], R20 ;  /* 0x0002c01401007387 */ /* 0x000fe80000100a00 */
[----:B------:R0:W-:Y:S04]  /*1c560*/  STL.64 [R1+0x2c8], R22 ;  /* 0x0002c81601007387 */ /* 0x0001e80000100a00 */
[----:B------:R-:W2:Y:S04]  /*1c570*/  LDL.LU R17, [R1+0x174] ;  /* 0x0001740001117983 */ /* 0x000ea80000300800 */
[----:B------:R-:W2:Y:S04]  /*1c580*/  LDL.LU R18, [R1+0x178] ;  /* 0x0001780001127983 */ /* 0x000ea80000300800 */
[----:B------:R-:W2:Y:S01]  /*1c590*/  LDL.LU R19, [R1+0x17c] ;  /* 0x00017c0001137983 */ /* 0x000ea20000300800 */
[----:B0-----:R-:W-:-:S03]  /*1c5a0*/  IMAD.MOV.U32 R23, RZ, RZ, R24 ;  /* 0x000000ffff177224 */ /* 0x001fc600078e0018 */
[----:B------:R-:W3:Y:S04]  /*1c5b0*/  LDL.LU R20, [R1+0x50] ;  /* 0x0000500001147983 */ /* 0x000ee80000300800 */
[----:B------:R-:W3:Y:S04]  /*1c5c0*/  LDL.LU R21, [R1+0x54] ;  /* 0x0000540001157983 */ /* 0x000ee80000300800 */
[----:B------:R-:W3:Y:S04]  /*1c5d0*/  LDL.LU R22, [R1+0x58] ;  /* 0x0000580001167983 */ /* 0x000ee80000300800 */
[----:B------:R-:W2:Y:S04]  /*1c5e0*/  LDL.LU R24, [R1+0x264] ;  /* 0x0002640001187983 */ /* 0x000ea80000300800 */
[----:B------:R-:W-:Y:S04]  /*1c5f0*/  STL.64 [R1+0x2d0], R4 ;  /* 0x0002d00401007387 */ /* 0x000fe80000100a00 */
[----:B------:R-:W-:Y:S04]  /*1c600*/  STL.64 [R1+0x2d8], R6 ;  /* 0x0002d80601007387 */ /* 0x000fe80000100a00 */
[----:B------:R-:W2:Y:S04]  /*1c610*/  LDL.LU R25, [R1+0x26c] ;  /* 0x00026c0001197983 */ /* 0x000ea80000300800 */
[----:B------:R-:W4:Y:S04]  /*1c620*/  LDL.LU R12, [R1+0x10] ;  /* 0x00001000010c7983 */ /* 0x000f280000300800 */
[----:B------:R-:W2:Y:S04]  /*1c630*/  LDL.LU R26, [R1+0x244] ;  /* 0x00024400011a7983 */ /* 0x000ea80000300800 */
[----:B------:R-:W2:Y:S02]  /*1c640*/  LDL.LU R27, [R1+0x24c] ;  /* 0x00024c00011b7983 */ /* 0x000ea40000300800 */
[-C--:B--2---:R-:W-:Y:S02]  /*1c650*/  HMMA.16816.F32 R24, R24, R2.reuse, R16 ;  /* 0x000000021818723c */ /* 0x084fe40000001810 */
[----:B------:R-:W2:Y:S04]  /*1c660*/  LDL.LU R16, [R1+0x1e0] ;  /* 0x0001e00001107983 */ /* 0x000ea80000300800 */
[----:B------:R-:W2:Y:S04]  /*1c670*/  LDL.LU R17, [R1+0x1e4] ;  /* 0x0001e40001117983 */ /* 0x000ea80000300800 */
[----:B------:R-:W2:Y:S04]  /*1c680*/  LDL.LU R18, [R1+0x1e8] ;  /* 0x0001e80001127983 */ /* 0x000ea80000300800 */
[----:B------:R-:W2:Y:S05]  /*1c690*/  LDL.LU R19, [R1+0x1ec] ;  /* 0x0001ec0001137983 */ /* 0x000eaa0000300800 */
[----:B------:R0:W-:Y:S04]  /*1c6a0*/  STL [R1+0x167c], R24 ;  /* 0x00167c1801007387 */ /* 0x0001e80000100800 */
[----:B------:R1:W-:Y:S04]  /*1c6b0*/  STL [R1+0x1678], R25 ;  /* 0x0016781901007387 */ /* 0x0003e80000100800 */
[----:B------:R5:W-:Y:S04]  /*1c6c0*/  STL [R1+0x1674], R26 ;  /* 0x0016741a01007387 */ /* 0x000be80000100800 */
[----:B------:R3:W-:Y:S04]  /*1c6d0*/  STL [R1+0x1670], R27 ;  /* 0x0016701b01007387 */ /* 0x0007e80000100800 */
[----:B0-----:R-:W2:Y:S04]  /*1c6e0*/  LDL.LU R24, [R1+0xc0] ;  /* 0x0000c00001187983 */ /* 0x001ea80000300800 */
[----:B-1----:R-:W2:Y:S04]  /*1c6f0*/  LDL.LU R25, [R1+0xc4] ;  /* 0x0000c40001197983 */ /* 0x002ea80000300800 */
[----:B-----5:R-:W2:Y:S04]  /*1c700*/  LDL.LU R26, [R1+0xc8] ;  /* 0x0000c800011a7983 */ /* 0x020ea80000300800 */
[----:B---3--:R-:W2:Y:S04]  /*1c710*/  LDL.LU R27, [R1+0xcc] ;  /* 0x0000cc00011b7983 */ /* 0x008ea80000300800 */
[----:B------:R-:W2:Y:S04]  /*1c720*/  LDL.LU R4, [R1+0x154] ;  /* 0x0001540001047983 */ /* 0x000ea80000300800 */
[----:B------:R-:W2:Y:S04]  /*1c730*/  LDL.LU R5, [R1+0x15c] ;  /* 0x00015c0001057983 */ /* 0x000ea80000300800 */
[----:B------:R-:W2:Y:S04]  /*1c740*/  LDL.LU R6, [R1+0x184] ;  /* 0x0001840001067983 */ /* 0x000ea80000300800 */
[----:B------:R-:W2:Y:S02]  /*1c750*/  LDL.LU R7, [R1+0x18c] ;  /* 0x00018c0001077983 */ /* 0x000ea40000300800 */
[----:B--2---:R-:W-:Y:S02]  /*1c760*/  HMMA.16816.F32 R24, R4, R2, R24 ;  /* 0x000000020418723c */ /* 0x004fe40000001818 */
[----:B------:R-:W2:-:S15]  /*1c770*/  LDL.LU R4, [R1+0x84] ;  /* 0x0000840001047983 */ /* 0x000e9e0000300800 */
[----:B------:R-:W-:Y:S02]  /*1c780*/  NOP ;  /* 0x0000000000007918 */ /* 0x000fe40000000000 */
[----:B------:R-:W-:Y:S04]  /*1c790*/  STL.64 [R1], R24 ;  /* 0x0000001801007387 */ /* 0x000fe80000100a00 */
[----:B------:R-:W-:Y:S04]  /*1c7a0*/  STL.64 [R1+0x8], R26 ;  /* 0x0000081a01007387 */ /* 0x000fe80000100a00 */
[----:B------:R-:W2:Y:S04]  /*1c7b0*/  LDL.LU R5, [R1+0x8c] ;  /* 0x00008c0001057983 */ /* 0x000ea80000300800 */
[----:B------:R-:W2:Y:S04]  /*1c7c0*/  LDL.LU R6, [R1+0xa4] ;  /* 0x0000a40001067983 */ /* 0x000ea80000300800 */
[----:B------:R-:W2:Y:S01]  /*1c7d0*/  LDL.LU R7, [R1+0xac] ;  /* 0x0000ac0001077983 */ /* 0x000ea20000300800 */
[----:B------:R-:W-:Y:S01]  /*1c7e0*/  MOV R13, R29 ;  /* 0x0000001d000d7202 */ /* 0x000fe20000000f00 */
[----:B--2---:R-:W-:-:S15]  /*1c7f0*/  HMMA.16816.F32 R20, R4, R2, R20 ;  /* 0x000000020414723c */ /* 0x004fde0000001814 */
[----:B------:R-:W-:-:S04]  /*1c800*/  NOP ;  /* 0x0000000000007918 */ /* 0x000fc80000000000 */
[----:B------:R-:W-:Y:S01]  /*1c810*/  MOV R29, R23 ;  /* 0x00000017001d7202 */ /* 0x000fe20000000f00 */
[----:B------:R0:W-:Y:S04]  /*1c820*/  STL.64 [R1+0x50], R20 ;  /* 0x0000501401007387 */ /* 0x0001e80000100a00 */
[----:B------:R1:W-:Y:S04]  /*1c830*/  STL [R1+0x58], R22 ;  /* 0x0000581601007387 */ /* 0x0003e80000100800 */
[----:B------:R-:W-:Y:S04]  /*1c840*/  STL [R1+0x1638], R29 ;  /* 0x0016381d01007387 */ /* 0x000fe80000100800 */
[----:B------:R-:W4:Y:S04]  /*1c850*/  LDL.LU R4, [R1+0x34] ;  /* 0x0000340001047983 */ /* 0x000f280000300800 */
[----:B------:R-:W4:Y:S04]  /*1c860*/  LDL.LU R5, [R1+0x3c] ;  /* 0x00003c0001057983 */ /* 0x000f280000300800 */
[----:B------:R-:W4:Y:S04]  /*1c870*/  LDL.LU R6, [R1+0x64] ;  /* 0x0000640001067983 */ /* 0x000f280000300800 */
[----:B------:R-:W4:Y:S01]  /*1c880*/  LDL.LU R7, [R1+0x6c] ;  /* 0x00006c0001077983 */ /* 0x000f220000300800 */
[----:B------:R-:W-:-:S03]  /*1c890*/  IMAD.MOV.U32 R15, RZ, RZ, R8 ;  /* 0x000000ffff0f7224 */ /* 0x000fc600078e0008 */
[----:B0-----:R-:W2:Y:S04]  /*1c8a0*/  LDL.LU R20, [R1+0xb0] ;  /* 0x0000b00001147983 */ /* 0x001ea80000300800 */
[----:B------:R-:W2:Y:S04]  /*1c8b0*/  LDL.LU R21, [R1+0xb4] ;  /* 0x0000b40001157983 */ /* 0x000ea80000300800 */
[----:B-1----:R-:W2:Y:S04]  /*1c8c0*/  LDL.LU R22, [R1+0xb8] ;  /* 0x0000b80001167983 */ /* 0x002ea80000300800 */
[----:B------:R-:W2:Y:S01]  /*1c8d0*/  LDL.LU R23, [R1+0xbc] ;  /* 0x0000bc0001177983 */ /* 0x000ea20000300800 */
[----:B----4-:R-:W-:Y:S03]  /*1c8e0*/  HMMA.16816.F32 R12, R4, R2, R12 ;  /* 0x00000002040c723c */ /* 0x010fe6000000180c */
[----:B------:R-:W3:-:S15]  /*1c8f0*/  LDL.LU R4, [R1+0x120] ;  /* 0x0001200001047983 */ /* 0x000ede0000300800 */
[----:B------:R-:W-:Y:S01]  /*1c900*/  NOP ;  /* 0x0000000000007918 */ /* 0x000fe20000000000 */
[----:B------:R0:W-:Y:S04]  /*1c910*/  STL.64 [R1+0x160], R12 ;  /* 0x0001600c01007387 */ /* 0x0001e80000100a00 */
[----:B------:R1:W-:Y:S04]  /*1c920*/  STL.64 [R1+0x168], R14 ;  /* 0x0001680e01007387 */ /* 0x0003e80000100a00 */
[----:B------:R-:W3:Y:S04]  /*1c930*/  LDL.LU R5, [R1+0x124] ;  /* 0x0001240001057983 */ /* 0x000ee80000300800 */
[----:B------:R-:W3:Y:S04]  /*1c940*/  LDL.LU R6, [R1+0x128] ;  /* 0x0001280001067983 */ /* 0x000ee80000300800 */
[----:B------:R-:W3:Y:S04]  /*1c950*/  LDL.LU R7, [R1+0x12c] ;  /* 0x00012c0001077983 */ /* 0x000ee80000300800 */
[----:B0-----:R-:W4:Y:S04]  /*1c960*/  LDL.LU R12, [R1+0x284] ;  /* 0x00028400010c7983 */ /* 0x001f280000300800 */
[----:B------:R-:W4:Y:S04]  /*1c970*/  LDL.LU R13, [R1+0x28c] ;  /* 0x00028c00010d7983 */ /* 0x000f280000300800 */
[----:B-1----:R-:W4:Y:S04]  /*1c980*/  LDL.LU R14, [R1+0x294] ;  /* 0x00029400010e7983 */ /* 0x002f280000300800 */
[----:B------:R-:W4:Y:S04]  /*1c990*/  LDL.LU R15, [R1+0x29c] ;  /* 0x00029c00010f7983 */ /* 0x000f280000300800 */
[----:B------:R-:W5:Y:S04]  /*1c9a0*/  LDL.LU R24, [R1+0x230] ;  /* 0x0002300001187983 */ /* 0x000f680000300800 */
[----:B------:R-:W5:Y:S04]  /*1c9b0*/  LDL.LU R25, [R1+0x234] ;  /* 0x0002340001197983 */ /* 0x000f680000300800 */
[----:B------:R-:W5:Y:S04]  /*1c9c0*/  LDL.LU R26, [R1+0x238] ;  /* 0x00023800011a7983 */ /* 0x000f680000300800 */
[----:B------:R-:W5:Y:S04]  /*1c9d0*/  LDL.LU R27, [R1+0x23c] ;  /* 0x00023c00011b7983 */ /* 0x000f680000300800 */
[----:B------:R-:W2:Y:S01]  /*1c9e0*/  LDL R8, [R1+0x798] ;  /* 0x0007980001087983 */ /* 0x000ea20000100800 */
[----:B----4-:R-:W-:-:S15]  /*1c9f0*/  HMMA.16816.F32 R12, R12, R2, R16 ;  /* 0x000000020c0c723c */ /* 0x010fde0000001810 */
[----:B------:R-:W-:-:S04]  /*1ca00*/  NOP ;  /* 0x0000000000007918 */ /* 0x000fc80000000000 */
[----:B------:R-:W-:Y:S04]  /*1ca10*/  STL [R1+0x165c], R12 ;  /* 0x00165c0c01007387 */ /* 0x000fe80000100800 */
[----:B------:R0:W-:Y:S04]  /*1ca20*/  STL [R1+0x1658], R13 ;  /* 0x0016580d01007387 */ /* 0x0001e80000100800 */
[----:B------:R1:W-:Y:S04]  /*1ca30*/  STL [R1+0x1654], R14 ;  /* 0x0016540e01007387 */ /* 0x0003e80000100800 */
[----:B------:R4:W-:Y:S01]  /*1ca40*/  STL [R1+0x1650], R15 ;  /* 0x0016500f01007387 */ /* 0x0009e20000100800 */
[----:B0-----:R-:W-:-:S03]  /*1ca50*/  IMAD.MOV.U32 R13, RZ, RZ, R10 ;  /* 0x000000ffff0d7224 */ /* 0x001fc600078e000a */
[----:B------:R-:W2:Y:S01]  /*1ca60*/  LDL.LU R12, [R1+0x20] ;  /* 0x00002000010c7983 */ /* 0x000ea20000300800 */
[----:B-1----:R-:W-:-:S03]  /*1ca70*/  IMAD.MOV.U32 R14, RZ, RZ, R0 ;  /* 0x000000ffff0e7224 */ /* 0x002fc600078e0000 */
[----:B------:R-:W2:Y:S01]  /*1ca80*/  LDL.LU R10, [R1+0x16a0] ;  /* 0x0016a000010a7983 */ /* 0x000ea20000300800 */
[----:B----4-:R-:W-:-:S03]  /*1ca90*/  MOV R15, R28 ;  /* 0x0000001c000f7202 */ /* 0x010fc60000000f00 */
[----:B------:R-:W4:Y:S04]  /*1caa0*/  LDL.LU R0, [R1+0x169c] ;  /* 0x00169c0001007983 */ /* 0x000f280000300800 */
[----:B------:R-:W2:Y:S04]  /*1cab0*/  LDL.LU R28, [R1+0x1698] ;  /* 0x00169800011c7983 */ /* 0x000ea80000300800 */
[----:B------:R-:W3:Y:S04]  /*1cac0*/  LDL.LU R16, [R1+0x1d4] ;  /* 0x0001d40001107983 */ /* 0x000ee80000300800 */
[----:B------:R-:W3:Y:S04]  /*1cad0*/  LDL.LU R17, [R1+0x1dc] ;  /* 0x0001dc0001117983 */ /* 0x000ee80000300800 */
[----:B------:R-:W3:Y:S04]  /*1cae0*/  LDL.LU R18, [R1+0x1f4] ;  /* 0x0001f40001127983 */ /* 0x000ee80000300800 */
[----:B------:R-:W3:Y:S02]  /*1caf0*/  LDL.LU R19, [R1+0x1fc] ;  /* 0x0001fc0001137983 */ /* 0x000ee40000300800 */
[----:B---3--:R-:W-:-:S15]  /*1cb00*/  HMMA.16816.F32 R16, R16, R2, R4 ;  /* 0x000000021010723c */ /* 0x008fde0000001804 */
[----:B------:R-:W-:-:S04]  /*1cb10*/  NOP ;  /* 0x0000000000007918 */ /* 0x000fc80000000000 */
[----:B------:R-:W-:Y:S04]  /*1cb20*/  STL.64 [R1+0x1630], R18 ;  /* 0x0016301201007387 */ /* 0x000fe80000100a00 */
[----:B------:R2:W-:Y:S04]  /*1cb30*/  STL.64 [R1+0x1628], R16 ;  /* 0x0016281001007387 */ /* 0x0005e80000100a00 */
[----:B------:R-:W2:Y:S04]  /*1cb40*/  LDL.LU R4, [R1+0x104] ;  /* 0x0001040001047983 */ /* 0x000ea80000300800 */
[----:B------:R-:W2:Y:S04]  /*1cb50*/  LDL.LU R5, [R1+0x10c] ;  /* 0x00010c0001057983 */ /* 0x000ea80000300800 */
[----:B------:R-:W2:Y:S04]  /*1cb60*/  LDL.LU R6, [R1+0x144] ;  /* 0x0001440001067983 */ /* 0x000ea80000300800 */
[----:B------:R-:W2:Y:S02]  /*1cb70*/  LDL.LU R7, [R1+0x14c] ;  /* 0x00014c0001077983 */ /* 0x000ea40000300800 */
[----:B--2---:R-:W-:Y:S02]  /*1cb80*/  HMMA.16816.F32 R16, R4, R2, R20 ;  /* 0x000000020410723c */ /* 0x004fe40000001814 */
[----:B------:R-:W2:Y:S01]  /*1cb90*/  LDL.LU R4, [R1+0x74] ;  /* 0x0000740001047983 */ /* 0x000ea20000300800 */
[----:B------:R-:W-:Y:S01]  /*1cba0*/  IMAD.MOV.U32 R5, RZ, RZ, R28 ;  /* 0x000000ffff057224 */ /* 0x000fe200078e001c */
[----:B------:R-:W-:Y:S01]  /*1cbb0*/  MOV R7, R10 ;  /* 0x0000000a00077202 */ /* 0x000fe20000000f00 */
[----:B----4-:R-:W-:Y:S01]  /*1cbc0*/  IMAD.MOV.U32 R6, RZ, RZ, R0 ;  /* 0x000000ffff067224 */ /* 0x010fe200078e0000 */
[----:B------:R-:W0:-:S13]  /*1cbd0*/  LDSM.16.M88.4 R8, [R8+UR7+0x40080] ;  /* 0x040080070808783b */ /* 0x000e1a0008000200 */
[----:B------:R-:W-:Y:S04]  /*1cbe0*/  STL.64 [R1+0x30], R16 ;  /* 0x0000301001007387 */ /* 0x000fe80000100a00 */
[----:B------:R-:W-:Y:S04]  /*1cbf0*/  STL.64 [R1+0x38], R18 ;  /* 0x0000381201007387 */ /* 0x000fe80000100a00 */
[----:B------:R-:W3:Y:S04]  /*1cc00*/  LDL.LU R28, [R1+0x1694] ;  /* 0x00169400011c7983 */ /* 0x000ee80000300800 */
[----:B------:R-:W4:Y:S04]  /*1cc10*/  LDL.LU R20, [R1+0x1c0] ;  /* 0x0001c00001147983 */ /* 0x000f280000300800 */
[----:B------:R-:W4:Y:S04]  /*1cc20*/  LDL.LU R21, [R1+0x1c4] ;  /* 0x0001c40001157983 */ /* 0x000f280000300800 */
[----:B------:R-:W4:Y:S04]  /*1cc30*/  LDL.LU R22, [R1+0x1c8] ;  /* 0x0001c80001167983 */ /* 0x000f280000300800 */
[----:B------:R-:W4:Y:S04]  /*1cc40*/  LDL.LU R23, [R1+0x1cc] ;  /* 0x0001cc0001177983 */ /* 0x000f280000300800 */
[----:B------:R-:W3:Y:S01]  /*1cc50*/  LDL.LU R0, [R1+0x1690] ;  /* 0x0016900001007983 */ /* 0x000ee20000300800 */
[----:B--2---:R-:W-:Y:S03]  /*1cc60*/  HMMA.16816.F32 R12, R4, R2, R12 ;  /* 0x00000002040c723c */ /* 0x004fe6000000180c */
[----:B------:R-:W5:-:S15]  /*1cc70*/  LDL.LU R4, [R1+0x2a4] ;  /* 0x0002a40001047983 */ /* 0x000f5e0000300800 */
[----:B------:R-:W-:Y:S01]  /*1cc80*/  NOP ;  /* 0x0000000000007918 */ /* 0x000fe20000000000 */
[----:B------:R-:W-:Y:S04]  /*1cc90*/  STL.64 [R1+0x20], R12 ;  /* 0x0000200c01007387 */ /* 0x000fe80000100a00 */
[----:B------:R-:W-:Y:S04]  /*1cca0*/  STL.64 [R1+0x28], R14 ;  /* 0x0000280e01007387 */ /* 0x000fe80000100a00 */
[----:B------:R-:W5:Y:S04]  /*1ccb0*/  LDL.LU R5, [R1+0x2ac] ;  /* 0x0002ac0001057983 */ /* 0x000f680000300800 */
[----:B------:R-:W5:Y:S04]  /*1ccc0*/  LDL.LU R6, [R1+0x2b4] ;  /* 0x0002b40001067983 */ /* 0x000f680000300800 */
[----:B------:R-:W5:Y:S04]  /*1ccd0*/  LDL.LU R7, [R1+0x2bc] ;  /* 0x0002bc0001077983 */ /* 0x000f680000300800 */
[----:B---3--:R-:W-:Y:S01]  /*1cce0*/  LDSM.16.MT88.4 R12, [R0+UR7+0x18080] ;  /* 0x01808007000c783b */ /* 0x008fe20008004200 */
[----:B-----5:R-:W-:-:S15]  /*1ccf0*/  HMMA.16816.F32 R4, R4, R2, R24 ;  /* 0x000000020404723c */ /* 0x020fde0000001818 */
[----:B------:R-:W-:-:S04]  /*1cd00*/  NOP ;  /* 0x0000000000007918 */ /* 0x000fc80000000000 */
[----:B------:R-:W-:Y:S04]  /*1cd10*/  STL [R1+0x1668], R4 ;  /* 0x0016680401007387 */ /* 0x000fe80000100800 */
[----:B------:R-:W-:Y:S04]  /*1cd20*/  STL [R1+0x1664], R5 ;  /* 0x0016640501007387 */ /* 0x000fe80000100800 */
[----:B------:R-:W-:Y:S04]  /*1cd30*/  STL [R1+0x1660], R6 ;  /* 0x0016600601007387 */ /* 0x000fe80000100800 */
[----:B------:R-:W-:Y:S04]  /*1cd40*/  STL [R1+0x164c], R7 ;  /* 0x00164c0701007387 */ /* 0x000fe80000100800 */
[----:B------:R-:W1:Y:S04]  /*1cd50*/  LDSM.16.MT88.4 R4, [R0+UR7+0x18000] ;  /* 0x018000070004783b */ /* 0x000e680008004200 */
[----:B0-----:R-:W-:Y:S04]  /*1cd60*/  STL.64 [R1+0x2e0], R8 ;  /* 0x0002e00801007387 */ /* 0x001fe80000100a00 */
[----:B------:R-:W-:Y:S04]  /*1cd70*/  STL.64 [R1+0x2e8], R10 ;  /* 0x0002e80a01007387 */ /* 0x000fe80000100a00 */
[----:B-1----:R-:W-:Y:S01]  /*1cd80*/  STL [R1+0x204], R5 ;  /* 0x0002040501007387 */ /* 0x002fe20000100800 */
[----:B------:R-:W-:Y:S01]  /*1cd90*/  MOV R26, R4 ;  /* 0x00000004001a7202 */ /* 0x000fe20000000f00 */
[----:B------:R-:W-:-:S02]  /*1cda0*/  IMAD.MOV.U32 R27, RZ, RZ, R6 ;  /* 0x000000ffff1b7224 */ /* 0x000fc400078e0006 */
[----:B------:R-:W-:Y:S04]  /*1cdb0*/  STL [R1+0x20c], R7 ;  /* 0x00020c0701007387 */ /* 0x000fe80000100800 */
[----:B------:R-:W0:Y:S01]  /*1cdc0*/  LDSM.16.MT88.4 R4, [R0+UR7+0x1a000] ;  /* 0x01a000070004783b */ /* 0x000e220008004200 */
[----:B------:R-:W-:Y:S02]  /*1cdd0*/  IMAD.MOV.U32 R24, RZ, RZ, R8 ;  /* 0x000000ffff187224 */ /* 0x000fe400078e0008 */
[----:B------:R-:W-:Y:S01]  /*1cde0*/  IMAD.MOV.U32 R25, RZ, RZ, R9 ;  /* 0x000000ffff197224 */ /* 0x000fe200078e0009 */
[----:B------:R-:W-:Y:S04]  /*1cdf0*/  STL.64 [R1+0x1688], R26 ;  /* 0x0016881a01007387 */ /* 0x000fe80000100a00 */
[----:B------:R1:W-:Y:S04]  /*1ce00*/  STL.64 [R1+0x1680], R24 ;  /* 0x0016801801007387 */ /* 0x0003e80000100a00 */
[----:B-1----:R-:W2:Y:S04]  /*1ce10*/  LDL.LU R24, [R1+0x110] ;  /* 0x0001100001187983 */ /* 0x002ea80000300800 */
[----:B------:R-:W2:Y:S04]  /*1ce20*/  LDL.LU R25, [R1+0x114] ;  /* 0x0001140001197983 */ /* 0x000ea80000300800 */
[----:B------:R-:W2:Y:S04]  /*1ce30*/  LDL.LU R26, [R1+0x118] ;  /* 0x00011800011a7983 */ /* 0x000ea80000300800 */
[----:B0-----:R-:W-:Y:S04]  /*1ce40*/  STL [R1+0x214], R5 ;  /* 0x0002140501007387 */ /* 0x001fe80000100800 */
[----:B------:R-:W-:Y:S04]  /*1ce50*/  STL [R1+0x21c], R7 ;  /* 0x00021c0701007387 */ /* 0x000fe80000100800 */
[----:B------:R-:W4:Y:S04]  /*1ce60*/  LDL.LU R8, [R1+0x254] ;  /* 0x0002540001087983 */ /* 0x000f280000300800 */
[----:B------:R-:W4:Y:S04]  /*1ce70*/  LDL.LU R9, [R1+0x25c] ;  /* 0x00025c0001097983 */ /* 0x000f280000300800 */
[----:B------:R-:W4:Y:S04]  /*1ce80*/  LDL.LU R10, [R1+0x274] ;  /* 0x00027400010a7983 */ /* 0x000f280000300800 */
[----:B------:R-:W4:Y:S04]  /*1ce90*/  LDL.LU R11, [R1+0x27c] ;  /* 0x00027c00010b7983 */ /* 0x000f280000300800 */
[----:B------:R-:W3:Y:S04]  /*1cea0*/  LDL.LU R16, [R1+0xe0] ;  /* 0x0000e00001107983 */ /* 0x000ee80000300800 */
[----:B------:R-:W3:Y:S04]  /*1ceb0*/  LDL.LU R17, [R1+0xe4] ;  /* 0x0000e40001117983 */ /* 0x000ee80000300800 */
[----:B------:R-:W3:Y:S04]  /*1cec0*/  LDL.LU R18, [R1+0xe8] ;  /* 0x0000e80001127983 */ /* 0x000ee80000300800 */
[----:B------:R-:W3:Y:S01]  /*1ced0*/  LDL.LU R19, [R1+0xec] ;  /* 0x0000ec0001137983 */ /* 0x000ee20000300800 */
[----:B----4-:R-:W-:-:S15]  /*1cee0*/  HMMA.16816.F32 R8, R8, R2, R20 ;  /* 0x000000020808723c */ /* 0x010fde0000001814 */
[----:B------:R-:W-:-:S04]  /*1cef0*/  NOP ;  /* 0x0000000000007918 */ /* 0x000fc80000000000 */
[----:B------:R0:W-:Y:S04]  /*1cf00*/  STL [R1+0x1648], R8 ;  /* 0x0016480801007387 */ /* 0x0001e80000100800 */
[----:B------:R1:W-:Y:S04]  /*1cf10*/  STL [R1+0x1644], R9 ;  /* 0x0016440901007387 */ /* 0x0003e80000100800 */
[----:B------:R4:W-:Y:S04]  /*1cf20*/  STL [R1+0x1640], R10 ;  /* 0x0016400a01007387 */ /* 0x0009e80000100800 */
[----:B------:R5:W-:Y:S04]  /*1cf30*/  STL [R1+0x163c], R11 ;  /* 0x00163c0b01007387 */ /* 0x000be80000100800 */
[----:B0-----:R-:W2:Y:S04]  /*1cf40*/  LDL.LU R8, [R1+0xd0] ;  /* 0x0000d00001087983 */ /* 0x001ea80000300800 */
[----:B-1----:R-:W2:Y:S04]  /*1cf50*/  LDL.LU R9, [R1+0xd4] ;  /* 0x0000d40001097983 */ /* 0x002ea80000300800 */
[----:B----4-:R-:W4:Y:S04]  /*1cf60*/  LDL.LU R10, [R1+0xd8] ;  /* 0x0000d800010a7983 */ /* 0x010f280000300800 */
[----:B-----5:R-:W4:Y:S04]  /*1cf70*/  LDL.LU R11, [R1+0xdc] ;  /* 0x0000dc00010b7983 */ /* 0x020f280000300800 */
[----:B------:R-:W-:Y:S04]  /*1cf80*/  STL [R1+0x254], R13 ;  /* 0x0002540d01007387 */ /* 0x000fe80000100800 */
[----:B------:R-:W-:Y:S04]  /*1cf90*/  STL [R1+0x25c], R15 ;  /* 0x00025c0f01007387 */ /* 0x000fe80000100800 */
[----:B------:R-:W2:Y:S04]  /*1cfa0*/  LDL.LU R20, [R1+0x1a4] ;  /* 0x0001a40001147983 */ /* 0x000ea80000300800 */
[----:B------:R-:W2:Y:S04]  /*1cfb0*/  LDL.LU R21, [R1+0x1ac] ;  /* 0x0001ac0001157983 */ /* 0x000ea80000300800 */
[----:B------:R-:W2:Y:S04]  /*1cfc0*/  LDL.LU R22, [R1+0x1b4] ;  /* 0x0001b40001167983 */ /* 0x000ea80000300800 */
[----:B------:R-:W2:Y:S01]  /*1cfd0*/  LDL.LU R23, [R1+0x1bc] ;  /* 0x0001bc0001177983 */ /* 0x000ea20000300800 */
[----:B------:R-:W-:Y:S01]  /*1cfe0*/  IMAD.MOV.U32 R27, RZ, RZ, R28 ;  /* 0x000000ffff1b7224 */ /* 0x000fe200078e001c */
[----:B------:R-:W-:Y:S01]  /*1cff0*/  MOV R28, R4 ;  /* 0x00000004001c7202 */ /* 0x000fe20000000f00 */
[----:B------:R-:W-:Y:S01]  /*1d000*/  IMAD.MOV.U32 R4, RZ, RZ, R12 ;  /* 0x000000ffff047224 */ /* 0x000fe200078e000c */
[----:B------:R-:W-:-:S02]  /*1d010*/  MOV R5, R14 ;  /* 0x0000000e00057202 */ /* 0x000fc40000000f00 */
[----:B------:R-:W0:Y:S01]  /*1d020*/  LDSM.16.MT88.4 R12, [R0+UR7+0x1a080] ;  /* 0x01a08007000c783b */ /* 0x000e220008004200 */
[----:B------:R-:W-:-:S03]  /*1d030*/  IMAD.MOV.U32 R29, RZ, RZ, R6 ;  /* 0x000000ffff1d7224 */ /* 0x000fc600078e0006 */
[----:B0-----:R-:W-:Y:S04]  /*1d040*/  STL [R1+0x234], R13 ;  /* 0x0002340d01007387 */ /* 0x001fe80000100800 */
[----:B------:R-:W-:Y:S01]  /*1d050*/  STL [R1+0x23c], R15 ;  /* 0x00023c0f01007387 */ /* 0x000fe20000100800 */
[----:B------:R-:W-:Y:S02]  /*1d060*/  IMAD.MOV.U32 R6, RZ, RZ, R12 ;  /* 0x000000ffff067224 */ /* 0x000fe400078e000c */
[----:B------:R-:W-:Y:S01]  /*1d070*/  IMAD.MOV.U32 R12, RZ, RZ, R14 ;  /* 0x000000ffff0c7224 */ /* 0x000fe200078e000e */
[----:B--2---:R-:W-:Y:S01]  /*1d080*/  HMMA.16816.F32 R20, R20, R2, R24 ;  /* 0x000000021414723c */ /* 0x004fe20000001818 */
[----:B------:R-:W0:-:S15]  /*1d090*/  LDSM.16.MT88.4 R24, [R0+UR7+0x18100] ;  /* 0x018100070018783b */ /* 0x000e1e0008004200 */
[----:B------:R-:W-:-:S03]  /*1d0a0*/  NOP ;  /* 0x0000000000007918 */ /* 0x000fc60000000000 */
[----:B------:R1:W-:Y:S04]  /*1d0b0*/  STL.64 [R1+0x10], R20 ;  /* 0x0000101401007387 */ /* 0x0003e80000100a00 */
[----:B------:R2:W-:Y:S04]  /*1d0c0*/  STL.64 [R1+0x18], R22 ;  /* 0x0000181601007387 */ /* 0x0005e80000100a00 */
[----:B0-----:R-:W-:Y:S04]  /*1d0d0*/  STL [R1+0x284], R25 ;  /* 0x0002841901007387 */ /* 0x001fe80000100800 */
[----:B------:R-:W-:Y:S04]  /*1d0e0*/  STL [R1+0x28c], R27 ;  /* 0x00028c1b01007387 */ /* 0x000fe80000100800 */
[----:B-1----:R-:W4:Y:S04]  /*1d0f0*/  LDL.LU R20, [R1+0xf4] ;  /* 0x0000f40001147983 */ /* 0x002f280000300800 */
[----:B------:R-:W4:Y:S04]  /*1d100*/  LDL.LU R21, [R1+0xfc] ;  /* 0x0000fc0001157983 */ /* 0x000f280000300800 */
[----:B--2---:R-:W4:Y:S04]  /*1d110*/  LDL.LU R22, [R1+0x134] ;  /* 0x0001340001167983 */ /* 0x004f280000300800 */
[----:B------:R-:W4:Y:S01]  /*1d120*/  LDL.LU R23, [R1+0x13c] ;  /* 0x00013c0001177983 */ /* 0x000f220000300800 */
        /* <DEDUP_REMOVED lines=8> */
[----:B------:R-:W5:Y:S01]  /*1d1b0*/  LDL.LU.64 R24, [R1+0x1680] ;  /* 0x0016800001187983 */ /* 0x000f620000300a00 */
[----:B----4-:R-:W-:Y:S03]  /*1d1c0*/  HMMA.16816.F32 R8, R20, R2, R8 ;  /* 0x000000021408723c */ /* 0x010fe60000001808 */
[----:B------:R-:W-:-:S15]  /*1d1d0*/  LDSM.16.MT88.4 R20, [R0+UR7+0x18180] ;  /* 0x018180070014783b */ /* 0x000fde0008004200 */
[----:B------:R-:W-:Y:S01]  /*1d1e0*/  NOP ;  /* 0x0000000000007918 */ /* 0x000fe20000000000 */
[----:B------:R-:W-:Y:S04]  /*1d1f0*/  STL.64 [R1+0xd0], R8 ;  /* 0x0000d00801007387 */ /* 0x000fe80000100a00 */
[----:B------:R-:W-:Y:S04]  /*1d200*/  STL.64 [R1+0xd8], R10 ;  /* 0x0000d80a01007387 */ /* 0x000fe80000100a00 */
[----:B------:R-:W0:Y:S01]  /*1d210*/  LDSM.16.MT88.4 R8, [R0+UR7+0x1a180] ;  /* 0x01a180070008783b */ /* 0x000e220008004200 */
[----:B-----5:R-:W-:-:S03]  /*1d220*/  F2FP.F16.E4M3.UNPACK_B R2, R24 ;  /* 0x00000018ff02723e */ /* 0x020fc600020006ff */
[----:B0-----:R-:W-:Y:S04]  /*1d230*/  STL.64 [R1+0x2a0], R8 ;  /* 0x0002a00801007387 */ /* 0x001fe80000100a00 */
[----:B------:R2:W-:Y:S01]  /*1d240*/  STL.64 [R1+0x290], R20 ;  /* 0x0002901401007387 */ /* 0x0005e20000100a00 */
[----:B------:R-:W-:-:S03]  /*1d250*/  F2FP.F16.E4M3.UNPACK_B R3, R25 ;  /* 0x00000019ff03723e */ /* 0x000fc600020006ff */
[----:B------:R0:W-:Y:S04]  /*1d260*/  STL.64 [R1+0x298], R22 ;  /* 0x0002981601007387 */ /* 0x0001e80000100a00 */
[----:B------:R-:W-:Y:S04]  /*1d270*/  STL [R1+0x2ac], R11 ;  /* 0x0002ac0b01007387 */ /* 0x000fe80000100800 */
[----:B------:R-:W-:Y:S01]  /*1d280*/  STL [R1+0x158c], R0 ;  /* 0x00158c0001007387 */ /* 0x000fe20000100800 */
[----:B--2---:R-:W-:Y:S01]  /*1d290*/  IMAD.MOV.U32 R20, RZ, RZ, R26 ;  /* 0x000000ffff147224 */ /* 0x004fe200078e001a */
[----:B------:R-:W-:-:S02]  /*1d2a0*/  MOV R21, R27 ;  /* 0x0000001b00157202 */ /* 0x000fc40000000f00 */
[----:B------:R-:W2:Y:S01]  /*1d2b0*/  LDL.LU R24, [R1+0x167c] ;  /* 0x00167c0001187983 */ /* 0x000ea20000300800 */
[----:B0-----:R-:W-:-:S03]  /*1d2c0*/  IMAD.MOV.U32 R22, RZ, RZ, R28 ;  /* 0x000000ffff167224 */ /* 0x001fc600078e001c */
[----:B------:R-:W2:Y:S04]  /*1d2d0*/  LDL.LU R25, [R1+0x1678] ;  /* 0x0016780001197983 */ /* 0x000ea80000300800 */
[----:B------:R-:W2:Y:S04]  /*1d2e0*/  LDL.LU R26, [R1+0x1674] ;  /* 0x00167400011a7983 */ /* 0x000ea80000300800 */
[----:B------:R-:W2:Y:S04]  /*1d2f0*/  LDL.LU R27, [R1+0x1670] ;  /* 0x00167000011b7983 */ /* 0x000ea80000300800 */
[----:B------:R-:W4:Y:S01]  /*1d300*/  LDL.LU R28, [R1+0x166c] ;  /* 0x00166c00011c7983 */ /* 0x000f220000300800 */
[----:B------:R-:W-:-:S07]  /*1d310*/  IMAD.MOV.U32 R23, RZ, RZ, R29 ;  /* 0x000000ffff177224 */ /* 0x000fce00078e001d */
[----:B---3--:R-:W-:Y:S01]  /*1d320*/  HMMA.16816.F32 R20, R20, R2, R16 ;  /* 0x000000021414723c */ /* 0x008fe20000001810 */
[----:B------:R-:W3:-:S15]  /*1d330*/  LDL.LU R16, [R1+0x40] ;  /* 0x0000400001107983 */ /* 0x000ede0000300800 */
[----:B------:R-:W-:-:S03]  /*1d340*/  NOP ;  /* 0x0000000000007918 */ /* 0x000fc60000000000 */
[----:B------:R-:W-:Y:S04]  /*1d350*/  STL.64 [R1+0xf0], R20 ;  /* 0x0000f01401007387 */ /* 0x000fe80000100a00 */
[----:B------:R-:W-:Y:S01]  /*1d360*/  STL.64 [R1+0xf8], R22 ;  /* 0x0000f81601007387 */ /* 0x000fe20000100a00 */
[----:B------:R-:W-:-:S03]  /*1d370*/  IMAD.MOV.U32 R8, RZ, RZ, R10 ;  /* 0x000000ffff087224 */ /* 0x000fc600078e000a */
[----:B------:R-:W3:Y:S04]  /*1d380*/  LDL.LU R17, [R1+0x44] ;  /* 0x0000440001117983 */ /* 0x000ee80000300800 */
[----:B------:R-:W3:Y:S04]  /*1d390*/  LDL.LU R18, [R1+0x48] ;  /* 0x0000480001127983 */ /* 0x000ee80000300800 */
[----:B------:R-:W3:Y:S04]  /*1d3a0*/  LDL.LU R19, [R1+0x4c] ;  /* 0x00004c0001137983 */ /* 0x000ee80000300800 */
[----:B----4-:R-:W0:Y:S04]  /*1d3b0*/  LDSM.16.MT88.4 R20, [R28+UR7+0x18000] ;  /* 0x018000071c14783b */ /* 0x010e280008004200 */
[----:B0-----:R-:W-:Y:S01]  /*1d3c0*/  STL [R1+0x114], R21 ;  /* 0x0001141501007387 */ /* 0x001fe20000100800 */
[----:B------:R-:W-:Y:S01]  /*1d3d0*/  MOV R9, R20 ;  /* 0x0000001400097202 */ /* 0x000fe20000000f00 */
        /* <DEDUP_REMOVED lines=8> */
[----:B------:R-:W-:-:S03]  /*1d460*/  MOV R22, R6 ;  /* 0x0000000600167202 */ /* 0x000fc60000000f00 */
[----:B------:R-:W4:Y:S01]  /*1d470*/  LDL.LU R4, [R1+0x1668] ;  /* 0x0016680001047983 */ /* 0x000f220000300800 */
[----:B0-----:R-:W-:-:S03]  /*1d480*/  IMAD.MOV.U32 R21, RZ, RZ, R5 ;  /* 0x000000ffff157224 */ /* 0x001fc600078e0005 */
[----:B------:R-:W4:Y:S01]  /*1d490*/  LDL.LU R5, [R1+0x1664] ;  /* 0x0016640001057983 */ /* 0x000f220000300800 */
[----:B-1----:R-:W-:-:S03]  /*1d4a0*/  IMAD.MOV.U32 R23, RZ, RZ, R12 ;  /* 0x000000ffff177224 */ /* 0x002fc600078e000c */
[----:B------:R-:W4:Y:S04]  /*1d4b0*/  LDL.LU R6, [R1+0x1660] ;  /* 0x0016600001067983 */ /* 0x000f280000300800 */
[----:B------:R-:W5:Y:S01]  /*1d4c0*/  LDL.LU R12, [R1+0x165c] ;  /* 0x00165c00010c7983 */ /* 0x000f620000300800 */
[----:B--2---:R-:W-:Y:S01]  /*1d4d0*/  HMMA.16816.F32 R24, R20, R2, R24 ;  /* 0x000000021418723c */ /* 0x004fe20000001818 */
[----:B------:R-:W-:Y:S02]  /*1d4e0*/  IMAD.MOV.U32 R20, RZ, RZ, R13 ;  /* 0x000000ffff147224 */ /* 0x000fe400078e000d */
[----:B------:R-:W5:Y:S01]  /*1d4f0*/  LDL.LU R13, [R1+0x1658] ;  /* 0x00165800010d7983 */ /* 0x000f620000300800 */
[----:B------:R-:W-:Y:S01]  /*1d500*/  MOV R21, R14 ;  /* 0x0000000e00157202 */ /* 0x000fe20000000f00 */
[----:B------:R-:W-:-:S14]  /*1d510*/  IMAD.MOV.U32 R22, RZ, RZ, R15 ;  /* 0x000000ffff167224 */ /* 0x000fdc00078e000f */
[----:B------:R0:W-:Y:S04]  /*1d520*/  STL.64 [R1+0x150], R24 ;  /* 0x0001501801007387 */ /* 0x0001e80000100a00 */
[----:B------:R1:W-:Y:S04]  /*1d530*/  STL.64 [R1+0x158], R26 ;  /* 0x0001581a01007387 */ /* 0x0003e80000100a00 */
[----:B------:R-:W5:Y:S04]  /*1d540*/  LDL.LU R14, [R1+0x1654] ;  /* 0x00165400010e7983 */ /* 0x000f680000300800 */
[----:B------:R-:W5:Y:S01]  /*1d550*/  LDL.LU R15, [R1+0x1650] ;  /* 0x00165000010f7983 */ /* 0x000f620000300800 */
[----:B------:R-:W-:-:S03]  /*1d560*/  IMAD.MOV.U32 R23, RZ, RZ, R7 ;  /* 0x000000ffff177224 */ /* 0x000fc600078e0007 */
[----:B------:R-:W4:Y:S04]  /*1d570*/  LDL.LU R7, [R1+0x164c] ;  /* 0x00164c0001077983 */ /* 0x000f280000300800 */
[----:B0-----:R-:W2:Y:S04]  /*1d580*/  LDL.LU R24, [R1] ;  /* 0x0000000001187983 */ /* 0x001ea80000300800 */
[----:B------:R-:W2:Y:S04]  /*1d590*/  LDL.LU R25, [R1+0x4] ;  /* 0x0000040001197983 */ /* 0x000ea80000300800 */
[----:B-1----:R-:W2:Y:S04]  /*1d5a0*/  LDL.LU R26, [R1+0x8] ;  /* 0x00000800011a7983 */ /* 0x002ea80000300800 */
[----:B------:R-:W2:Y:S01]  /*1d5b0*/  LDL.LU R27, [R1+0xc] ;  /* 0x00000c00011b7983 */ /* 0x000ea20000300800 */
[----:B-----5:R-:W-:Y:S03]  /*1d5c0*/  HMMA.16816.F32 R20, R20, R2, R12 ;  /* 0x000000021414723c */ /* 0x020fe6000000180c */
[----:B------:R-:W4:-:S15]  /*1d5d0*/  LDL.LU R12, [R1+0x290] ;  /* 0x00029000010c7983 */ /* 0x000f1e0000300800 */
[----:B------:R-:W-:Y:S01]  /*1d5e0*/  NOP ;  /* 0x0000000000007918 */ /* 0x000fe20000000000 */
[----:B------:R-:W-:Y:S04]  /*1d5f0*/  STL.64 [R1+0x1f0], R20 ;  /* 0x0001f01401007387 */ /* 0x000fe80000100a00 */
[----:B------:R-:W-:Y:S04]  /*1d600*/  STL.64 [R1+0x1f8], R22 ;  /* 0x0001f81601007387 */ /* 0x000fe80000100a00 */
[----:B------:R-:W4:Y:S04]  /*1d610*/  LDL.LU R13, [R1+0x298] ;  /* 0x00029800010d7983 */ /* 0x000f280000300800 */
[----:B------:R-:W4:Y:S01]  /*1d620*/  LDL.LU R14, [R1+0x2a0] ;  /* 0x0002a000010e7983 */ /* 0x000f220000300800 */
[----:B------:R-:W-:-:S03]  /*1d630*/  MOV R15, R8 ;  /* 0x00000008000f7202 */ /* 0x000fc60000000f00 */
[----:B------:R-:W5:Y:S04]  /*1d640*/  LDL.LU R8, [R1+0x1648] ;  /* 0x0016480001087983 */ /* 0x000f680000300800 */
[----:B------:R-:W0:Y:S01]  /*1d650*/  LDSM.16.MT88.4 R20, [R28+UR7+0x18080] ;  /* 0x018080071c14783b */ /* 0x000e220008004200 */
[----:B----4-:R-:W-:-:S15]  /*1d660*/  HMMA.16816.F32 R4, R12, R2, R4 ;  /* 0x000000020c04723c */ /* 0x010fde0000001804 */
[----:B------:R-:W-:-:S04]  /*1d670*/  NOP ;  /* 0x0000000000007918 */ /* 0x000fc80000000000 */
[----:B------:R-:W-:Y:S04]  /*1d680*/  STL.64 [R1+0x220], R4 ;  /* 0x0002200401007387 */ /* 0x000fe80000100a00 */
[----:B------:R-:W-:Y:S04]  /*1d690*/  STL.64 [R1+0x228], R6 ;  /* 0x0002280601007387 */ /* 0x000fe80000100a00 */
[----:B------:R-:W1:Y:S04]  /*1d6a0*/  LDSM.16.MT88.4 R4, [R28+UR7+0x1a080] ;  /* 0x01a080071c04783b */ /* 0x000e680008004200 */
[----:B0-----:R-:W-:Y:S04]  /*1d6b0*/  STL [R1+0xe4], R21 ;  /* 0x0000e41501007387 */ /* 0x001fe80000100800 */
[----:B------:R0:W-:Y:S01]  /*1d6c0*/  STL [R1+0xec], R23 ;  /* 0x0000ec1701007387 */ /* 0x0001e20000100800 */
[----:B------:R-:W-:-:S02]  /*1d6d0*/  IMAD.MOV.U32 R13, RZ, RZ, R20 ;  /* 0x000000ffff0d7224 */ /* 0x000fc400078e0014 */
[----:B------:R-:W-:Y:S01]  /*1d6e0*/  IMAD.MOV.U32 R12, RZ, RZ, R22 ;  /* 0x000000ffff0c7224 */ /* 0x000fe200078e0016 */
[----:B-1----:R1:W-:Y:S01]  /*1d6f0*/  STL [R1+0x104], R5 ;  /* 0x0001040501007387 */ /* 0x0023e20000100800 */
[----:B------:R-:W-:Y:S01]  /*1d700*/  MOV R0, R4 ;  /* 0x0000000400007202 */ /* 0x000fe20000000f00 */
[----:B0-----:R-:W-:Y:S02]  /*1d710*/  IMAD.MOV.U32 R23, RZ, RZ, R6 ;  /* 0x000000ffff177224 */ /* 0x001fe400078e0006 */
[----:B------:R0:W-:Y:S01]  /*1d720*/  STL [R1+0x10c], R7 ;  /* 0x00010c0701007387 */ /* 0x0001e20000100800 */
[----:B------:R-:W-:Y:S02]  /*1d730*/  IMAD.MOV.U32 R4, RZ, RZ, R9 ;  /* 0x000000ffff047224 */ /* 0x000fe400078e0009 */
[----:B------:R-:W-:Y:S01]  /*1d740*/  IMAD.MOV.U32 R6, RZ, RZ, R11 ;  /* 0x000000ffff067224 */ /* 0x000fe200078e000b */
[----:B------:R-:W5:Y:S01]  /*1d750*/  LDL.LU R9, [R1+0x1644] ;  /* 0x0016440001097983 */ /* 0x000f620000300800 */
[----:B-1----:R-:W-:-:S03]  /*1d760*/  MOV R5, R10 ;  /* 0x0000000a00057202 */ /* 0x002fc60000000f00 */
[----:B------:R-:W5:Y:S01]  /*1d770*/  LDL.LU R10, [R1+0x1640] ;  /* 0x00164000010a7983 */ /* 0x000f620000300800 */
[----:B0-----:R-:W-:-:S03]  /*1d780*/  IMAD.MOV.U32 R7, RZ, RZ, R29 ;  /* 0x000000ffff077224 */ /* 0x001fc600078e001d */
[----:B------:R-:W5:Y:S04]  /*1d790*/  LDL.LU R11, [R1+0x163c] ;  /* 0x00163c00010b7983 */ /* 0x000f680000300800 */
[----:B------:R-:W4:Y:S01]  /*1d7a0*/  LDL.LU R29, [R1+0x1638] ;  /* 0x00163800011d7983 */ /* 0x000f220000300800 */
[----:B---3--:R-:W-:Y:S01]  /*1d7b0*/  HMMA.16816.F32 R16, R4, R2, R16 ;  /* 0x000000020410723c */ /* 0x008fe20000001810 */
[----:B------:R-:W-:Y:S01]  /*1d7c0*/  MOV R5, R13 ;  /* 0x0000000d00057202 */ /* 0x000fe20000000f00 */
[----:B------:R-:W-:Y:S02]  /*1d7d0*/  IMAD.MOV.U32 R6, RZ, RZ, R12 ;  /* 0x000000ffff067224 */ /* 0x000fe400078e000c */
[----:B------:R-:W0:-:S15]  /*1d7e0*/  LDSM.16.MT88.4 R12, [R28+UR7+0x18100] ;  /* 0x018100071c0c783b */ /* 0x000e1e0008004200 */
[----:B------:R-:W-:Y:S04]  /*1d7f0*/  STL.64 [R1+0x40], R16 ;  /* 0x0000401001007387 */ /* 0x000fe80000100a00 */
[----:B------:R-:W-:Y:S04]  /*1d800*/  STL.64 [R1+0x48], R18 ;  /* 0x0000481201007387 */ /* 0x000fe80000100a00 */
[----:B------:R-:W-:Y:S04]  /*1d810*/  LDSM.16.MT88.4 R16, [R28+UR7+0x18180] ;  /* 0x018180071c10783b */ /* 0x000fe80008004200 */
[----:B0-----:R-:W-:Y:S01]  /*1d820*/  STL [R1+0x1c4], R13 ;  /* 0x0001c40d01007387 */ /* 0x001fe20000100800 */
[----:B------:R-:W-:Y:S01]  /*1d830*/  MOV R22, R12 ;  /* 0x0000000c00167202 */ /* 0x000fe20000000f00 */
[----:B------:R-:W-:-:S02]  /*1d840*/  IMAD.MOV.U32 R21, RZ, RZ, R14 ;  /* 0x000000ffff157224 */ /* 0x000fc400078e000e */
[----:B------:R-:W-:Y:S04]  /*1d850*/  STL [R1+0x1cc], R15 ;  /* 0x0001cc0f01007387 */ /* 0x000fe80000100800 */
[----:B------:R-:W0:Y:S04]  /*1d860*/  LDSM.16.MT88.4 R12, [R28+UR7+0x1a100] ;  /* 0x01a100071c0c783b */ /* 0x000e280008004200 */
[----:B0-----:R0:W-:Y:S04]  /*1d870*/  STL [R1+0x1d4], R13 ;  /* 0x0001d40d01007387 */ /* 0x0011e80000100800 */
[----:B------:R1:W-:Y:S04]  /*1d880*/  STL [R1+0x1dc], R15 ;  /* 0x0001dc0f01007387 */ /* 0x0003e80000100800 */
[----:B------:R-:W-:Y:S01]  /*1d890*/  STL [R1+0x244], R17 ;  /* 0x0002441101007387 */ /* 0x000fe20000100800 */
[----:B0-----:R-:W-:-:S03]  /*1d8a0*/  IMAD.MOV.U32 R13, RZ, RZ, R18 ;  /* 0x000000ffff0d7224 */ /* 0x001fc600078e0012 */
[----:B------:R-:W-:Y:S01]  /*1d8b0*/  STL [R1+0x24c], R19 ;  /* 0x00024c1301007387 */ /* 0x000fe20000100800 */
[----:B-1----:R-:W-:Y:S01]  /*1d8c0*/  MOV R15, R14 ;  /* 0x0000000e000f7202 */ /* 0x002fe20000000f00 */
[----:B------:R-:W-:Y:S02]  /*1d8d0*/  IMAD.MOV.U32 R14, RZ, RZ, R16 ;  /* 0x000000ffff0e7224 */ /* 0x000fe400078e0010 */
[----:B------:R-:W0:Y:S01]  /*1d8e0*/  LDSM.16.MT88.4 R16, [R28+UR7+0x1a180] ;  /* 0x01a180071c10783b */ /* 0x000e220008004200 */
[----:B------:R-:W-:Y:S02]  /*1d8f0*/  IMAD.MOV.U32 R7, RZ, RZ, R0 ;  /* 0x000000ffff077224 */ /* 0x000fe400078e0000 */
[----:B------:R-:W-:Y:S01]  /*1d900*/  IMAD.MOV.U32 R20, RZ, RZ, R12 ;  /* 0x000000ffff147224 */ /* 0x000fe200078e000c */
[----:B0-----:R-:W-:Y:S01]  /*1d910*/  STL [R1+0x264], R17 ;  /* 0x0002641101007387 */ /* 0x001fe20000100800 */
[----:B------:R-:W-:Y:S01]  /*1d920*/  IMAD.MOV.U32 R0, RZ, RZ, R18 ;  /* 0x000000ffff007224 */ /* 0x000fe200078e0012 */
[----:B------:R-:W-:-:S02]  /*1d930*/  MOV R12, R16 ;  /* 0x00000010000c7202 */ /* 0x000fc40000000f00 */
[----:B------:R0:W-:Y:S04]  /*1d940*/  STL [R1+0x26c], R19 ;  /* 0x00026c1301007387 */ /* 0x0001e80000100800 */
[----:B0-----:R-:W3:Y:S04]  /*1d950*/  LDL.LU.64 R18, [R1+0x1630] ;  /* 0x0016300001127983 */ /* 0x001ee80000300a00 */
[----:B------:R-:W3:Y:S01]  /*1d960*/  LDL.LU.64 R16, [R1+0x1628] ;  /* 0x0016280001107983 */ /* 0x000ee20000300a00 */
[----:B------:R-:W-:Y:S01]  /*1d970*/  IMAD.MOV.U32 R4, RZ, RZ, R5 ;  /* 0x000000ffff047224 */ /* 0x000fe200078e0005 */
[----:B------:R-:W-:Y:S01]  /*1d980*/  MOV R5, R6 ;  /* 0x0000000600057202 */ /* 0x000fe20000000f00 */
[----:B------:R-:W-:-:S02]  /*1d990*/  IMAD.MOV.U32 R6, RZ, RZ, R7 ;  /* 0x000000ffff067224 */ /* 0x000fc400078e0007 */
[----:B------:R-:W-:-:S07]  /*1d9a0*/  IMAD.MOV.U32 R7, RZ, RZ, R23 ;  /* 0x000000ffff077224 */ /* 0x000fce00078e0017 */
[----:B--2---:R-:W-:Y:S01]  /*1d9b0*/  HMMA.16816.F32 R24, R4, R2, R24 ;  /* 0x000000020418723c */ /* 0x004fe20000001818 */
[----:B------:R-:W-:Y:S01]  /*1d9c0*/  MOV R4, R22 ;  /* 0x0000001600047202 */ /* 0x000fe20000000f00 */
[----:B------:R-:W-:Y:S01]  /*1d9d0*/  IMAD.MOV.U32 R5, RZ, RZ, R21 ;  /* 0x000000ffff057224 */ /* 0x000fe200078e0015 */
[----:B------:R-:W-:Y:S01]  /*1d9e0*/  MOV R7, R15 ;  /* 0x0000000f00077202 */ /* 0x000fe20000000f00 */
[----:B------:R-:W-:Y:S01]  /*1d9f0*/  IMAD.MOV.U32 R6, RZ, RZ, R20 ;  /* 0x000000ffff067224 */ /* 0x000fe200078e0014 */
[----:B------:R0:W-:-:S14]  /*1da00*/  STL [R1+0x1574], R28 ;  /* 0x0015741c01007387 */ /* 0x0001dc0000100800 */
[----:B------:R-:W-:Y:S04]  /*1da10*/  STL.64 [R1+0xc0], R24 ;  /* 0x0000c01801007387 */ /* 0x000fe80000100a00 */
[----:B------:R-:W-:Y:S04]  /*1da20*/  STL.64 [R1+0xc8], R26 ;  /* 0x0000c81a01007387 */ /* 0x000fe80000100a00 */
[----:B0-----:R-:W2:Y:S01]  /*1da30*/  LDL R28, [R1+0x310] ;  /* 0x00031000011c7983 */ /* 0x001ea20000100800 */
[----:B----4-:R-:W-:Y:S01]  /*1da40*/  MOV R23, R29 ;  /* 0x0000001d00177202 */ /* 0x010fe20000000f00 */
[----:B---3--:R-:W-:-:S15]  /*1da50*/  HMMA.16816.F32 R16, R4, R2, R16 ;  /* 0x000000020410723c */ /* 0x008fde0000001810 */
[----:B------:R-:W-:-:S04]  /*1da60*/  NOP ;  /* 0x0000000000007918 */ /* 0x000fc80000000000 */
[----:B------:R-:W-:Y:S04]  /*1da70*/  STL.64 [R1+0x140], R16 ;  /* 0x0001401001007387 */ /* 0x000fe80000100a00 */
[----:B------:R-:W-:Y:S04]  /*1da80*/  STL.64 [R1+0x148], R18 ;  /* 0x0001481201007387 */ /* 0x000fe80000100a00 */
[----:B------:R-:W3:Y:S04]  /*1da90*/  LDL.LU R20, [R1+0x50] ;  /* 0x0000500001147983 */ /* 0x000ee80000300800 */
[----:B------:R-:W3:Y:S04]  /*1daa0*/  LDL.LU R21, [R1+0x54] ;  /* 0x0000540001157983 */ /* 0x000ee80000300800 */
[----:B------:R-:W4:Y:S04]  /*1dab0*/  LDL.LU R22, [R1+0x58] ;  /* 0x0000580001167983 */ /* 0x000f280000300800 */
[----:B------:R-:W2:Y:S01]  /*1dac0*/  LDL.LU R29, [R1+0x1620] ;  /* 0x00162000011d7983 */ /* 0x000ea20000300800 */
[----:B------:R-:W-:-:S02]  /*1dad0*/  IMAD.MOV.U32 R4, RZ, RZ, R14 ;  /* 0x000000ffff047224 */ /* 0x000fc400078e000e */
[----:B------:R-:W-:Y:S02]  /*1dae0*/  IMAD.MOV.U32 R5, RZ, RZ, R13 ;  /* 0x000000ffff057224 */ /* 0x000fe400078e000d */
[----:B------:R-:W-:Y:S02]  /*1daf0*/  IMAD.MOV.U32 R6, RZ, RZ, R12 ;  /* 0x000000ffff067224 */ /* 0x000fe400078e000c */
[----:B------:R-:W-:-:S07]  /*1db00*/  IMAD.MOV.U32 R7, RZ, RZ, R0 ;  /* 0x000000ffff077224 */ /* 0x000fce00078e0000 */
[----:B-----5:R-:W-:Y:S01]  /*1db10*/  HMMA.16816.F32 R4, R4, R2, R8 ;  /* 0x000000020404723c */ /* 0x020fe20000001808 */
[----:B----4-:R-:W-:Y:S04]  /*1db20*/  STL.64 [R1+0x1618], R22 ;  /* 0x0016181601007387 */ /* 0x010fe80000100a00 */
[----:B---3--:R-:W-:Y:S04]  /*1db30*/  STL.64 [R1+0x1610], R20 ;  /* 0x0016101401007387 */ /* 0x008fe80000100a00 */
[----:B------:R-:W3:Y:S10]  /*1db40*/  LDL.LU R12, [R1+0x30] ;  /* 0x00003000010c7983 */ /* 0x000ef40000300800 */
[----:B------:R-:W-:Y:S04]  /*1db50*/  STL.64 [R1+0x1e0], R4 ;  /* 0x0001e00401007387 */ /* 0x000fe80000100a00 */
[----:B------:R-:W-:Y:S04]  /*1db60*/  STL.64 [R1+0x1e8], R6 ;  /* 0x0001e80601007387 */ /* 0x000fe80000100a00 */
[----:B--2---:R-:W0:Y:S04]  /*1db70*/  LDSM.16.MT88.4 R4, [R29+UR7+0x1a000] ;  /* 0x01a000071d04783b */ /* 0x004e280008004200 */
[----:B------:R-:W1:Y:S04]  /*1db80*/  LDSM.16.MT88.4 R20, [R29+UR7+0x18080] ;  /* 0x018080071d14783b */ /* 0x000e680008004200 */
[----:B------:R-:W3:Y:S04]  /*1db90*/  LDL.LU R13, [R1+0x34] ;  /* 0x00003400010d7983 */ /* 0x000ee80000300800 */
[----:B------:R-:W3:Y:S04]  /*1dba0*/  LDL.LU R14, [R1+0x38] ;  /* 0x00003800010e7983 */ /* 0x000ee80000300800 */
[----:B------:R-:W3:Y:S04]  /*1dbb0*/  LDL.LU R15, [R1+0x3c] ;  /* 0x00003c00010f7983 */ /* 0x000ee80000300800 */
[----:B------:R-:W-:Y:S04]  /*1dbc0*/  LDSM.16.MT88.4 R24, [R29+UR7+0x18000] ;  /* 0x018000071d18783b */ /* 0x000fe80008004200 */
[----:B0-----:R0:W-:Y:S01]  /*1dbd0*/  STL [R1+0x4], R5 ;  /* 0x0000040501007387 */ /* 0x0011e20000100800 */
[----:B------:R-:W-:-:S03]  /*1dbe0*/  MOV R18, R4 ;  /* 0x0000000400127202 */ /* 0x000fc60000000f00 */
[----:B------:R-:W-:Y:S01]  /*1dbf0*/  STL [R1+0xc], R7 ;  /* 0x00000c0701007387 */ /* 0x000fe20000100800 */
[----:B-1----:R-:W-:-:S03]  /*1dc00*/  IMAD.MOV.U32 R4, RZ, RZ, R20 ;  /* 0x000000ffff047224 */ /* 0x002fc600078e0014 */
[----:B------:R-:W-:Y:S01]  /*1dc10*/  STL [R1+0x84], R21 ;  /* 0x0000841501007387 */ /* 0x000fe20000100800 */
[----:B0-----:R-:W-:-:S03]  /*1dc20*/  MOV R5, R22 ;  /* 0x0000001600057202 */ /* 0x001fc60000000f00 */
[----:B------:R-:W-:Y:S04]  /*1dc30*/  STL [R1+0x8c], R23 ;  /* 0x00008c1701007387 */ /* 0x000fe80000100800 */
[----:B------:R-:W0:Y:S01]  /*1dc40*/  LDSM.16.MT88.4 R20, [R29+UR7+0x1a080] ;  /* 0x01a080071d14783b */ /* 0x000e220008004200 */
[----:B------:R-:W-:-:S03]  /*1dc50*/  IMAD.MOV.U32 R11, RZ, RZ, R6 ;  /* 0x000000ffff0b7224 */ /* 0x000fc600078e0006 */
        /* <DEDUP_REMOVED lines=9> */
[----:B------:R-:W0:Y:S01]  /*1dcf0*/  LDSM.16.MT88.4 R20, [R29+UR7+0x1a100] ;  /* 0x01a100071d14783b */ /* 0x000e220008004200 */
        /* <DEDUP_REMOVED lines=8> */
[----:B------:R-:W-:Y:S04]  /*1dd80*/  STL [R1+0x15fc], R27 ;  /* 0x0015fc1b01007387 */ /* 0x000fe80000100800 */
[----:B------:R0:W-:Y:S04]  /*1dd90*/  STL [R1+0x15f8], R25 ;  /* 0x0015f81901007387 */ /* 0x0001e80000100800 */
[----:B------:R-:W4:Y:S04]  /*1dda0*/  LDL.LU R24, [R1+0x2c0] ;  /* 0x0002c00001187983 */ /* 0x000f280000300800 */
[----:B0-----:R-:W4:Y:S04]  /*1ddb0*/  LDL.LU R25, [R1+0x2c4] ;  /* 0x0002c40001197983 */ /* 0x001f280000300800 */
[----:B------:R-:W4:Y:S04]  /*1ddc0*/  LDL.LU R26, [R1+0x2c8] ;  /* 0x0002c800011a7983 */ /* 0x000f280000300800 */
[----:B------:R-:W4:Y:S01]  /*1ddd0*/  LDL.LU R27, [R1+0x2cc] ;  /* 0x0002cc00011b7983 */ /* 0x000f220000300800 */
[----:B------:R-:W-:-:S07]  /*1dde0*/  MOV R19, R11 ;  /* 0x0000000b00137202 */ /* 0x000fce0000000f00 */
[----:B----4-:R-:W-:-:S15]  /*1ddf0*/  HMMA.16816.F32 R16, R16, R2, R24 ;  /* 0x000000021010723c */ /* 0x010fde0000001818 */
        /* <DEDUP_REMOVED lines=15> */
[----:B------:R-:W0:Y:S06]  /*1def0*/  LDSM.16.MT88.4 R8, [R29+UR7+0x18180] ;  /* 0x018180071d08783b */ /* 0x000e2c0008004200 */
[----:B---3--:R-:W-:Y:S01]  /*1df00*/  HMMA.16816.F32 R4, R4, R2, R12 ;  /* 0x000000020404723c */ /* 0x008fe2000000180c */
[----:B0-----:R-:W-:Y:S01]  /*1df10*/  IMAD.MOV.U32 R12, RZ, RZ, R8 ;  /* 0x000000ffff0c7224 */ /* 0x001fe200078e0008 */
[----:B------:R-:W-:Y:S01]  /*1df20*/  MOV R13, R10 ;  /* 0x0000000a000d7202 */ /* 0x000fe20000000f00 */
[----:B----4-:R-:W-:Y:S04]  /*1df30*/  STL.64 [R1+0x1608], R26 ;  /* 0x0016081a01007387 */ /* 0x010fe80000100a00 */
[----:B--2---:R-:W-:Y:S04]  /*1df40*/  STL.64 [R1+0x1600], R24 ;  /* 0x0016001801007387 */ /* 0x004fe80000100a00 */
[----:B------:R-:W2:Y:S04]  /*1df50*/  LDL.LU R20, [R1+0x2d0] ;  /* 0x0002d00001147983 */ /* 0x000ea80000300800 */
        /* <DEDUP_REMOVED lines=8> */
[----:B------:R-:W-:Y:S04]  /*1dfe0*/  STL.64 [R1+0xb8], R6 ;  /* 0x0000b80601007387 */ /* 0x000fe80000100a00 */
[----:B------:R-:W0:Y:S04]  /*1dff0*/  LDSM.16.MT88.4 R4, [R29+UR7+0x1a180] ;  /* 0x01a180071d04783b */ /* 0x000e280008004200 */
[----:B------:R-:W-:Y:S04]  /*1e000*/  STL [R1+0x1a4], R9 ;  /* 0x0001a40901007387 */ /* 0x000fe80000100800 */
[----:B------:R-:W-:Y:S04]  /*1e010*/  STL [R1+0x1ac], R11 ;  /* 0x0001ac0b01007387 */ /* 0x000fe80000100800 */
[----:B------:R-:W-:Y:S04]  /*1e020*/  LDSM.16.MT88.4 R8, [R28+UR7+0x1a000] ;  /* 0x01a000071c08783b */ /* 0x000fe80008004200 */
[----:B------:R-:W-:Y:S04]  /*1e030*/  LDSM.16.MT88.4 R24, [R28+UR7+0x18080] ;  /* 0x018080071c18783b */ /* 0x000fe80008004200 */
[----:B0-----:R-:W-:Y:S01]  /*1e040*/  STL [R1+0x1b4], R5 ;  /* 0x0001b40501007387 */ /* 0x001fe20000100800 */
[----:B------:R-:W-:-:S02]  /*1e050*/  IMAD.MOV.U32 R14, RZ, RZ, R4 ;  /* 0x000000ffff0e7224 */ /* 0x000fc400078e0004 */
[----:B------:R-:W-:Y:S01]  /*1e060*/  IMAD.MOV.U32 R0, RZ, RZ, R6 ;  /* 0x000000ffff007224 */ /* 0x000fe200078e0006 */
[----:B------:R-:W-:Y:S04]  /*1e070*/  STL [R1+0x1bc], R7 ;  /* 0x0001bc0701007387 */ /* 0x000fe80000100800 */
[----:B------:R-:W0:Y:S04]  /*1e080*/  LDSM.16.MT88.4 R4, [R28+UR7+0x18000] ;  /* 0x018000071c04783b */ /* 0x000e280008004200 */
[----:B------:R-:W-:Y:S04]  /*1e090*/  STL [R1+0x1508], R29 ;  /* 0x0015081d01007387 */ /* 0x000fe80000100800 */
[----:B0-----:R-:W-:Y:S04]  /*1e0a0*/  STL [R1+0x15cc], R5 ;  /* 0x0015cc0501007387 */ /* 0x001fe80000100800 */
[----:B------:R-:W-:Y:S04]  /*1e0b0*/  STL [R1+0x15c8], R7 ;  /* 0x0015c80701007387 */ /* 0x000fe80000100800 */
[----:B------:R0:W-:Y:S04]  /*1e0c0*/  STL [R1+0x15d4], R9 ;  /* 0x0015d40901007387 */ /* 0x0001e80000100800 */
[----:B------:R1:W-:Y:S04]  /*1e0d0*/  STL [R1+0x15d0], R11 ;  /* 0x0015d00b01007387 */ /* 0x0003e80000100800 */
[----:B------:R-:W-:Y:S01]  /*1e0e0*/  STL [R1+0x34], R25 ;  /* 0x0000341901007387 */ /* 0x000fe20000100800 */
[----:B0-----:R-:W-:-:S03]  /*1e0f0*/  IMAD.MOV.U32 R9, RZ, RZ, R26 ;  /* 0x000000ffff097224 */ /* 0x001fc600078e001a */
[----:B------:R-:W-:Y:S01]  /*1e100*/  STL [R1+0x3c], R27 ;  /* 0x00003c1b01007387 */ /* 0x000fe20000100800 */
[----:B-1----:R-:W-:-:S03]  /*1e110*/  MOV R11, R24 ;  /* 0x00000018000b7202 */ /* 0x002fc60000000f00 */
[----:B------:R-:W0:Y:S04]  /*1e120*/  LDSM.16.MT88.4 R24, [R28+UR7+0x1a080] ;  /* 0x01a080071c18783b */ /* 0x000e280008004200 */
[----:B0-----:R-:W-:Y:S01]  /*1e130*/  STL [R1+0x64], R25 ;  /* 0x0000641901007387 */ /* 0x001fe20000100800 */
[----:B------:R-:W-:Y:S01]  /*1e140*/  MOV R5, R26 ;  /* 0x0000001a00057202 */ /* 0x000fe20000000f00 */
[----:B------:R-:W-:Y:S02]  /*1e150*/  IMAD.MOV.U32 R7, RZ, RZ, R24 ;  /* 0x000000ffff077224 */ /* 0x000fe400078e0018 */
[----:B------:R0:W-:Y:S04]  /*1e160*/  STL [R1+0x6c], R27 ;  /* 0x00006c1b01007387 */ /* 0x0001e80000100800 */
[----:B0-----:R-:W4:Y:S04]  /*1e170*/  LDL.LU.64 R26, [R1+0x1608] ;  /* 0x00160800011a7983 */ /* 0x001f280000300a00 */
[----:B------:R-:W4:Y:S01]  /*1e180*/  LDL.LU.64 R24, [R1+0x1600] ;  /* 0x0016000001187983 */ /* 0x000f220000300a00 */
[----:B------:R-:W-:-:S07]  /*1e190*/  IMAD.MOV.U32 R15, RZ, RZ, R0 ;  /* 0x000000ffff0f7224 */ /* 0x000fce00078e0000 */
[----:B----4-:R-:W-:Y:S01]  /*1e1a0*/  HMMA.16816.F32 R12, R12, R2, R24 ;  /* 0x000000020c0c723c */ /* 0x010fe20000001818 */
[----:B------:R-:W4:Y:S04]  /*1e1b0*/  LDL.LU R27, [R1+0x15fc] ;  /* 0x0015fc00011b7983 */ /* 0x000f280000300800 */
[----:B------:R-:W5:-:S14]  /*1e1c0*/  LDL.LU R25, [R1+0x15f8] ;  /* 0x0015f80001197983 */ /* 0x000f5c0000300800 */
[----:B------:R0:W-:Y:S01]  /*1e1d0*/  STL [R1+0x174], R13 ;  /* 0x0001740d01007387 */ /* 0x0001e20000100800 */
[----:B------:R-:W-:Y:S01]  /*1e1e0*/  IMAD.MOV.U32 R0, RZ, RZ, R12 ;  /* 0x000000ffff007224 */ /* 0x000fe200078e000c */
[----:B------:R-:W-:Y:S02]  /*1e1f0*/  MOV R12, R4 ;  /* 0x00000004000c7202 */ /* 0x000fe40000000f00 */
[----:B------:R1:W-:Y:S01]  /*1e200*/  STL.64 [R1+0x178], R14 ;  /* 0x0001780e01007387 */ /* 0x0003e20000100a00 */
[----:B0-----:R-:W-:Y:S02]  /*1e210*/  IMAD.MOV.U32 R13, RZ, RZ, R6 ;  /* 0x000000ffff0d7224 */ /* 0x001fe400078e0006 */
[----:B-1----:R-:W-:Y:S01]  /*1e220*/  IMAD.MOV.U32 R14, RZ, RZ, R8 ;  /* 0x000000ffff0e7224 */ /* 0x002fe200078e0008 */
[----:B------:R-:W-:-:S07]  /*1e230*/  MOV R15, R10 ;  /* 0x0000000a000f7202 */ /* 0x000fce0000000f00 */
[----:B--2---:R-:W-:Y:S01]  /*1e240*/  HMMA.16816.F32 R12, R12, R2, R20 ;  /* 0x000000020c0c723c */ /* 0x004fe20000001814 */
[----:B------:R-:W-:Y:S01]  /*1e250*/  IMAD.MOV.U32 R20, RZ, RZ, R11 ;  /* 0x000000ffff147224 */ /* 0x000fe200078e000b */
[----:B------:R-:W-:Y:S01]  /*1e260*/  MOV R22, R7 ;  /* 0x0000000700167202 */ /* 0x000fe20000000f00 */
[----:B------:R-:W-:Y:S02]  /*1e270*/  IMAD.MOV.U32 R21, RZ, RZ, R9 ;  /* 0x000000ffff157224 */ /* 0x000fe400078e0009 */
[----:B------:R-:W-:-:S07]  /*1e280*/  IMAD.MOV.U32 R23, RZ, RZ, R5 ;  /* 0x000000ffff177224 */ /* 0x000fce00078e0005 */
[----:B---3--:R-:W-:Y:S01]  /*1e290*/  HMMA.16816.F32 R8, R20, R2, R16 ;  /* 0x000000021408723c */ /* 0x008fe20000001810 */
[----:B------:R-:W-:Y:S06]  /*1e2a0*/  STL [R1+0x1590], R0 ;  /* 0x0015900001007387 */ /* 0x000fec0000100800 */
[----:B------:R-:W-:Y:S04]  /*1e2b0*/  STL.64 [R1+0x15b0], R14 ;  /* 0x0015b00e01007387 */ /* 0x000fe80000100a00 */
[----:B------:R-:W-:Y:S08]  /*1e2c0*/  STL.64 [R1+0x15a8], R12 ;  /* 0x0015a80c01007387 */ /* 0x000ff00000100a00 */
[----:B------:R-:W-:Y:S01]  /*1e2d0*/  IMAD.MOV.U32 R26, RZ, RZ, R8 ;  /* 0x000000ffff1a7224 */ /* 0x000fe200078e0008 */
[----:B------:R-:W-:-:S04]  /*1e2e0*/  MOV R24, R9 ;  /* 0x0000000900187202 */ /* 0x000fc80000000f00 */
[----:B----4-:R-:W-:Y:S04]  /*1e2f0*/  STL.64 [R1+0x15c0], R26 ;  /* 0x0015c01a01007387 */ /* 0x010fe80000100a00 */
[----:B-----5:R0:W-:Y:S04]  /*1e300*/  STL.64 [R1+0x15b8], R24 ;  /* 0x0015b81801007387 */ /* 0x0201e80000100a00 */
        /* <DEDUP_REMOVED lines=10> */
[----:B------:R-:W-:-:S02]  /*1e3b0*/  IMAD.MOV.U32 R6, RZ, RZ, R10 ;  /* 0x000000ffff067224 */ /* 0x000fc400078e000a */
[----:B------:R-:W-:Y:S02]  /*1e3c0*/  IMAD.MOV.U32 R4, RZ, RZ, R11 ;  /* 0x000000ffff047224 */ /* 0x000fe400078e000b */
[----:B------:R-:W0:Y:S02]  /*1e3d0*/  LDSM.16.MT88.4 R8, [R28+UR7+0x18100] ;  /* 0x018100071c08783b */ /* 0x000e240008004200 */
[----:B0-----:R-:W-:Y:S01]  /*1e3e0*/  MOV R20, R8 ;  /* 0x0000000800147202 */ /* 0x001fe20000000f00 */
        /* <DEDUP_REMOVED lines=12> */
[----:B------:R-:W4:Y:S04]  /*1e4b0*/  LDL.LU R19, [R1+0x4c] ;  /* 0x00004c0001137983 */ /* 0x000f280000300800 */
[----:B------:R-:W-:Y:S01]  /*1e4c0*/  STL [R1+0x74], R9 ;  /* 0x0000740901007387 */ /* 0x000fe20000100800 */
[----:B0-----:R-:W-:Y:S01]  /*1e4d0*/  IMAD.MOV.U32 R10, RZ, RZ, R24 ;  /* 0x000000ffff0a7224 */ /* 0x001fe200078e0018 */
[----:B------:R-:W-:Y:S01]  /*1e4e0*/  MOV R8, R26 ;  /* 0x0000001a00087202 */ /* 0x000fe20000000f00 */
[----:B------:R-:W-:Y:S01]  /*1e4f0*/  IMAD.MOV.U32 R0, RZ, RZ, R27 ;  /* 0x000000ffff007224 */ /* 0x000fe200078e001b */
[----:B------:R-:W-:Y:S04]  /*1e500*/  STL [R1+0x7c], R11 ;  /* 0x00007c0b01007387 */ /* 0x000fe80000100800 */
[----:B------:R-:W-:Y:S04]  /*1e510*/  STL [R1+0x94], R25 ;  /* 0x0000941901007387 */ /* 0x000fe80000100800 */
[----:B------:R-:W0:Y:S04]  /*1e520*/  LDSM.16.MT88.4 R24, [R28+UR7+0x18180] ;  /* 0x018180071c18783b */ /* 0x000e280008004200 */
[----:B------:R-:W-:Y:S04]  /*1e530*/  STL [R1+0x1594], R0 ;  /* 0x0015940001007387 */ /* 0x000fe80000100800 */
[----:B0-----:R-:W-:Y:S01]  /*1e540*/  STL [R1+0x164], R25 ;  /* 0x0001641901007387 */ /* 0x001fe20000100800 */
[----:B------:R-:W-:Y:S01]  /*1e550*/  IMAD.MOV.U32 R9, RZ, RZ, R24 ;  /* 0x000000ffff097224 */ /* 0x000fe200078e0018 */
[----:B------:R-:W-:-:S02]  /*1e560*/  MOV R11, R26 ;  /* 0x0000001a000b7202 */ /* 0x000fc40000000f00 */
[----:B------:R-:W-:Y:S04]  /*1e570*/  STL [R1+0x16c], R27 ;  /* 0x00016c1b01007387 */ /* 0x000fe80000100800 */
[----:B------:R-:W0:Y:S02]  /*1e580*/  LDSM.16.MT88.4 R24, [R28+UR7+0x1a180] ;  /* 0x01a180071c18783b */ /* 0x000e240008004200 */
[----:B0-----:R-:W-:Y:S02]  /*1e590*/  IMAD.MOV.U32 R7, RZ, RZ, R26 ;  /* 0x000000ffff077224 */ /* 0x001fe400078e001a */
[----:B------:R0:W-:Y:S01]  /*1e5a0*/  STL [R1+0x184], R25 ;  /* 0x0001841901007387 */ /* 0x0001e20000100800 */
[----:B------:R-:W-:Y:S01]  /*1e5b0*/  MOV R28, R27 ;  /* 0x0000001b001c7202 */ /* 0x000fe20000000f00 */
[----:B------:R-:W-:-:S02]  /*1e5c0*/  IMAD.MOV.U32 R5, RZ, RZ, R24 ;  /* 0x000000ffff057224 */ /* 0x000fc400078e0018 */
[----:B------:R-:W5:Y:S04]  /*1e5d0*/  LDL.LU.64 R26, [R1+0x15f0] ;  /* 0x0015f000011a7983 */ /* 0x000f680000300a00 */
[----:B0-----:R-:W5:Y:S01]  /*1e5e0*/  LDL.LU.64 R24, [R1+0x15e8] ;  /* 0x0015e80001187983 */ /* 0x001f620000300a00 */
[----:B------:R-:W-:Y:S02]  /*1e5f0*/  IMAD.MOV.U32 R22, RZ, RZ, R10 ;  /* 0x000000ffff167224 */ /* 0x000fe400078e000a */
[----:B------:R-:W-:Y:S01]  /*1e600*/  IMAD.MOV.U32 R23, RZ, RZ, R8 ;  /* 0x000000ffff177224 */ /* 0x000fe200078e0008 */
[----:B------:R0:W-:Y:S04]  /*1e610*/  STL [R1+0x1588], R28 ;  /* 0x0015881c01007387 */ /* 0x0001e80000100800 */
[----:B0-----:R-:W2:Y:S02]  /*1e620*/  LDL.LU R28, [R1+0x2e0] ;  /* 0x0002e000011c7983 */ /* 0x001ea40000300800 */
[----:B-----5:R-:W-:Y:S02]  /*1e630*/  HMMA.16816.F32 R20, R20, R2, R24 ;  /* 0x000000021414723c */ /* 0x020fe40000001818 */
[----:B------:R-:W5:Y:S04]  /*1e640*/  LDL.LU.64 R26, [R1+0x15e0] ;  /* 0x0015e000011a7983 */ /* 0x000f680000300a00 */
[----:B------:R-:W5:-:S13]  /*1e650*/  LDL.LU.64 R24, [R1+0x15d8] ;  /* 0x0015d80001187983 */ /* 0x000f5a0000300a00 */
[----:B------:R-:W-:Y:S01]  /*1e660*/  MOV R0, R21 ;  /* 0x0000001500007202 */ /* 0x000fe20000000f00 */
[----:B------:R-:W-:Y:S01]  /*1e670*/  IMAD.MOV.U32 R10, RZ, RZ, R22 ;  /* 0x000000ffff0a7224 */ /* 0x000fe200078e0016 */
[----:B------:R0:W-:Y:S01]  /*1e680*/  STL [R1+0x20], R20 ;  /* 0x0000201401007387 */ /* 0x0001e20000100800 */
[----:B------:R-:W-:Y:S01]  /*1e690*/  IMAD.MOV.U32 R8, RZ, RZ, R23 ;  /* 0x000000ffff087224 */ /* 0x000fe200078e0017 */
[----:B------:R-:W-:Y:S01]  /*1e6a0*/  MOV R23, R7 ;  /* 0x0000000700177202 */ /* 0x000fe20000000f00 */
[----:B------:R-:W-:Y:S02]  /*1e6b0*/  IMAD.MOV.U32 R21, RZ, RZ, R11 ;  /* 0x000000ffff157224 */ /* 0x000fe400078e000b */
[----:B------:R-:W-:Y:S01]  /*1e6c0*/  IMAD.MOV.U32 R22, RZ, RZ, R5 ;  /* 0x000000ffff167224 */ /* 0x000fe200078e0005 */
[----:B0-----:R-:W-:Y:S02]  /*1e6d0*/  MOV R20, R9 ;  /* 0x0000000900147202 */ /* 0x001fe40000000f00 */
[----:B------:R-:W2:Y:S04]  /*1e6e0*/  LDL.LU R9, [R1+0x15d4] ;  /* 0x0015d40001097983 */ /* 0x000ea80000300800 */
[----:B------:R-:W2:Y:S04]  /*1e6f0*/  LDL.LU R11, [R1+0x15d0] ;  /* 0x0015d000010b7983 */ /* 0x000ea80000300800 */
[----:B------:R-:W2:Y:S04]  /*1e700*/  LDL.LU R5, [R1+0x15cc] ;  /* 0x0015cc0001057983 */ /* 0x000ea80000300800 */
[----:B------:R-:W2:Y:S01]  /*1e710*/  LDL.LU R7, [R1+0x15c8] ;  /* 0x0015c80001077983 */ /* 0x000ea20000300800 */
[----:B-----5:R-:W-:Y:S03]  /*1e720*/  HMMA.16816.F32 R20, R20, R2, R24 ;  /* 0x000000021414723c */ /* 0x020fe60000001818 */
[----:B------:R-:W5:Y:S04]  /*1e730*/  LDL.LU.64 R26, [R1+0x15c0] ;  /* 0x0015c000011a7983 */ /* 0x000f680000300a00 */
[----:B------:R-:W3:-:S12]  /*1e740*/  LDL.LU.64 R24, [R1+0x15b8] ;  /* 0x0015b80001187983 */ /* 0x000ed80000300a00 */
        /* <DEDUP_REMOVED lines=9> */
[----:B------:R-:W2:Y:S04]  /*1e7e0*/  LDL.LU.64 R14, [R1+0x15b0] ;  /* 0x0015b000010e7983 */ /* 0x000ea80000300a00 */
[----:B------:R-:W2:-:S14]  /*1e7f0*/  LDL.LU.64 R12, [R1+0x15a8] ;  /* 0x0015a800010c7983 */ /* 0x000e9c0000300a00 */
        /* <DEDUP_REMOVED lines=8> */
[----:B------:R-:W3:Y:S04]  /*1e880*/  LDL.LU.64 R18, [R1+0x15a0] ;  /* 0x0015a00001127983 */ /* 0x000ee80000300a00 */
[----:B------:R-:W3:-:S13]  /*1e890*/  LDL.LU.64 R16, [R1+0x1598] ;  /* 0x0015980001107983 */ /* 0x000eda0000300a00 */
[----:B------:R-:W-:Y:S04]  /*1e8a0*/  STL.64 [R1+0x40], R20 ;  /* 0x0000401401007387 */ /* 0x000fe80000100a00 */
[----:B------:R0:W-:Y:S04]  /*1e8b0*/  STL.64 [R1+0x48], R22 ;  /* 0x0000481601007387 */ /* 0x0001e80000100a00 */
[----:B0-----:R-:W3:Y:S04]  /*1e8c0*/  LDL.LU R22, [R1+0x4] ;  /* 0x0000040001167983 */ /* 0x001ee80000300800 */
[----:B------:R-:W3:Y:S01]  /*1e8d0*/  LDL.LU R23, [R1+0xc] ;  /* 0x00000c0001177983 */ /* 0x000ee20000300800 */
[----:B------:R-:W-:Y:S01]  /*1e8e0*/  IMAD.MOV.U32 R20, RZ, RZ, R25 ;  /* 0x000000ffff147224 */ /* 0x000fe200078e0019 */
[----:B-----5:R-:W-:-:S07]  /*1e8f0*/  MOV R21, R27 ;  /* 0x0000001b00157202 */ /* 0x020fce0000000f00 */
[----:B---3--:R-:W-:-:S15]  /*1e900*/  HMMA.16816.F32 R16, R20, R2, R16 ;  /* 0x000000021410723c */ /* 0x008fde0000001810 */
[----:B------:R-:W-:-:S04]  /*1e910*/  NOP ;  /* 0x0000000000007918 */ /* 0x000fc80000000000 */
[----:B------:R-:W-:Y:S01]  /*1e920*/  IMAD.MOV.U32 R29, RZ, RZ, R19 ;  /* 0x000000ffff1d7224 */ /* 0x000fe200078e0013 */
[----:B------:R-:W-:Y:S01]  /*1e930*/  STL.64 [R1+0x110], R16 ;  /* 0x0001101001007387 */ /* 0x000fe20000100a00 */
[----:B------:R-:W-:Y:S01]  /*1e940*/  IMAD.MOV.U32 R19, RZ, RZ, R4 ;  /* 0x000000ffff137224 */ /* 0x000fe200078e0004 */
[----:B------:R-:W-:Y:S01]  /*1e950*/  MOV R4, R5 ;  /* 0x0000000500047202 */ /* 0x000fe20000000f00 */
[----:B------:R-:W-:Y:S01]  /*1e960*/  IMAD.MOV.U32 R5, RZ, RZ, R7 ;  /* 0x000000ffff057224 */ /* 0x000fe200078e0007 */
[----:B------:R0:W-:Y:S01]  /*1e970*/  STL [R1+0x118], R18 ;  /* 0x0001181201007387 */ /* 0x0001e20000100800 */
[----:B------:R-:W-:-:S03]  /*1e980*/  MOV R7, R11 ;  /* 0x0000000b00077202 */ /* 0x000fc60000000f00 */
[----:B------:R-:W3:Y:S04]  /*1e990*/  LDL.LU R20, [R1+0x50] ;  /* 0x0000500001147983 */ /* 0x000ee80000300800 */
[----:B------:R-:W3:Y:S01]  /*1e9a0*/  LDL.LU R21, [R1+0x54] ;  /* 0x0000540001157983 */ /* 0x000ee20000300800 */
[----:B0-----:R-:W-:Y:S02]  /*1e9b0*/  IMAD.MOV.U32 R18, RZ, RZ, R6 ;  /* 0x000000ffff127224 */ /* 0x001fe400078e0006 */
[----:B------:R-:W-:Y:S01]  /*1e9c0*/  IMAD.MOV.U32 R6, RZ, RZ, R9 ;  /* 0x000000ffff067224 */ /* 0x000fe200078e0009 */
[----:B------:R-:W3:Y:S04]  /*1e9d0*/  LDL.LU R22, [R1+0x58] ;  /* 0x0000580001167983 */ /* 0x000ee80000300800 */
[----:B------:R-:W3:Y:S02]  /*1e9e0*/  LDL.LU R23, [R1+0x5c] ;  /* 0x00005c0001177983 */ /* 0x000ee40000300800 */
[----:B--2---:R-:W-:Y:S02]  /*1e9f0*/  HMMA.16816.F32 R12, R4, R2, R12 ;  /* 0x00000002040c723c */ /* 0x004fe4000000180c */
[----:B------:R-:W-:Y:S04]  /*1ea00*/  STL [R1+0x1540], R29 ;  /* 0x0015401d01007387 */ /* 0x000fe80000100800 */
[----:B------:R-:W2:Y:S01]  /*1ea10*/  LDL.LU R4, [R1+0x150] ;  /* 0x0001500001047983 */ /* 0x000ea20000300800 */
[----:B------:R-:W-:Y:S01]  /*1ea20*/  MOV R17, R24 ;  /* 0x0000001800117202 */ /* 0x000fe20000000f00 */
[----:B------:R-:W-:-:S11]  /*1ea30*/  IMAD.MOV.U32 R16, RZ, RZ, R26 ;  /* 0x000000ffff107224 */ /* 0x000fd600078e001a */
[----:B------:R0:W-:Y:S04]  /*1ea40*/  STL.64 [R1+0x2b0], R12 ;  /* 0x0002b00c01007387 */ /* 0x0001e80000100a00 */
[----:B------:R1:W-:Y:S04]  /*1ea50*/  STL.64 [R1+0x2b8], R14 ;  /* 0x0002b80e01007387 */ /* 0x0003e80000100a00 */
[----:B------:R-:W2:Y:S04]  /*1ea60*/  LDL.LU R5, [R1+0x154] ;  /* 0x0001540001057983 */ /* 0x000ea80000300800 */
[----:B------:R-:W2:Y:S04]  /*1ea70*/  LDL.LU R6, [R1+0x158] ;  /* 0x0001580001067983 */ /* 0x000ea80000300800 */
[----:B------:R-:W2:Y:S04]  /*1ea80*/  LDL.LU R7, [R1+0x15c] ;  /* 0x00015c0001077983 */ /* 0x000ea80000300800 */
[----:B0-----:R-:W4:Y:S04]  /*1ea90*/  LDL.LU R12, [R1+0xc0] ;  /* 0x0000c000010c7983 */ /* 0x001f280000300800 */
[----:B------:R-:W4:Y:S04]  /*1eaa0*/  LDL.LU R13, [R1+0xc4] ;  /* 0x0000c400010d7983 */ /* 0x000f280000300800 */
[----:B-1----:R-:W4:Y:S04]  /*1eab0*/  LDL.LU R14, [R1+0xc8] ;  /* 0x0000c800010e7983 */ /* 0x002f280000300800 */
[----:B------:R-:W4:Y:S04]  /*1eac0*/  LDL.LU R15, [R1+0xcc] ;  /* 0x0000cc00010f7983 */ /* 0x000f280000300800 */
[----:B------:R-:W2:Y:S04]  /*1ead0*/  LDL.LU R24, [R1+0x254] ;  /* 0x0002540001187983 */ /* 0x000ea80000300800 */
[----:B------:R-:W2:Y:S04]  /*1eae0*/  LDL.LU R25, [R1+0x25c] ;  /* 0x00025c0001197983 */ /* 0x000ea80000300800 */
[----:B------:R-:W2:Y:S04]  /*1eaf0*/  LDL.LU R26, [R1+0x234] ;  /* 0x00023400011a7983 */ /* 0x000ea80000300800 */
[----:B------:R-:W2:Y:S02]  /*1eb00*/  LDL.LU R27, [R1+0x23c] ;  /* 0x00023c00011b7983 */ /* 0x000ea40000300800 */
[----:B--2---:R-:W-:-:S15]  /*1eb10*/  HMMA.16816.F32 R24, R24, R2, R4 ;  /* 0x000000021818723c */ /* 0x004fde0000001804 */
[----:B------:R-:W-:-:S04]  /*1eb20*/  NOP ;  /* 0x0000000000007918 */ /* 0x000fc80000000000 */
[----:B------:R-:W-:Y:S04]  /*1eb30*/  STL.64 [R1+0x1550], R26 ;  /* 0x0015501a01007387 */ /* 0x000fe80000100a00 */
[----:B------:R-:W-:Y:S04]  /*1eb40*/  STL.64 [R1+0x1548], R24 ;  /* 0x0015481801007387 */ /* 0x000fe80000100a00 */
[----:B------:R-:W4:Y:S04]  /*1eb50*/  LDL.LU R4, [R1+0xe4] ;  /* 0x0000e40001047983 */ /* 0x000f280000300800 */
[----:B------:R-:W4:Y:S04]  /*1eb60*/  LDL.LU R5, [R1+0xec] ;  /* 0x0000ec0001057983 */ /* 0x000f280000300800 */
[----:B------:R-:W4:Y:S04]  /*1eb70*/  LDL.LU R6, [R1+0x104] ;  /* 0x0001040001067983 */ /* 0x000f280000300800 */
[----:B------:R-:W4:Y:S02]  /*1eb80*/  LDL.LU R7, [R1+0x10c] ;  /* 0x00010c0001077983 */ /* 0x000f240000300800 */
[----:B----4-:R-:W-:Y:S02]  /*1eb90*/  HMMA.16816.F32 R4, R4, R2, R12 ;  /* 0x000000020404723c */ /* 0x010fe4000000180c */
[----:B------:R-:W2:-:S15]  /*1eba0*/  LDL.LU R12, [R1+0x1f0] ;  /* 0x0001f000010c7983 */ /* 0x000e9e0000300800 */
[----:B------:R-:W-:Y:S02]  /*1ebb0*/  NOP ;  /* 0x0000000000007918 */ /* 0x000fe40000000000 */
[----:B------:R0:W-:Y:S04]  /*1ebc0*/  STL.64 [R1], R4 ;  /* 0x0000000401007387 */ /* 0x0001e80000100a00 */
[----:B------:R1:W-:Y:S04]  /*1ebd0*/  STL.64 [R1+0x8], R6 ;  /* 0x0000080601007387 */ /* 0x0003e80000100a00 */
[----:B------:R-:W2:Y:S04]  /*1ebe0*/  LDL.LU R13, [R1+0x1f4] ;  /* 0x0001f400010d7983 */ /* 0x000ea80000300800 */
[----:B------:R-:W2:Y:S04]  /*1ebf0*/  LDL.LU R14, [R1+0x1f8] ;  /* 0x0001f800010e7983 */ /* 0x000ea80000300800 */
[----:B------:R-:W2:Y:S04]  /*1ec00*/  LDL.LU R15, [R1+0x1fc] ;  /* 0x0001fc00010f7983 */ /* 0x000ea80000300800 */
[----:B0-----:R-:W3:Y:S04]  /*1ec10*/  LDL.LU R4, [R1+0x84] ;  /* 0x0000840001047983 */ /* 0x001ee80000300800 */
[----:B------:R-:W3:Y:S04]  /*1ec20*/  LDL.LU R5, [R1+0x8c] ;  /* 0x00008c0001057983 */ /* 0x000ee80000300800 */
[----:B-1----:R-:W3:Y:S04]  /*1ec30*/  LDL.LU R6, [R1+0xa4] ;  /* 0x0000a40001067983 */ /* 0x002ee80000300800 */
[----:B------:R-:W3:Y:S02]  /*1ec40*/  LDL.LU R7, [R1+0xac] ;  /* 0x0000ac0001077983 */ /* 0x000ee40000300800 */
[----:B---3--:R-:W-:Y:S02]  /*1ec50*/  HMMA.16816.F32 R4, R4, R2, R20 ;  /* 0x000000020404723c */ /* 0x008fe40000001814 */
[----:B------:R-:W3:-:S15]  /*1ec60*/  LDL.LU R20, [R1+0xb0] ;  /* 0x0000b00001147983 */ /* 0x000ede0000300800 */
[----:B------:R-:W-:Y:S02]  /*1ec70*/  NOP ;  /* 0x0000000000007918 */ /* 0x000fe40000000000 */
        /* <DEDUP_REMOVED lines=8> */
[----:B------:R-:W4:Y:S01]  /*1ed00*/  LDL.LU R7, [R1+0x6c] ;  /* 0x00006c0001077983 */ /* 0x000f220000300800 */
[----:B------:R-:W-:Y:S01]  /*1ed10*/  IMAD.MOV.U32 R25, RZ, RZ, R0 ;  /* 0x000000ffff197224 */ /* 0x000fe200078e0000 */
[----:B------:R-:W-:Y:S01]  /*1ed20*/  MOV R27, R8 ;  /* 0x00000008001b7202 */ /* 0x000fe20000000f00 */
[----:B------:R-:W-:Y:S01]  /*1ed30*/  IMAD.MOV.U32 R26, RZ, RZ, R10 ;  /* 0x000000ffff1a7224 */ /* 0x000fe200078e000a */
[----:B----4-:R-:W-:Y:S01]  /*1ed40*/  HMMA.16816.F32 R16, R4, R2, R16 ;  /* 0x000000020410723c */ /* 0x010fe20000001810 */
[----:B------:R-:W4:-:S15]  /*1ed50*/  LDL.LU R4, [R1+0x140] ;  /* 0x0001400001047983 */ /* 0x000f1e0000300800 */
[----:B------:R-:W-:-:S03]  /*1ed60*/  NOP ;  /* 0x0000000000007918 */ /* 0x000fc60000000000 */
[----:B------:R0:W-:Y:S04]  /*1ed70*/  STL.64 [R1+0x130], R16 ;  /* 0x0001301001007387 */ /* 0x0001e80000100a00 */
[----:B------:R1:W-:Y:S04]  /*1ed80*/  STL.64 [R1+0x138], R18 ;  /* 0x0001381201007387 */ /* 0x0003e80000100a00 */
[----:B------:R-:W4:Y:S04]  /*1ed90*/  LDL.LU R5, [R1+0x144] ;  /* 0x0001440001057983 */ /* 0x000f280000300800 */
[----:B------:R-:W4:Y:S04]  /*1eda0*/  LDL.LU R6, [R1+0x148] ;  /* 0x0001480001067983 */ /* 0x000f280000300800 */
[----:B------:R-:W4:Y:S04]  /*1edb0*/  LDL.LU R7, [R1+0x14c] ;  /* 0x00014c0001077983 */ /* 0x000f280000300800 */
[----:B------:R-:W5:Y:S04]  /*1edc0*/  LDL.LU R24, [R1+0x20] ;  /* 0x0000200001187983 */ /* 0x000f680000300800 */
[----:B------:R-:W2:Y:S04]  /*1edd0*/  LDL.LU R0, [R1+0x1594] ;  /* 0x0015940001007983 */ /* 0x000ea80000300800 */
[----:B------:R-:W2:Y:S04]  /*1ede0*/  LDL.LU R8, [R1+0x284] ;  /* 0x0002840001087983 */ /* 0x000ea80000300800 */
[----:B------:R-:W2:Y:S04]  /*1edf0*/  LDL.LU R9, [R1+0x28c] ;  /* 0x00028c0001097983 */ /* 0x000ea80000300800 */
[----:B0-----:R-:W2:Y:S04]  /*1ee00*/  LDL.LU R16, [R1+0x220] ;  /* 0x0002200001107983 */ /* 0x001ea80000300800 */
[----:B------:R-:W2:Y:S04]  /*1ee10*/  LDL.LU R17, [R1+0x224] ;  /* 0x0002240001117983 */ /* 0x000ea80000300800 */
[----:B-1----:R-:W2:Y:S04]  /*1ee20*/  LDL.LU R18, [R1+0x228] ;  /* 0x0002280001127983 */ /* 0x002ea80000300800 */
[----:B------:R-:W2:Y:S04]  /*1ee30*/  LDL.LU R19, [R1+0x22c] ;  /* 0x00022c0001137983 */ /* 0x000ea80000300800 */
[----:B------:R-:W2:Y:S04]  /*1ee40*/  LDL.LU R10, [R1+0x274] ;  /* 0x00027400010a7983 */ /* 0x000ea80000300800 */
[----:B------:R-:W2:Y:S02]  /*1ee50*/  LDL.LU R11, [R1+0x27c] ;  /* 0x00027c00010b7983 */ /* 0x000ea40000300800 */
[----:B--2---:R-:W-:-:S15]  /*1ee60*/  HMMA.16816.F32 R8, R8, R2, R12 ;  /* 0x000000020808723c */ /* 0x004fde000000180c */
[----:B------:R-:W-:-:S04]  /*1ee70*/  NOP ;  /* 0x0000000000007918 */ /* 0x000fc80000000000 */
[----:B------:R-:W-:Y:S04]  /*1ee80*/  STL.64 [R1+0x1560], R10 ;  /* 0x0015600a01007387 */ /* 0x000fe80000100a00 */
[----:B------:R3:W-:Y:S04]  /*1ee90*/  STL.64 [R1+0x1558], R8 ;  /* 0x0015580801007387 */ /* 0x0007e80000100a00 */
[----:B------:R-:W4:Y:S04]  /*1eea0*/  LDL.LU R12, [R1+0x1c4] ;  /* 0x0001c400010c7983 */ /* 0x000f280000300800 */
[----:B------:R-:W4:Y:S04]  /*1eeb0*/  LDL.LU R13, [R1+0x1cc] ;  /* 0x0001cc00010d7983 */ /* 0x000f280000300800 */
[----:B------:R-:W4:Y:S04]  /*1eec0*/  LDL.LU R14, [R1+0x1d4] ;  /* 0x0001d400010e7983 */ /* 0x000f280000300800 */
[----:B------:R-:W4:Y:S02]  /*1eed0*/  LDL.LU R15, [R1+0x1dc] ;  /* 0x0001dc00010f7983 */ /* 0x000f240000300800 */
[----:B----4-:R-:W-:-:S15]  /*1eee0*/  HMMA.16816.F32 R12, R12, R2, R4 ;  /* 0x000000020c0c723c */ /* 0x010fde0000001804 */
[----:B------:R-:W-:-:S04]  /*1eef0*/  NOP ;  /* 0x0000000000007918 */ /* 0x000fc80000000000 */
[----:B------:R-:W-:Y:S04]  /*1ef00*/  STL.64 [R1+0x1518], R14 ;  /* 0x0015180e01007387 */ /* 0x000fe80000100a00 */
[----:B------:R-:W-:Y:S04]  /*1ef10*/  STL.64 [R1+0x1510], R12 ;  /* 0x0015100c01007387 */ /* 0x000fe80000100a00 */
        /* <DEDUP_REMOVED lines=8> */
[----:B------:R5:W-:Y:S04]  /*1efa0*/  STL.64 [R1+0x38], R10 ;  /* 0x0000380a01007387 */ /* 0x000be80000100a00 */
[----:B------:R-:W5:Y:S04]  /*1efb0*/  LDL.LU R5, [R1+0x7c] ;  /* 0x00007c0001057983 */ /* 0x000f680000300800 */
[----:B------:R-:W2:Y:S04]  /*1efc0*/  LDL.LU R20, [R1+0x1e0] ;  /* 0x0001e00001147983 */ /* 0x000ea80000300800 */
[----:B------:R-:W2:Y:S04]  /*1efd0*/  LDL.LU R21, [R1+0x1e4] ;  /* 0x0001e40001157983 */ /* 0x000ea80000300800 */
[----:B------:R-:W2:Y:S04]  /*1efe0*/  LDL.LU R22, [R1+0x1e8] ;  /* 0x0001e80001167983 */ /* 0x000ea80000300800 */
[----:B------:R-:W2:Y:S04]  /*1eff0*/  LDL.LU R23, [R1+0x1ec] ;  /* 0x0001ec0001177983 */ /* 0x000ea80000300800 */
[----:B------:R-:W5:Y:S01]  /*1f000*/  LDL.LU R6, [R1+0x94] ;  /* 0x0000940001067983 */ /* 0x000f620000300800 */
[----:B------:R-:W-:-:S03]  /*1f010*/  IMAD.MOV.U32 R7, RZ, RZ, R0 ;  /* 0x000000ffff077224 */ /* 0x000fc600078e0000 */
[----:B------:R-:W3:Y:S04]  /*1f020*/  LDL.LU R0, [R1+0x1590] ;  /* 0x0015900001007983 */ /* 0x000ee80000300800 */
[----:B-----5:R-:W-:Y:S01]  /*1f030*/  HMMA.16816.F32 R8, R4, R2, R24 ;  /* 0x000000020408723c */ /* 0x020fe20000001818 */
[----:B------:R-:W4:-:S15]  /*1f040*/  LDL.LU R4, [R1+0x294] ;  /* 0x0002940001047983 */ /* 0x000f1e0000300800 */
[----:B------:R-:W-:-:S03]  /*1f050*/  NOP ;  /* 0x0000000000007918 */ /* 0x000fc60000000000 */
[----:B------:R-:W-:Y:S04]  /*1f060*/  STL.64 [R1+0x20], R8 ;  /* 0x0000200801007387 */ /* 0x000fe80000100a00 */
[----:B------:R-:W-:Y:S04]  /*1f070*/  STL.64 [R1+0x28], R10 ;  /* 0x0000280a01007387 */ /* 0x000fe80000100a00 */
[----:B------:R-:W4:Y:S04]  /*1f080*/  LDL.LU R5, [R1+0x29c] ;  /* 0x00029c0001057983 */ /* 0x000f280000300800 */
[----:B------:R-:W4:Y:S04]  /*1f090*/  LDL.LU R6, [R1+0x2a4] ;  /* 0x0002a40001067983 */ /* 0x000f280000300800 */
[----:B------:R-:W4:Y:S01]  /*1f0a0*/  LDL.LU R7, [R1+0x2ac] ;  /* 0x0002ac0001077983 */ /* 0x000f220000300800 */
[----:B---3--:R-:W-:-:S03]  /*1f0b0*/  IMAD.MOV.U32 R12, RZ, RZ, R0 ;  /* 0x000000ffff0c7224 */ /* 0x008fc600078e0000 */
[----:B------:R-:W3:Y:S04]  /*1f0c0*/  LDL.LU R0, [R1+0x158c] ;  /* 0x00158c0001007983 */ /* 0x000ee80000300800 */
[----:B------:R-:W5:Y:S04]  /*1f0d0*/  LDL.LU R13, [R1+0x174] ;  /* 0x00017400010d7983 */ /* 0x000f680000300800 */
[----:B------:R-:W2:Y:S04]  /*1f0e0*/  LDL.LU R14, [R1+0x178] ;  /* 0x00017800010e7983 */ /* 0x000ea80000300800 */
[----:B------:R-:W2:Y:S01]  /*1f0f0*/  LDL.LU R15, [R1+0x17c] ;  /* 0x00017c00010f7983 */ /* 0x000ea20000300800 */
[----:B----4-:R-:W-:Y:S03]  /*1f100*/  HMMA.16816.F32 R4, R4, R2, R16 ;  /* 0x000000020404723c */ /* 0x010fe60000001810 */
[----:B---3--:R-:W0:Y:S04]  /*1f110*/  LDSM.16.MT88.4 R16, [R0+UR7+0x1c000] ;  /* 0x01c000070010783b */ /* 0x008e280008004200 */
[----:B--2---:R-:W-:Y:S04]  /*1f120*/  STL.64 [R1+0x1580], R14 ;  /* 0x0015800e01007387 */ /* 0x004fe80000100a00 */
[----:B-----5:R-:W-:Y:S08]  /*1f130*/  STL.64 [R1+0x1578], R12 ;  /* 0x0015780c01007387 */ /* 0x020ff00000100a00 */
[----:B------:R-:W-:Y:S04]  /*1f140*/  STL [R1+0x1544], R7 ;  /* 0x0015440701007387 */ /* 0x000fe80000100800 */
[----:B------:R-:W-:Y:S04]  /*1f150*/  STL [R1+0x1570], R6 ;  /* 0x0015700601007387 */ /* 0x000fe80000100800 */
[----:B------:R-:W-:Y:S04]  /*1f160*/  STL.64 [R1+0x1568], R4 ;  /* 0x0015680401007387 */ /* 0x000fe80000100a00 */
[----:B------:R-:W1:Y:S04]  /*1f170*/  LDSM.16.MT88.4 R4, [R0+UR7+0x1e000] ;  /* 0x01e000070004783b */ /* 0x000e680008004200 */
[----:B------:R-:W2:Y:S04]  /*1f180*/  LDSM.16.MT88.4 R12, [R0+UR7+0x1c080] ;  /* 0x01c08007000c783b */ /* 0x000ea80008004200 */
[----:B0-----:R0:W-:Y:S01]  /*1f190*/  STL [R1+0x204], R17 ;  /* 0x0002041101007387 */ /* 0x0011e20000100800 */
[----:B------:R-:W-:-:S03]  /*1f1a0*/  MOV R11, R16 ;  /* 0x00000010000b7202 */ /* 0x000fc60000000f00 */
[----:B------:R-:W-:Y:S01]  /*1f1b0*/  STL [R1+0x20c], R19 ;  /* 0x00020c1301007387 */ /* 0x000fe20000100800 */
[----:B------:R-:W-:-:S03]  /*1f1c0*/  IMAD.MOV.U32 R10, RZ, RZ, R18 ;  /* 0x000000ffff0a7224 */ /* 0x000fc600078e0012 */
[----:B-1----:R1:W-:Y:S01]  /*1f1d0*/  STL [R1+0x214], R5 ;  /* 0x0002140501007387 */ /* 0x0023e20000100800 */
[----:B------:R-:W-:-:S03]  /*1f1e0*/  IMAD.MOV.U32 R9, RZ, RZ, R4 ;  /* 0x000000ffff097224 */ /* 0x000fc600078e0004 */
[----:B------:R3:W-:Y:S01]  /*1f1f0*/  STL [R1+0x21c], R7 ;  /* 0x00021c0701007387 */ /* 0x0007e20000100800 */
[----:B------:R-:W-:-:S03]  /*1f200*/  MOV R8, R6 ;  /* 0x0000000600087202 */ /* 0x000fc60000000f00 */
[----:B------:R-:W4:Y:S04]  /*1f210*/  LDL.LU R16, [R1+0x244] ;  /* 0x0002440001107983 */ /* 0x000f280000300800 */
[----:B0-----:R-:W4:Y:S04]  /*1f220*/  LDL.LU R17, [R1+0x24c] ;  /* 0x00024c0001117983 */ /* 0x001f280000300800 */
[----:B------:R-:W5:Y:S04]  /*1f230*/  LDL.LU R4, [R1+0xd0] ;  /* 0x0000d00001047983 */ /* 0x000f680000300800 */
[----:B-1----:R-:W5:Y:S04]  /*1f240*/  LDL.LU R5, [R1+0xd4] ;  /* 0x0000d40001057983 */ /* 0x002f680000300800 */
[----:B------:R-:W5:Y:S04]  /*1f250*/  LDL.LU R6, [R1+0xd8] ;  /* 0x0000d80001067983 */ /* 0x000f680000300800 */
[----:B---3--:R-:W5:Y:S04]  /*1f260*/  LDL.LU R7, [R1+0xdc] ;  /* 0x0000dc0001077983 */ /* 0x008f680000300800 */
[----:B------:R-:W4:Y:S04]  /*1f270*/  LDL.LU R18, [R1+0x264] ;  /* 0x0002640001127983 */ /* 0x000f280000300800 */
[----:B------:R-:W4:Y:S04]  /*1f280*/  LDL.LU R19, [R1+0x26c] ;  /* 0x00026c0001137983 */ /* 0x000f280000300800 */
[----:B------:R-:W3:Y:S01]  /*1f290*/  LDL R29, [R1+0x2ec] ;  /* 0x0002ec00011d7983 */ /* 0x000ee20000100800 */
[----:B------:R-:W-:Y:S01]  /*1f2a0*/  MOV R27, R28 ;  /* 0x0000001c001b7202 */ /* 0x000fe20000000f00 */
[----:B----4-:R-:W-:-:S15]  /*1f2b0*/  HMMA.16816.F32 R16, R16, R2, R20 ;  /* 0x000000021010723c */ /* 0x010fde0000001814 */
[----:B------:R-:W-:-:S04]  /*1f2c0*/  NOP ;  /* 0x0000000000007918 */ /* 0x000fc80000000000 */
[----:B------:R0:W-:Y:S04]  /*1f2d0*/  STL.64 [R1+0x1528], R18 ;  /* 0x0015281201007387 */ /* 0x0001e80000100a00 */
[----:B------:R-:W-:Y:S04]  /*1f2e0*/  STL.64 [R1+0x1520], R16 ;  /* 0x0015201001007387 */ /* 0x000fe80000100a00 */
[----:B--2---:R-:W-:Y:S01]  /*1f2f0*/  STL [R1+0x254], R13 ;  /* 0x0002540d01007387 */ /* 0x004fe20000100800 */
[----:B0-----:R-:W-:-:S03]  /*1f300*/  IMAD.MOV.U32 R19, RZ, RZ, R12 ;  /* 0x000000ffff137224 */ /* 0x001fc600078e000c */
[----:B------:R-:W-:Y:S01]  /*1f310*/  STL [R1+0x25c], R15 ;  /* 0x00025c0f01007387 */ /* 0x000fe20000100800 */
[----:B------:R-:W-:-:S03]  /*1f320*/  IMAD.MOV.U32 R18, RZ, RZ, R14 ;  /* 0x000000ffff127224 */ /* 0x000fc600078e000e */
[----:B------:R-:W0:Y:S04]  /*1f330*/  LDSM.16.MT88.4 R12, [R0+UR7+0x1e080] ;  /* 0x01e08007000c783b */ /* 0x000e280008004200 */
[----:B------:R-:W2:Y:S04]  /*1f340*/  LDL.LU R24, [R1+0xf0] ;  /* 0x0000f00001187983 */ /* 0x000ea80000300800 */
[----:B------:R-:W2:Y:S04]  /*1f350*/  LDL.LU R25, [R1+0xf4] ;  /* 0x0000f40001197983 */ /* 0x000ea80000300800 */
[----:B------:R-:W2:Y:S04]  /*1f360*/  LDL.LU R26, [R1+0xf8] ;  /* 0x0000f800011a7983 */ /* 0x000ea80000300800 */
[----:B------:R-:W4:Y:S04]  /*1f370*/  LDL.LU R28, [R1+0x1588] ;  /* 0x00158800011c7983 */ /* 0x000f280000300800 */
[----:B------:R-:W2:Y:S04]  /*1f380*/  LDL.LU R20, [R1+0x1a4] ;  /* 0x0001a40001147983 */ /* 0x000ea80000300800 */
[----:B------:R-:W2:Y:S04]  /*1f390*/  LDL.LU R21, [R1+0x1ac] ;  /* 0x0001ac0001157983 */ /* 0x000ea80000300800 */
[----:B------:R-:W2:Y:S04]  /*1f3a0*/  LDL.LU R22, [R1+0x1b4] ;  /* 0x0001b40001167983 */ /* 0x000ea80000300800 */
[----:B------:R-:W2:Y:S04]  /*1f3b0*/  LDL.LU R23, [R1+0x1bc] ;  /* 0x0001bc0001177983 */ /* 0x000ea80000300800 */
[----:B0-----:R-:W-:Y:S01]  /*1f3c0*/  STL [R1+0x234], R13 ;  /* 0x0002340d01007387 */ /* 0x001fe20000100800 */
[----:B------:R-:W-:-:S02]  /*1f3d0*/  IMAD.MOV.U32 R16, RZ, RZ, R14 ;  /* 0x000000ffff107224 */ /* 0x000fc400078e000e */
[----:B------:R-:W-:Y:S01]  /*1f3e0*/  IMAD.MOV.U32 R17, RZ, RZ, R12 ;  /* 0x000000ffff117224 */ /* 0x000fe200078e000c */
[----:B------:R0:W-:Y:S04]  /*1f3f0*/  STL [R1+0x23c], R15 ;  /* 0x00023c0f01007387 */ /* 0x0001e80000100800 */
[----:B0-----:R-:W2:Y:S04]  /*1f400*/  LDL.LU.64 R14, [R1+0x1580] ;  /* 0x00158000010e7983 */ /* 0x001ea80000300a00 */
[----:B------:R-:W2:Y:S02]  /*1f410*/  LDL.LU.64 R12, [R1+0x1578] ;  /* 0x00157800010c7983 */ /* 0x000ea40000300a00 */
        /* <DEDUP_REMOVED lines=12> */
[----:B------:R-:W-:-:S02]  /*1f4e0*/  MOV R12, R22 ;  /* 0x00000016000c7202 */ /* 0x000fc40000000f00 */
[----:B------:R4:W-:Y:S04]  /*1f4f0*/  STL [R1+0x28c], R23 ;  /* 0x00028c1701007387 */ /* 0x0009e80000100800 */
[----:B------:R-:W5:Y:S04]  /*1f500*/  LDL.LU R20, [R1+0x164] ;  /* 0x0001640001147983 */ /* 0x000f680000300800 */
[----:B0-----:R-:W5:Y:S04]  /*1f510*/  LDL.LU R21, [R1+0x16c] ;  /* 0x00016c0001157983 */ /* 0x001f680000300800 */
[----:B------:R-:W5:Y:S01]  /*1f520*/  LDL.LU R22, [R1+0x184] ;  /* 0x0001840001167983 */ /* 0x000f620000300800 */
[----:B----4-:R-:W-:-:S03]  /*1f530*/  IMAD.MOV.U32 R23, RZ, RZ, R28 ;  /* 0x000000ffff177224 */ /* 0x010fc600078e001c */
[----:B------:R-:W2:Y:S04]  /*1f540*/  LDL.LU R28, [R1+0x1574] ;  /* 0x00157400011c7983 */ /* 0x000ea80000300800 */
[----:B-----5:R-:W-:Y:S01]  /*1f550*/  HMMA.16816.F32 R20, R20, R2, R4 ;  /* 0x000000021414723c */ /* 0x020fe20000001804 */
[----:B------:R-:W4:Y:S04]  /*1f560*/  LDL.LU R6, [R1+0x1570] ;  /* 0x0015700001067983 */ /* 0x000f280000300800 */
[----:B------:R-:W4:Y:S04]  /*1f570*/  LDL.LU.64 R4, [R1+0x1568] ;  /* 0x0015680001047983 */ /* 0x000f280000300a00 */
[----:B------:R-:W5:Y:S10]  /*1f580*/  LDL R3, [R1+0x2e8] ;  /* 0x0002e80001037983 */ /* 0x000f740000100800 */
[----:B------:R-:W-:Y:S04]  /*1f590*/  STL.64 [R1+0xd0], R20 ;  /* 0x0000d01401007387 */ /* 0x000fe80000100a00 */
[----:B------:R-:W-:Y:S04]  /*1f5a0*/  STL.64 [R1+0xd8], R22 ;  /* 0x0000d81601007387 */ /* 0x000fe80000100a00 */
[----:B------:R-:W0:Y:S04]  /*1f5b0*/  LDSM.16.MT88.4 R20, [R0+UR7+0x1c180] ;  /* 0x01c180070014783b */ /* 0x000e280008004200 */
[----:B0-----:R-:W-:Y:S01]  /*1f5c0*/  STL [R1+0x294], R21 ;  /* 0x0002941501007387 */ /* 0x001fe20000100800 */
[----:B------:R-:W-:-:S03]  /*1f5d0*/  IMAD.MOV.U32 R7, RZ, RZ, R20 ;  /* 0x000000ffff077224 */ /* 0x000fc600078e0014 */
[----:B------:R-:W-:Y:S04]  /*1f5e0*/  STL.64 [R1+0x298], R22 ;  /* 0x0002981601007387 */ /* 0x000fe80000100a00 */
[----:B------:R-:W0:Y:S04]  /*1f5f0*/  LDSM.16.MT88.4 R20, [R0+UR7+0x1e180] ;  /* 0x01e180070014783b */ /* 0x000e280008004200 */
[----:B------:R-:W-:Y:S04]  /*1f600*/  STL [R1+0x1480], R0 ;  /* 0x0014800001007387 */ /* 0x000fe80000100800 */
[----:B0-----:R0:W-:Y:S04]  /*1f610*/  STL.64 [R1+0x2a0], R20 ;  /* 0x0002a01401007387 */ /* 0x0011e80000100a00 */
[----:B------:R1:W-:Y:S01]  /*1f620*/  STL.64 [R1+0x2a8], R22 ;  /* 0x0002a81601007387 */ /* 0x0003e20000100a00 */
[----:B0-----:R-:W-:Y:S01]  /*1f630*/  MOV R20, R11 ;  /* 0x0000000b00147202 */ /* 0x001fe20000000f00 */
[----:B------:R-:W-:-:S02]  /*1f640*/  IMAD.MOV.U32 R21, RZ, RZ, R10 ;  /* 0x000000ffff157224 */ /* 0x000fc400078e000a */
[----:B-1----:R-:W-:Y:S01]  /*1f650*/  IMAD.MOV.U32 R22, RZ, RZ, R9 ;  /* 0x000000ffff167224 */ /* 0x002fe200078e0009 */
[----:B------:R-:W-:Y:S02]  /*1f660*/  MOV R23, R8 ;  /* 0x0000000800177202 */ /* 0x000fe40000000f00 */
[----:B--2---:R-:W0:Y:S04]  /*1f670*/  LDSM.16.MT88.4 R8, [R28+UR7+0x1c000] ;  /* 0x01c000071c08783b */ /* 0x004e280008004200 */
[----:B0-----:R-:W-:Y:S04]  /*1f680*/  STL.64 [R1+0x190], R8 ;  /* 0x0001900801007387 */ /* 0x001fe80000100a00 */
[----:B------:R0:W-:Y:S04]  /*1f690*/  STL.64 [R1+0x198], R10 ;  /* 0x0001980a01007387 */ /* 0x0001e80000100a00 */
[----:B0-----:R-:W2:Y:S04]  /*1f6a0*/  LDL.LU.64 R10, [R1+0x1560] ;  /* 0x00156000010a7983 */ /* 0x001ea80000300a00 */
[----:B------:R-:W2:Y:S01]  /*1f6b0*/  LDL.LU.64 R8, [R1+0x1558] ;  /* 0x0015580001087983 */ /* 0x000ea20000300a00 */
[----:B-----5:R-:W-:-:S02]  /*1f6c0*/  F2FP.F16.E4M3.UNPACK_B R2, R3 ;  /* 0x00000003ff02723e */ /* 0x020fc400020006ff */
[----:B---3--:R-:W-:-:S07]  /*1f6d0*/  F2FP.F16.E4M3.UNPACK_B R3, R29 ;  /* 0x0000001dff03723e */ /* 0x008fce00020006ff */
[----:B------:R-:W-:Y:S01]  /*1f6e0*/  HMMA.16816.F32 R20, R20, R2, R24 ;  /* 0x000000021414723c */ /* 0x000fe20000001818 */
[----:B------:R-:W3:Y:S04]  /*1f6f0*/  LDL.LU.64 R26, [R1+0x1550] ;  /* 0x00155000011a7983 */ /* 0x000ee80000300a00 */
        /* <DEDUP_REMOVED lines=8> */
[----:B------:R1:W-:Y:S01]  /*1f780*/  STL [R1+0x16c], R23 ;  /* 0x00016c1701007387 */ /* 0x0003e20000100800 */
[----:B------:R-:W-:-:S02]  /*1f790*/  IMAD.MOV.U32 R22, RZ, RZ, R17 ;  /* 0x000000ffff167224 */ /* 0x000fc400078e0011 */
[----:B0-----:R-:W-:Y:S01]  /*1f7a0*/  IMAD.MOV.U32 R21, RZ, RZ, R18 ;  /* 0x000000ffff157224 */ /* 0x001fe200078e0012 */
[----:B-1----:R-:W-:Y:S02]  /*1f7b0*/  MOV R23, R16 ;  /* 0x0000001000177202 */ /* 0x002fe40000000f00 */
[----:B------:R-:W5:Y:S05]  /*1f7c0*/  LDL.LU R16, [R1+0x40] ;  /* 0x0000400001107983 */ /* 0x000f6a0000300800 */
[----:B---3--:R-:W-:-:S15]  /*1f7d0*/  HMMA.16816.F32 R20, R20, R2, R24 ;  /* 0x000000021414723c */ /* 0x008fde0000001818 */
[----:B------:R-:W-:-:S04]  /*1f7e0*/  NOP ;  /* 0x0000000000007918 */ /* 0x000fc80000000000 */
[----:B------:R0:W-:Y:S04]  /*1f7f0*/  STL.64 [R1+0x170], R20 ;  /* 0x0001701401007387 */ /* 0x0001e80000100a00 */
[----:B------:R1:W-:Y:S04]  /*1f800*/  STL.64 [R1+0x178], R22 ;  /* 0x0001781601007387 */ /* 0x0003e80000100a00 */
[----:B------:R-:W5:Y:S04]  /*1f810*/  LDL.LU R17, [R1+0x44] ;  /* 0x0000440001117983 */ /* 0x000f680000300800 */
[----:B------:R-:W3:Y:S04]  /*1f820*/  LDL.LU R18, [R1+0x48] ;  /* 0x0000480001127983 */ /* 0x000ee80000300800 */
[----:B------:R-:W3:Y:S01]  /*1f830*/  LDL.LU R19, [R1+0x4c] ;  /* 0x00004c0001137983 */ /* 0x000ee20000300800 */
[----:B0-----:R-:W-:Y:S01]  /*1f840*/  IMAD.MOV.U32 R20, RZ, RZ, R15 ;  /* 0x000000ffff147224 */ /* 0x001fe200078e000f */
[----:B-1----:R-:W-:Y:S01]  /*1f850*/  MOV R22, R13 ;  /* 0x0000000d00167202 */ /* 0x002fe20000000f00 */
[----:B------:R-:W-:-:S02]  /*1f860*/  IMAD.MOV.U32 R21, RZ, RZ, R14 ;  /* 0x000000ffff157224 */ /* 0x000fc400078e000e */
[----:B------:R-:W-:-:S07]  /*1f870*/  IMAD.MOV.U32 R23, RZ, RZ, R12 ;  /* 0x000000ffff177224 */ /* 0x000fce00078e000c */
[----:B--2---:R-:W-:Y:S01]  /*1f880*/  HMMA.16816.F32 R8, R20, R2, R8 ;  /* 0x000000021408723c */ /* 0x004fe20000001808 */
[----:B---3--:R-:W-:Y:S04]  /*1f890*/  STL.64 [R1+0x1538], R18 ;  /* 0x0015381201007387 */ /* 0x008fe80000100a00 */
[----:B-----5:R-:W-:Y:S04]  /*1f8a0*/  STL.64 [R1+0x1530], R16 ;  /* 0x0015301001007387 */ /* 0x020fe80000100a00 */
[----:B------:R-:W2:Y:S10]  /*1f8b0*/  LDL.LU R12, [R1] ;  /* 0x00000000010c7983 */ /* 0x000eb40000300800 */
[----:B------:R-:W-:Y:S04]  /*1f8c0*/  STL.64 [R1+0x1e0], R8 ;  /* 0x0001e00801007387 */ /* 0x000fe80000100a00 */
[----:B------:R-:W-:Y:S04]  /*1f8d0*/  STL.64 [R1+0x1e8], R10 ;  /* 0x0001e80a01007387 */ /* 0x000fe80000100a00 */
[----:B------:R-:W0:Y:S04]  /*1f8e0*/  LDSM.16.MT88.4 R8, [R28+UR7+0x1c080] ;  /* 0x01c080071c08783b */ /* 0x000e280008004200 */
[----:B------:R-:W2:Y:S04]  /*1f8f0*/  LDL.LU R13, [R1+0x4] ;  /* 0x00000400010d7983 */ /* 0x000ea80000300800 */
[----:B------:R-:W2:Y:S04]  /*1f900*/  LDL.LU R14, [R1+0x8] ;  /* 0x00000800010e7983 */ /* 0x000ea80000300800 */
[----:B------:R-:W2:Y:S04]  /*1f910*/  LDL.LU R15, [R1+0xc] ;  /* 0x00000c00010f7983 */ /* 0x000ea80000300800 */
[----:B------:R-:W1:Y:S01]  /*1f920*/  LDSM.16.MT88.4 R16, [R28+UR7+0x1e080] ;  /* 0x01e080071c10783b */ /* 0x000e620008004200 */
[----:B0-----:R-:W-:-:S03]  /*1f930*/  IMAD.MOV.U32 R27, RZ, RZ, R8 ;  /* 0x000000ffff1b7224 */ /* 0x001fc600078e0008 */
[----:B------:R0:W-:Y:S01]  /*1f940*/  STL [R1+0x154], R9 ;  /* 0x0001540901007387 */ /* 0x0001e20000100800 */
[----:B------:R-:W-:Y:S01]  /*1f950*/  IMAD.MOV.U32 R8, RZ, RZ, R7 ;  /* 0x000000ffff087224 */ /* 0x000fe200078e0007 */
[----:B------:R-:W-:Y:S02]  /*1f960*/  MOV R26, R10 ;  /* 0x0000000a001a7202 */ /* 0x000fe40000000f00 */
[----:B------:R3:W-:Y:S04]  /*1f970*/  STL [R1+0x15c], R11 ;  /* 0x00015c0b01007387 */ /* 0x0007e80000100800 */
[----:B------:R-:W4:Y:S04]  /*1f980*/  LDL.LU R7, [R1+0x1544] ;  /* 0x0015440001077983 */ /* 0x000f280000300800 */
[----:B0-----:R-:W4:Y:S04]  /*1f990*/  LDL.LU R9, [R1+0x298] ;  /* 0x0002980001097983 */ /* 0x001f280000300800 */
[----:B------:R-:W4:Y:S04]  /*1f9a0*/  LDL.LU R10, [R1+0x2a0] ;  /* 0x0002a000010a7983 */ /* 0x000f280000300800 */
[----:B---3--:R-:W4:Y:S01]  /*1f9b0*/  LDL.LU R11, [R1+0x2a8] ;  /* 0x0002a800010b7983 */ /* 0x008f220000300800 */
[----:B-1----:R-:W-:Y:S01]  /*1f9c0*/  IMAD.MOV.U32 R23, RZ, RZ, R16 ;  /* 0x000000ffff177224 */ /* 0x002fe200078e0010 */
[----:B------:R-:W-:-:S02]  /*1f9d0*/  MOV R22, R18 ;  /* 0x0000001200167202 */ /* 0x000fc40000000f00 */
[----:B------:R-:W-:Y:S04]  /*1f9e0*/  STL [R1+0x184], R17 ;  /* 0x0001841101007387 */ /* 0x000fe80000100800 */
[----:B------:R-:W-:Y:S04]  /*1f9f0*/  STL [R1+0x18c], R19 ;  /* 0x00018c1301007387 */ /* 0x000fe80000100800 */
[----:B------:R-:W0:Y:S02]  /*1fa00*/  LDSM.16.MT88.4 R16, [R28+UR7+0x1c100] ;  /* 0x01c100071c10783b */ /* 0x000e240008004200 */
[----:B0-----:R-:W-:-:S02]  /*1fa10*/  IMAD.MOV.U32 R21, RZ, RZ, R16 ;  /* 0x000000ffff157224 */ /* 0x001fc400078e0010 */
[----:B------:R-:W-:Y:S01]  /*1fa20*/  IMAD.MOV.U32 R20, RZ, RZ, R18 ;  /* 0x000000ffff147224 */ /* 0x000fe200078e0012 */
[----:B----4-:R-:W-:-:S15]  /*1fa30*/  HMMA.16816.F32 R4, R8, R2, R4 ;  /* 0x000000020804723c */ /* 0x010fde0000001804 */
[----:B------:R-:W-:-:S04]  /*1fa40*/  NOP ;  /* 0x0000000000007918 */ /* 0x000fc80000000000 */
[----:B------:R-:W-:Y:S04]  /*1fa50*/  STL.64 [R1+0x220], R4 ;  /* 0x0002200401007387 */ /* 0x000fe80000100a00 */
[----:B------:R0:W-:Y:S04]  /*1fa60*/  STL.64 [R1+0x228], R6 ;  /* 0x0002280601007387 */ /* 0x0001e80000100a00 */
[----:B------:R-:W-:Y:S04]  /*1fa70*/  STL [R1+0x1d4], R17 ;  /* 0x0001d41101007387 */ /* 0x000fe80000100800 */
[----:B------:R-:W-:Y:S04]  /*1fa80*/  STL [R1+0x1dc], R19 ;  /* 0x0001dc1301007387 */ /* 0x000fe80000100800 */
[----:B------:R-:W1:Y:S01]  /*1fa90*/  LDSM.16.MT88.4 R16, [R28+UR7+0x1e100] ;  /* 0x01e100071c10783b */ /* 0x000e620008004200 */
[----:B0-----:R-:W-:-:S03]  /*1faa0*/  MOV R6, R29 ;  /* 0x0000001d00067202 */ /* 0x001fc60000000f00 */
[----:B------:R-:W3:Y:S04]  /*1fab0*/  LDL.LU R4, [R1+0x190] ;  /* 0x0001900001047983 */ /* 0x000ee80000300800 */
[----:B------:R-:W3:Y:S04]  /*1fac0*/  LDL.LU R5, [R1+0x198] ;  /* 0x0001980001057983 */ /* 0x000ee80000300800 */
[----:B------:R-:W4:Y:S04]  /*1fad0*/  LDL.LU R29, [R1+0x1540] ;  /* 0x00154000011d7983 */ /* 0x000f280000300800 */
[----:B-1----:R-:W-:Y:S01]  /*1fae0*/  STL [R1+0x1f4], R17 ;  /* 0x0001f41101007387 */ /* 0x002fe20000100800 */
[----:B------:R-:W-:Y:S01]  /*1faf0*/  MOV R10, R18 ;  /* 0x00000012000a7202 */ /* 0x000fe20000000f00 */
[----:B------:R-:W-:-:S02]  /*1fb00*/  IMAD.MOV.U32 R11, RZ, RZ, R16 ;  /* 0x000000ffff0b7224 */ /* 0x000fc400078e0010 */
[----:B------:R0:W-:Y:S04]  /*1fb10*/  STL [R1+0x1fc], R19 ;  /* 0x0001fc1301007387 */ /* 0x0001e80000100800 */
[----:B0-----:R-:W3:Y:S04]  /*1fb20*/  LDL.LU.64 R18, [R1+0x1538] ;  /* 0x0015380001127983 */ /* 0x001ee80000300a00 */
[----:B------:R-:W3:Y:S01]  /*1fb30*/  LDL.LU.64 R16, [R1+0x1530] ;  /* 0x0015300001107983 */ /* 0x000ee20000300a00 */
[----:B------:R-:W-:-:S07]  /*1fb40*/  IMAD.MOV.U32 R7, RZ, RZ, R0 ;  /* 0x000000ffff077224 */ /* 0x000fce00078e0000 */
[----:B---3--:R-:W-:Y:S01]  /*1fb50*/  HMMA.16816.F32 R4, R4, R2, R16 ;  /* 0x000000020404723c */ /* 0x008fe20000001810 */
[----:B------:R-:W3:Y:S04]  /*1fb60*/  LDL.LU.64 R18, [R1+0x1528] ;  /* 0x0015280001127983 */ /* 0x000ee80000300a00 */
[----:B------:R-:W3:-:S14]  /*1fb70*/  LDL.LU.64 R16, [R1+0x1520] ;  /* 0x0015200001107983 */ /* 0x000edc0000300a00 */
[----:B------:R-:W-:Y:S01]  /*1fb80*/  STL.64 [R1+0x40], R4 ;  /* 0x0000400401007387 */ /* 0x000fe20000100a00 */
[----:B------:R-:W-:-:S03]  /*1fb90*/  IMAD.MOV.U32 R0, RZ, RZ, R7 ;  /* 0x000000ffff007224 */ /* 0x000fc600078e0007 */
[----:B------:R-:W-:Y:S04]  /*1fba0*/  STL [R1+0x48], R6 ;  /* 0x0000480601007387 */ /* 0x000fe80000100800 */
[----:B------:R-:W0:Y:S04]  /*1fbb0*/  LDSM.16.MT88.4 R4, [R28+UR7+0x1c180] ;  /* 0x01c180071c04783b */ /* 0x000e280008004200 */
[----:B0-----:R-:W-:Y:S01]  /*1fbc0*/  STL [R1+0x244], R5 ;  /* 0x0002440501007387 */ /* 0x001fe20000100800 */
[----:B------:R-:W-:Y:S01]  /*1fbd0*/  IMAD.MOV.U32 R9, RZ, RZ, R4 ;  /* 0x000000ffff097224 */ /* 0x000fe200078e0004 */
[----:B------:R-:W-:-:S02]  /*1fbe0*/  MOV R8, R6 ;  /* 0x0000000600087202 */ /* 0x000fc40000000f00 */
[----:B------:R-:W-:Y:S04]  /*1fbf0*/  STL [R1+0x24c], R7 ;  /* 0x00024c0701007387 */ /* 0x000fe80000100800 */
        /* <DEDUP_REMOVED lines=8> */
[----:B-1----:R-:W-:-:S07]  /*1fc80*/  MOV R7, R22 ;  /* 0x0000001600077202 */ /* 0x002fce0000000f00 */
[----:B--2---:R-:W-:Y:S01]  /*1fc90*/  HMMA.16816.F32 R4, R4, R2, R12 ;  /* 0x000000020404723c */ /* 0x004fe2000000180c */
[----:B------:R-:W-:Y:S04]  /*1fca0*/  STL [R1+0x145c], R28 ;  /* 0x00145c1c01007387 */ /* 0x000fe80000100800 */
[----:B------:R-:W2:Y:S04]  /*1fcb0*/  LDL.LU.64 R14, [R1+0x1518] ;  /* 0x00151800010e7983 */ /* 0x000ea80000300a00 */
[----:B------:R-:W2:Y:S01]  /*1fcc0*/  LDL.LU.64 R12, [R1+0x1510] ;  /* 0x00151000010c7983 */ /* 0x000ea20000300a00 */
[----:B----4-:R-:W-:-:S09]  /*1fcd0*/  MOV R23, R29 ;  /* 0x0000001d00177202 */ /* 0x010fd20000000f00 */
[----:B------:R0:W-:Y:S04]  /*1fce0*/  STL.64 [R1+0xc0], R4 ;  /* 0x0000c00401007387 */ /* 0x0001e80000100a00 */
[----:B------:R1:W-:Y:S01]  /*1fcf0*/  STL.64 [R1+0xc8], R6 ;  /* 0x0000c80601007387 */ /* 0x0003e20000100a00 */
[----:B0-----:R-:W-:Y:S02]  /*1fd00*/  IMAD.MOV.U32 R5, RZ, RZ, R20 ;  /* 0x000000ffff057224 */ /* 0x001fe400078e0014 */
[----:B------:R-:W-:Y:S01]  /*1fd10*/  IMAD.MOV.U32 R4, RZ, RZ, R21 ;  /* 0x000000ffff047224 */ /* 0x000fe200078e0015 */
[----:B------:R-:W4:Y:S04]  /*1fd20*/  LDL.LU R20, [R1+0x110] ;  /* 0x0001100001147983 */ /* 0x000f280000300800 */
[----:B------:R-:W4:Y:S04]  /*1fd30*/  LDL.LU R21, [R1+0x114] ;  /* 0x0001140001157983 */ /* 0x000f280000300800 */
[----:B------:R-:W5:Y:S04]  /*1fd40*/  LDL.LU R22, [R1+0x118] ;  /* 0x0001180001167983 */ /* 0x000f680000300800 */
[----:B------:R-:W4:Y:S01]  /*1fd50*/  LDL.LU R29, [R1+0x1508] ;  /* 0x00150800011d7983 */ /* 0x000f220000300800 */
[----:B-1----:R-:W-:-:S02]  /*1fd60*/  IMAD.MOV.U32 R6, RZ, RZ, R11 ;  /* 0x000000ffff067224 */ /* 0x002fc400078e000b */
[----:B------:R-:W-:-:S07]  /*1fd70*/  IMAD.MOV.U32 R7, RZ, RZ, R10 ;  /* 0x000000ffff077224 */ /* 0x000fce00078e000a */
[----:B--2---:R-:W-:Y:S01]  /*1fd80*/  HMMA.16816.F32 R12, R4, R2, R12 ;  /* 0x00000002040c723c */ /* 0x004fe2000000180c */
[----:B------:R-:W-:Y:S01]  /*1fd90*/  MOV R4, R9 ;  /* 0x0000000900047202 */ /* 0x000fe20000000f00 */
[----:B------:R-:W-:Y:S01]  /*1fda0*/  IMAD.MOV.U32 R5, RZ, RZ, R8 ;  /* 0x000000ffff057224 */ /* 0x000fe200078e0008 */
[----:B------:R-:W-:Y:S01]  /*1fdb0*/  MOV R7, R24 ;  /* 0x0000001800077202 */ /* 0x000fe20000000f00 */
[----:B------:R-:W-:-:S07]  /*1fdc0*/  IMAD.MOV.U32 R6, RZ, RZ, R25 ;  /* 0x000000ffff067224 */ /* 0x000fce00078e0019 */
[----:B---3--:R-:W-:Y:S01]  /*1fdd0*/  HMMA.16816.F32 R4, R4, R2, R16 ;  /* 0x000000020404723c */ /* 0x008fe20000001810 */
[----:B-----5:R-:W-:Y:S04]  /*1fde0*/  STL.64 [R1+0x1500], R22 ;  /* 0x0015001601007387 */ /* 0x020fe80000100a00 */
[----:B----4-:R-:W-:Y:S04]  /*1fdf0*/  STL.64 [R1+0x14f8], R20 ;  /* 0x0014f81401007387 */ /* 0x010fe80000100a00 */
[----:B------:R-:W0:Y:S04]  /*1fe00*/  LDSM.16.MT88.4 R20, [R29+UR7+0x1e000] ;  /* 0x01e000071d14783b */ /* 0x000e280008004200 */
[----:B------:R-:W1:Y:S04]  /*1fe10*/  LDSM.16.MT88.4 R16, [R29+UR7+0x1c080] ;  /* 0x01c080071d10783b */ /* 0x000e680008004200 */
[----:B------:R-:W-:Y:S04]  /*1fe20*/  STL.64 [R1+0x120], R12 ;  /* 0x0001200c01007387 */ /* 0x000fe80000100a00 */
[----:B------:R-:W-:Y:S04]  /*1fe30*/  STL.64 [R1+0x128], R14 ;  /* 0x0001280e01007387 */ /* 0x000fe80000100a00 */
[----:B------:R-:W2:Y:S04]  /*1fe40*/  LDL.LU R8, [R1+0x30] ;  /* 0x0000300001087983 */ /* 0x000ea80000300800 */
[----:B------:R-:W2:Y:S04]  /*1fe50*/  LDL.LU R9, [R1+0x34] ;  /* 0x0000340001097983 */ /* 0x000ea80000300800 */
[----:B------:R-:W2:Y:S04]  /*1fe60*/  LDL.LU R10, [R1+0x38] ;  /* 0x00003800010a7983 */ /* 0x000ea80000300800 */
[----:B------:R-:W2:Y:S04]  /*1fe70*/  LDL.LU R11, [R1+0x3c] ;  /* 0x00003c00010b7983 */ /* 0x000ea80000300800 */
[----:B------:R1:W-:Y:S04]  /*1fe80*/  STL.64 [R1+0x1c0], R4 ;  /* 0x0001c00401007387 */ /* 0x0003e80000100a00 */
[----:B------:R-:W-:Y:S04]  /*1fe90*/  STL.64 [R1+0x1c8], R6 ;  /* 0x0001c80601007387 */ /* 0x000fe80000100a00 */
[----:B0-----:R-:W-:Y:S04]  /*1fea0*/  STL [R1+0x4], R21 ;  /* 0x0000041501007387 */ /* 0x001fe80000100800 */
[----:B------:R-:W-:Y:S01]  /*1feb0*/  STL [R1+0xc], R23 ;  /* 0x00000c1701007387 */ /* 0x000fe20000100800 */
[----:B-1----:R-:W-:Y:S01]  /*1fec0*/  MOV R4, R16 ;  /* 0x0000001000047202 */ /* 0x002fe20000000f00 */
[----:B------:R-:W-:-:S02]  /*1fed0*/  IMAD.MOV.U32 R5, RZ, RZ, R18 ;  /* 0x000000ffff057224 */ /* 0x000fc400078e0012 */
[----:B------:R-:W-:Y:S01]  /*1fee0*/  STL [R1+0x84], R17 ;  /* 0x0000841101007387 */ /* 0x000fe20000100800 */
[----:B------:R-:W-:-:S03]  /*1fef0*/  IMAD.MOV.U32 R14, RZ, RZ, R20 ;  /* 0x000000ffff0e7224 */ /* 0x000fc600078e0014 */
[----:B------:R-:W-:Y:S01]  /*1ff00*/  STL [R1+0x8c], R19 ;  /* 0x00008c1301007387 */ /* 0x000fe20000100800 */
[----:B------:R-:W-:-:S03]  /*1ff10*/  IMAD.MOV.U32 R15, RZ, RZ, R22 ;  /* 0x000000ffff0f7224 */ /* 0x000fc600078e0016 */
[----:B------:R-:W0:Y:S04]  /*1ff20*/  LDSM.16.MT88.4 R16, [R29+UR7+0x1e080] ;  /* 0x01e080071d10783b */ /* 0x000e280008004200 */
[----:B------:R-:W1:Y:S04]  /*1ff30*/  LDSM.16.MT88.4 R20, [R29+UR7+0x1c100] ;  /* 0x01c100071d14783b */ /* 0x000e680008004200 */
[----:B------:R-:W-:Y:S04]  /*1ff40*/  LDSM.16.MT88.4 R24, [R29+UR7+0x1c000] ;  /* 0x01c000071d18783b */ /* 0x000fe80008004200 */
[----:B0-----:R-:W-:Y:S01]  /*1ff50*/  STL [R1+0xa4], R17 ;  /* 0x0000a41101007387 */ /* 0x001fe20000100800 */
[----:B------:R-:W-:-:S03]  /*1ff60*/  MOV R7, R18 ;  /* 0x0000001200077202 */ /* 0x000fc60000000f00 */
[----:B------:R0:W-:Y:S01]  /*1ff70*/  STL [R1+0xac], R19 ;  /* 0x0000ac1301007387 */ /* 0x0001e20000100800 */
[----:B-1----:R-:W-:-:S03]  /*1ff80*/  IMAD.MOV.U32 R18, RZ, RZ, R22 ;  /* 0x000000ffff127224 */ /* 0x002fc600078e0016 */
[----:B------:R-:W-:Y:S04]  /*1ff90*/  STL [R1+0x104], R21 ;  /* 0x0001041501007387 */ /* 0x000fe80000100800 */
[----:B------:R-:W-:Y:S01]  /*1ffa0*/  STL [R1+0x10c], R23 ;  /* 0x00010c1701007387 */ /* 0x000fe20000100800 */
[----:B0-----:R-:W-:-:S03]  /*1ffb0*/  IMAD.MOV.U32 R19, RZ, RZ, R20 ;  /* 0x000000ffff137224 */ /* 0x001fc600078e0014 */
[----:B------:R-:W0:Y:S01]  /*1ffc0*/  LDSM.16.MT88.4 R20, [R29+UR7+0x1e100] ;  /* 0x01e100071d14783b */ /* 0x000e220008004200 */
[----:B------:R-:W-:-:S03]  /*1ffd0*/  IMAD.MOV.U32 R6, RZ, RZ, R16 ;  /* 0x000000ffff067224 */ /* 0x000fc600078e0010 */
[----:B0-----:R-:W-:Y:S01]  /*1ffe0*/  STL [R1+0x144], R21 ;  /* 0x0001441501007387 */ /* 0x001fe20000100800 */
[----:B------:R-:W-:Y:S01]  /*1fff0*/  IMAD.MOV.U32 R16, RZ, RZ, R22 ;  /* 0x000000ffff107224 */ /* 0x000fe200078e0016 */
[----:B------:R-:W-:Y:S02]  /*20000*/  MOV R17, R20 ;  /* 0x0000001400117202 */ /* 0x000fe40000000f00 */
[----:B------:R0:W-:Y:S04]  /*20010*/  STL [R1+0x14c], R23 ;  /* 0x00014c1701007387 */ /* 0x0001e80000100800 */
[----:B0-----:R-:W3:Y:S04]  /*20020*/  LDL.LU.64 R22, [R1+0x1500] ;  /* 0x0015000001167983 */ /* 0x001ee80000300a00 */
[----:B------:R-:W3:Y:S01]  /*20030*/  LDL.LU.64 R20, [R1+0x14f8] ;  /* 0x0014f80001147983 */ /* 0x000ee20000300a00 */
[----:B------:R-:W-:Y:S01]  /*20040*/  IMAD.MOV.U32 R12, RZ, RZ, R24 ;  /* 0x000000ffff0c7224 */ /* 0x000fe200078e0018 */
[----:B------:R-:W-:-:S07]  /*20050*/  MOV R13, R26 ;  /* 0x0000001a000d7202 */ /* 0x000fce0000000f00 */
[----:B---3--:R-:W-:Y:S01]  /*20060*/  HMMA.16816.F32 R12, R12, R2, R20 ;  /* 0x000000020c0c723c */ /* 0x008fe20000001814 */
[----:B------:R-:W3:-:S15]  /*20070*/  LDL R23, [R1+0x310] ;  /* 0x0003100001177983 */ /* 0x000ede0000100800 */
[----:B------:R-:W-:-:S03]  /*20080*/  NOP ;  /* 0x0000000000007918 */ /* 0x000fc60000000000 */
[----:B------:R-:W-:Y:S04]  /*20090*/  STL.64 [R1+0x1498], R14 ;  /* 0x0014980e01007387 */ /* 0x000fe80000100a00 */
[----:B------:R0:W-:Y:S04]  /*200a0*/  STL.64 [R1+0x1490], R12 ;  /* 0x0014900c01007387 */ /* 0x0001e80000100a00 */
[----:B0-----:R-:W4:Y:S04]  /*200b0*/  LDL.LU R12, [R1+0x50] ;  /* 0x00005000010c7983 */ /* 0x001f280000300800 */
[----:B------:R-:W4:Y:S04]  /*200c0*/  LDL.LU R13, [R1+0x54] ;  /* 0x00005400010d7983 */ /* 0x000f280000300800 */
[----:B------:R-:W4:Y:S04]  /*200d0*/  LDL.LU R14, [R1+0x58] ;  /* 0x00005800010e7983 */ /* 0x000f280000300800 */
[----:B------:R-:W4:Y:S02]  /*200e0*/  LDL.LU R15, [R1+0x5c] ;  /* 0x00005c00010f7983 */ /* 0x000f240000300800 */
[----:B----4-:R-:W-:Y:S01]  /*200f0*/  HMMA.16816.F32 R12, R4, R2, R12 ;  /* 0x00000002040c723c */ /* 0x010fe2000000180c */
[----:B------:R-:W-:Y:S01]  /*20100*/  MOV R4, R19 ;  /* 0x0000001300047202 */ /* 0x000fe20000000f00 */
[----:B------:R-:W-:Y:S01]  /*20110*/  IMAD.MOV.U32 R5, RZ, RZ, R18 ;  /* 0x000000ffff057224 */ /* 0x000fe200078e0012 */
[----:B------:R-:W-:Y:S01]  /*20120*/  MOV R7, R16 ;  /* 0x0000001000077202 */ /* 0x000fe20000000f00 */
[----:B------:R-:W-:-:S07]  /*20130*/  IMAD.MOV.U32 R6, RZ, RZ, R17 ;  /* 0x000000ffff067224 */ /* 0x000fce00078e0011 */
[----:B--2---:R-:W-:Y:S08]  /*20140*/  HMMA.16816.F32 R4, R4, R2, R8 ;  /* 0x000000020404723c */ /* 0x004ff00000001808 */
[----:B------:R-:W-:Y:S02]  /*20150*/  IMAD.MOV.U32 R26, RZ, RZ, R14 ;  /* 0x000000ffff1a7224 */ /* 0x000fe400078e000e */
[----:B------:R-:W-:Y:S01]  /*20160*/  IMAD.MOV.U32 R24, RZ, RZ, R15 ;  /* 0x000000ffff187224 */ /* 0x000fe200078e000f */
[----:B------:R-:W-:Y:S04]  /*20170*/  STL.64 [R1+0x50], R12 ;  /* 0x0000500c01007387 */ /* 0x000fe80000100a00 */
[----:B------:R-:W-:Y:S04]  /*20180*/  STL.64 [R1+0x14a8], R26 ;  /* 0x0014a81a01007387 */ /* 0x000fe80000100a00 */
[----:B------:R0:W-:Y:S04]  /*20190*/  STL.64 [R1+0x14a0], R24 ;  /* 0x0014a01801007387 */ /* 0x0001e80000100a00 */
[----:B0-----:R-:W2:Y:S04]  /*201a0*/  LDL.LU R24, [R1+0x2b0] ;  /* 0x0002b00001187983 */ /* 0x001ea80000300800 */
[----:B------:R-:W-:Y:S04]  /*201b0*/  STL.64 [R1+0xb0], R4 ;  /* 0x0000b00401007387 */ /* 0x000fe80000100a00 */
[----:B------:R-:W-:Y:S04]  /*201c0*/  STL.64 [R1+0xb8], R6 ;  /* 0x0000b80601007387 */ /* 0x000fe80000100a00 */
[----:B------:R-:W2:Y:S04]  /*201d0*/  LDL.LU R25, [R1+0x2b4] ;  /* 0x0002b40001197983 */ /* 0x000ea80000300800 */
[----:B------:R-:W4:Y:S04]  /*201e0*/  LDL.LU R26, [R1+0x2b8] ;  /* 0x0002b800011a7983 */ /* 0x000f280000300800 */
[----:B------:R-:W4:Y:S04]  /*201f0*/  LDL.LU R27, [R1+0x2bc] ;  /* 0x0002bc00011b7983 */ /* 0x000f280000300800 */
[----:B------:R-:W0:Y:S02]  /*20200*/  LDSM.16.MT88.4 R4, [R29+UR7+0x1c180] ;  /* 0x01c180071d04783b */ /* 0x000e240008004200 */
[----:B0-----:R-:W-:-:S02]  /*20210*/  IMAD.MOV.U32 R15, RZ, RZ, R4 ;  /* 0x000000ffff0f7224 */ /* 0x001fc400078e0004 */
[----:B------:R-:W-:Y:S01]  /*20220*/  IMAD.MOV.U32 R14, RZ, RZ, R6 ;  /* 0x000000ffff0e7224 */ /* 0x000fe200078e0006 */
[----:B----4-:R-:W-:Y:S04]  /*20230*/  STL.64 [R1+0x14f0], R26 ;  /* 0x0014f01a01007387 */ /* 0x010fe80000100a00 */
[----:B--2---:R0:W-:Y:S04]  /*20240*/  STL.64 [R1+0x14e8], R24 ;  /* 0x0014e81801007387 */ /* 0x0041e80000100a00 */
[----:B0-----:R-:W2:Y:S04]  /*20250*/  LDL.LU R24, [R1+0x10] ;  /* 0x0000100001187983 */ /* 0x001ea80000300800 */
[----:B------:R-:W2:Y:S04]  /*20260*/  LDL.LU R25, [R1+0x14] ;  /* 0x0000140001197983 */ /* 0x000ea80000300800 */
[----:B------:R-:W2:Y:S04]  /*20270*/  LDL.LU R26, [R1+0x18] ;  /* 0x00001800011a7983 */ /* 0x000ea80000300800 */
[----:B------:R-:W2:Y:S04]  /*20280*/  LDL.LU R27, [R1+0x1c] ;  /* 0x00001c00011b7983 */ /* 0x000ea80000300800 */
[----:B------:R-:W-:Y:S04]  /*20290*/  STL [R1+0x1a4], R5 ;  /* 0x0001a40501007387 */ /* 0x000fe80000100800 */
[----:B------:R-:W-:Y:S04]  /*202a0*/  STL [R1+0x1ac], R7 ;  /* 0x0001ac0701007387 */ /* 0x000fe80000100800 */
[----:B------:R-:W0:Y:S04]  /*202b0*/  LDSM.16.MT88.4 R4, [R29+UR7+0x1e180] ;  /* 0x01e180071d04783b */ /* 0x000e280008004200 */
[----:B0-----:R-:W-:Y:S01]  /*202c0*/  STL [R1+0x1b4], R5 ;  /* 0x0001b40501007387 */ /* 0x001fe20000100800 */
[----:B------:R-:W-:Y:S01]  /*202d0*/  MOV R13, R4 ;  /* 0x00000004000d7202 */ /* 0x000fe20000000f00 */
[----:B------:R-:W-:-:S02]  /*202e0*/  IMAD.MOV.U32 R12, RZ, RZ, R6 ;  /* 0x000000ffff0c7224 */ /* 0x000fc400078e0006 */
[----:B------:R-:W-:Y:S04]  /*202f0*/  STL [R1+0x1bc], R7 ;  /* 0x0001bc0701007387 */ /* 0x000fe80000100800 */
[----:B---3--:R-:W0:Y:S04]  /*20300*/  LDSM.16.MT88.4 R4, [R23+UR7+0x1c000] ;  /* 0x01c000071704783b */ /* 0x008e280008004200 */
[----:B------:R-:W-:Y:S04]  /*20310*/  STL [R1+0x1410], R29 ;  /* 0x0014101d01007387 */ /* 0x000fe80000100800 */
[----:B0-----:R0:W-:Y:S04]  /*20320*/  STL [R1+0x14bc], R5 ;  /* 0x0014bc0501007387 */ /* 0x0011e80000100800 */
[----:B0-----:R-:W3:Y:S04]  /*20330*/  LDL R5, [R1+0x310] ;  /* 0x0003100001057983 */ /* 0x001ee80000100800 */
[----:B------:R-:W-:Y:S04]  /*20340*/  STL [R1+0x14b8], R7 ;  /* 0x0014b80701007387 */ /* 0x000fe80000100800 */
[----:B---3--:R-:W0:Y:S04]  /*20350*/  LDSM.16.MT88.4 R16, [R5+UR7+0x1c080] ;  /* 0x01c080070510783b */ /* 0x008e280008004200 */
[----:B------:R-:W-:Y:S04]  /*20360*/  LDSM.16.MT88.4 R8, [R5+UR7+0x1e000] ;  /* 0x01e000070508783b */ /* 0x000fe80008004200 */
        /* <DEDUP_REMOVED lines=13> */
[----:B------:R-:W3:Y:S04]  /*20440*/  LDL.LU R12, [R1+0x130] ;  /* 0x00013000010c7983 */ /* 0x000ee80000300800 */
[----:B------:R-:W3:Y:S01]  /*20450*/  LDL.LU R13, [R1+0x134] ;  /* 0x00013400010d7983 */ /* 0x000ee20000300800 */
[----:B--2---:R-:W-:Y:S03]  /*20460*/  HMMA.16816.F32 R16, R16, R2, R24 ;  /* 0x000000021010723c */ /* 0x004fe60000001818 */
[----:B------:R-:W3:Y:S04]  /*20470*/  LDL.LU R14, [R1+0x138] ;  /* 0x00013800010e7983 */ /* 0x000ee80000300800 */
[----:B------:R-:W3:Y:S04]  /*20480*/  LDL.LU R15, [R1+0x13c] ;  /* 0x00013c00010f7983 */ /* 0x000ee80000300800 */
[----:B------:R-:W2:Y:S04]  /*20490*/  LDL.LU.64 R26, [R1+0x14f0] ;  /* 0x0014f000011a7983 */ /* 0x000ea80000300a00 */
[----:B------:R-:W2:Y:S04]  /*204a0*/  LDL.LU.64 R24, [R1+0x14e8] ;  /* 0x0014e80001187983 */ /* 0x000ea80000300a00 */
[----:B------:R0:W-:Y:S01]  /*204b0*/  STL.64 [R1+0x110], R16 ;  /* 0x0001101001007387 */ /* 0x0001e20000100a00 */
[----:B------:R-:W-:-:S02]  /*204c0*/  IMAD.MOV.U32 R28, RZ, RZ, R19 ;  /* 0x000000ffff1c7224 */ /* 0x000fc400078e0013 */
[----:B------:R-:W-:Y:S01]  /*204d0*/  IMAD.MOV.U32 R19, RZ, RZ, R10 ;  /* 0x000000ffff137224 */ /* 0x000fe200078e000a */
[----:B------:R1:W-:Y:S01]  /*204e0*/  STL [R1+0x118], R18 ;  /* 0x0001181201007387 */ /* 0x0003e20000100800 */
[----:B0-----:R-:W-:Y:S01]  /*204f0*/  IMAD.MOV.U32 R16, RZ, RZ, R4 ;  /* 0x000000ffff107224 */ /* 0x001fe200078e0004 */
[----:B------:R-:W-:Y:S01]  /*20500*/  MOV R17, R6 ;  /* 0x0000000600117202 */ /* 0x000fe20000000f00 */
[----:B-1----:R-:W-:Y:S01]  /*20510*/  IMAD.MOV.U32 R18, RZ, RZ, R8 ;  /* 0x000000ffff127224 */ /* 0x002fe200078e0008 */
[----:B------:R-:W-:Y:S04]  /*20520*/  STL [R1+0x1484], R28 ;  /* 0x0014841c01007387 */ /* 0x000fe80000100800 */
[----:B------:R-:W-:Y:S04]  /*20530*/  STL [R1+0x14b4], R11 ;  /* 0x0014b40b01007387 */ /* 0x000fe80000100800 */
[----:B------:R0:W-:Y:S01]  /*20540*/  STL [R1+0x14b0], R9 ;  /* 0x0014b00901007387 */ /* 0x0001e20000100800 */
[----:B--2---:R-:W-:-:S15]  /*20550*/  HMMA.16816.F32 R16, R16, R2, R24 ;  /* 0x000000021010723c */ /* 0x004fde0000001818 */
[----:B------:R-:W-:-:S04]  /*20560*/  NOP ;  /* 0x0000000000007918 */ /* 0x000fc80000000000 */
[----:B------:R-:W-:Y:S04]  /*20570*/  STL [R1+0x14c4], R18 ;  /* 0x0014c41201007387 */ /* 0x000fe80000100800 */
[----:B------:R-:W-:Y:S04]  /*20580*/  STL [R1+0x14c0], R19 ;  /* 0x0014c01301007387 */ /* 0x000fe80000100800 */
[----:B------:R-:W2:Y:S04]  /*20590*/  LDL.LU R8, [R1+0xd0] ;  /* 0x0000d00001087983 */ /* 0x000ea80000300800 */
[----:B0-----:R-:W2:Y:S04]  /*205a0*/  LDL.LU R9, [R1+0xd4] ;  /* 0x0000d40001097983 */ /* 0x001ea80000300800 */
[----:B------:R-:W4:Y:S04]  /*205b0*/  LDL.LU R10, [R1+0xd8] ;  /* 0x0000d800010a7983 */ /* 0x000f280000300800 */
[----:B------:R-:W4:Y:S04]  /*205c0*/  LDL.LU R11, [R1+0xdc] ;  /* 0x0000dc00010b7983 */ /* 0x000f280000300800 */
[----:B----4-:R-:W-:Y:S04]  /*205d0*/  STL.64 [R1+0x14d0], R10 ;  /* 0x0014d00a01007387 */ /* 0x010fe80000100a00 */
[----:B--2---:R0:W-:Y:S04]  /*205e0*/  STL.64 [R1+0x14c8], R8 ;  /* 0x0014c80801007387 */ /* 0x0041e80000100a00 */
[----:B0-----:R-:W2:Y:S04]  /*205f0*/  LDL.LU R8, [R1+0x20] ;  /* 0x0000200001087983 */ /* 0x001ea80000300800 */
[----:B------:R-:W2:Y:S04]  /*20600*/  LDL.LU R9, [R1+0x24] ;  /* 0x0000240001097983 */ /* 0x000ea80000300800 */
[----:B------:R-:W4:Y:S04]  /*20610*/  LDL.LU R10, [R1+0x28] ;  /* 0x00002800010a7983 */ /* 0x000f280000300800 */
[----:B------:R-:W4:Y:S01]  /*20620*/  LDL.LU R11, [R1+0x2c] ;  /* 0x00002c00010b7983 */ /* 0x000f220000300800 */
[----:B------:R-:W-:-:S07]  /*20630*/  MOV R23, R7 ;  /* 0x0000000700177202 */ /* 0x000fce0000000f00 */
[----:B---3--:R-:W-:-:S15]  /*20640*/  HMMA.16816.F32 R12, R20, R2, R12 ;  /* 0x00000002140c723c */ /* 0x008fde000000180c */
[----:B------:R-:W-:-:S04]  /*20650*/  NOP ;  /* 0x0000000000007918 */ /* 0x000fc80000000000 */
[----:B------:R-:W-:Y:S02]  /*20660*/  IMAD.MOV.U32 R29, RZ, RZ, R15 ;  /* 0x000000ffff1d7224 */ /* 0x000fe400078e000f */
[----:B------:R-:W-:Y:S01]  /*20670*/  IMAD.MOV.U32 R15, RZ, RZ, R0 ;  /* 0x000000ffff0f7224 */ /* 0x000fe200078e0000 */
[----:B----4-:R-:W-:Y:S04]  /*20680*/  STL.64 [R1+0x14e0], R10 ;  /* 0x0014e00a01007387 */ /* 0x010fe80000100a00 */
[----:B--2---:R-:W-:Y:S04]  /*20690*/  STL.64 [R1+0x14d8], R8 ;  /* 0x0014d80801007387 */ /* 0x004fe80000100a00 */
[----:B------:R-:W0:Y:S04]  /*206a0*/  LDSM.16.MT88.4 R8, [R5+UR7+0x1c100] ;  /* 0x01c100070508783b */ /* 0x000e280008004200 */
[----:B------:R-:W2:Y:S04]  /*206b0*/  LDL.LU R6, [R1+0x2e8] ;  /* 0x0002e80001067983 */ /* 0x000ea80000300800 */
[----:B------:R-:W3:Y:S04]  /*206c0*/  LDL.LU R4, [R1+0x2ec] ;  /* 0x0002ec0001047983 */ /* 0x000ee80000300800 */
[----:B------:R1:W-:Y:S04]  /*206d0*/  STL.64 [R1+0x10], R12 ;  /* 0x0000100c01007387 */ /* 0x0003e80000100a00 */
[----:B------:R4:W-:Y:S04]  /*206e0*/  STL [R1+0x18], R14 ;  /* 0x0000180e01007387 */ /* 0x0009e80000100800 */
[----:B------:R-:W5:Y:S04]  /*206f0*/  LDL.LU R24, [R1+0xe0] ;  /* 0x0000e00001187983 */ /* 0x000f680000300800 */
[----:B------:R-:W5:Y:S04]  /*20700*/  LDL.LU R25, [R1+0xe4] ;  /* 0x0000e40001197983 */ /* 0x000f680000300800 */
[----:B------:R-:W5:Y:S04]  /*20710*/  LDL.LU R26, [R1+0xe8] ;  /* 0x0000e800011a7983 */ /* 0x000f680000300800 */
[----:B------:R-:W5:Y:S04]  /*20720*/  LDL.LU R27, [R1+0xec] ;  /* 0x0000ec00011b7983 */ /* 0x000f680000300800 */
[----:B-1----:R-:W2:Y:S04]  /*20730*/  LDL.LU R12, [R1+0x40] ;  /* 0x00004000010c7983 */ /* 0x002ea80000300800 */
[----:B------:R-:W2:Y:S01]  /*20740*/  LDL.LU R13, [R1+0x44] ;  /* 0x00004400010d7983 */ /* 0x000ea20000300800 */
[----:B0-----:R-:W-:Y:S01]  /*20750*/  MOV R20, R8 ;  /* 0x0000000800147202 */ /* 0x001fe20000000f00 */
[----:B------:R-:W-:-:S02]  /*20760*/  IMAD.MOV.U32 R21, RZ, RZ, R10 ;  /* 0x000000ffff157224 */ /* 0x000fc400078e000a */
[----:B----4-:R-:W4:Y:S04]  /*20770*/  LDL.LU R14, [R1+0x48] ;  /* 0x00004800010e7983 */ /* 0x010f280000300800 */
[----:B------:R-:W-:Y:S04]  /*20780*/  STL [R1+0x74], R9 ;  /* 0x0000740901007387 */ /* 0x000fe80000100800 */
[----:B------:R-:W-:Y:S04]  /*20790*/  STL [R1+0x7c], R11 ;  /* 0x00007c0b01007387 */ /* 0x000fe80000100800 */
[----:B------:R-:W0:Y:S02]  /*207a0*/  LDSM.16.MT88.4 R8, [R5+UR7+0x1e100] ;  /* 0x01e100070508783b */ /* 0x000e240008004200 */
[----:B0-----:R-:W-:Y:S01]  /*207b0*/  IMAD.MOV.U32 R22, RZ, RZ, R8 ;  /* 0x000000ffff167224 */ /* 0x001fe200078e0008 */
[----:B------:R-:W-:Y:S01]  /*207c0*/  MOV R23, R10 ;  /* 0x0000000a00177202 */ /* 0x000fe20000000f00 */
[----:B------:R-:W-:-:S02]  /*207d0*/  IMAD.MOV.U32 R28, RZ, RZ, R9 ;  /* 0x000000ffff1c7224 */ /* 0x000fc400078e0009 */
[----:B------:R-:W-:Y:S02]  /*207e0*/  IMAD.MOV.U32 R0, RZ, RZ, R11 ;  /* 0x000000ffff007224 */ /* 0x000fe400078e000b */
        /* <DEDUP_REMOVED lines=13> */
[----:B------:R-:W2:Y:S02]  /*208c0*/  LDL.LU.64 R8, [R1+0x14d8] ;  /* 0x0014d80001087983 */ /* 0x000ea40000300a00 */
[----:B--2---:R-:W-:Y:S02]  /*208d0*/  HMMA.16816.F32 R20, R20, R2, R8 ;  /* 0x000000021414723c */ /* 0x004fe40000001808 */
[----:B------:R-:W2:Y:S04]  /*208e0*/  LDL.LU.64 R10, [R1+0x14d0] ;  /* 0x0014d000010a7983 */ /* 0x000ea80000300a00 */
[----:B------:R-:W2:-:S13]  /*208f0*/  LDL.LU.64 R8, [R1+0x14c8] ;  /* 0x0014c80001087983 */ /* 0x000e9a0000300a00 */
[----:B------:R-:W-:Y:S01]  /*20900*/  IMAD.MOV.U32 R0, RZ, RZ, R22 ;  /* 0x000000ffff007224 */ /* 0x000fe200078e0016 */
[----:B------:R0:W-:Y:S01]  /*20910*/  STL.64 [R1+0x20], R20 ;  /* 0x0000201401007387 */ /* 0x0001e20000100a00 */
[----:B------:R-:W-:Y:S01]  /*20920*/  IMAD.MOV.U32 R28, RZ, RZ, R23 ;  /* 0x000000ffff1c7224 */ /* 0x000fe200078e0017 */
[----:B------:R-:W-:Y:S01]  /*20930*/  MOV R23, R7 ;  /* 0x0000000700177202 */ /* 0x000fe20000000f00 */
[----:B------:R-:W-:Y:S01]  /*20940*/  IMAD.MOV.U32 R22, RZ, RZ, R5 ;  /* 0x000000ffff167224 */ /* 0x000fe200078e0005 */
[----:B0-----:R-:W-:Y:S01]  /*20950*/  MOV R20, R18 ;  /* 0x0000001200147202 */ /* 0x001fe20000000f00 */
[----:B------:R-:W-:Y:S01]  /*20960*/  IMAD.MOV.U32 R21, RZ, RZ, R19 ;  /* 0x000000ffff157224 */ /* 0x000fe200078e0013 */
[----:B------:R-:W3:Y:S04]  /*20970*/  LDL.LU R18, [R1+0x14c4] ;  /* 0x0014c40001127983 */ /* 0x000ee80000300800 */
[----:B------:R-:W3:Y:S04]  /*20980*/  LDL.LU R19, [R1+0x14c0] ;  /* 0x0014c00001137983 */ /* 0x000ee80000300800 */
[----:B------:R-:W3:Y:S04]  /*20990*/  LDL.LU R5, [R1+0x14bc] ;  /* 0x0014bc0001057983 */ /* 0x000ee80000300800 */
[----:B------:R-:W3:Y:S01]  /*209a0*/  LDL.LU R7, [R1+0x14b8] ;  /* 0x0014b80001077983 */ /* 0x000ee20000300800 */
[----:B--2---:R-:W-:Y:S03]  /*209b0*/  HMMA.16816.F32 R20, R20, R2, R8 ;  /* 0x000000021414723c */ /* 0x004fe60000001808 */
[----:B------:R-:W2:Y:S04]  /*209c0*/  LDL.LU R11, [R1+0x14b4] ;  /* 0x0014b400010b7983 */ /* 0x000ea80000300800 */
[----:B------:R-:W2:-:S12]  /*209d0*/  LDL.LU R9, [R1+0x14b0] ;  /* 0x0014b00001097983 */ /* 0x000e980000300800 */
[----:B------:R0:W-:Y:S04]  /*209e0*/  STL.64 [R1+0xd0], R20 ;  /* 0x0000d01401007387 */ /* 0x0001e80000100a00 */
[----:B------:R1:W-:Y:S04]  /*209f0*/  STL.64 [R1+0xd8], R22 ;  /* 0x0000d81601007387 */ /* 0x0003e80000100a00 */
[----:B0-----:R-:W5:Y:S04]  /*20a00*/  LDL.LU R20, [R1+0x204] ;  /* 0x0002040001147983 */ /* 0x001f680000300800 */
[----:B------:R-:W5:Y:S04]  /*20a10*/  LDL.LU R21, [R1+0x20c] ;  /* 0x00020c0001157983 */ /* 0x000f680000300800 */
[----:B-1----:R-:W5:Y:S04]  /*20a20*/  LDL.LU R22, [R1+0x214] ;  /* 0x0002140001167983 */ /* 0x002f680000300800 */
[----:B------:R-:W5:Y:S01]  /*20a30*/  LDL.LU R23, [R1+0x21c] ;  /* 0x00021c0001177983 */ /* 0x000f620000300800 */
[----:B------:R-:W-:-:S02]  /*20a40*/  F2FP.F16.E4M3.UNPACK_B R2, R6.H1 ;  /* 0x00000006ff02723e */ /* 0x000fc400030006ff */
[----:B---3--:R-:W-:-:S07]  /*20a50*/  F2FP.F16.E4M3.UNPACK_B R3, R4.H1 ;  /* 0x00000004ff03723e */ /* 0x008fce00030006ff */
[----:B-----5:R-:W-:Y:S01]  /*20a60*/  HMMA.16816.F32 R20, R20, R2, R24 ;  /* 0x000000021414723c */ /* 0x020fe20000001818 */
[----:B------:R-:W3:Y:S04]  /*20a70*/  LDL.LU.64 R26, [R1+0x14a8] ;  /* 0x0014a800011a7983 */ /* 0x000ee80000300a00 */
[----:B------:R-:W5:-:S14]  /*20a80*/  LDL.LU.64 R24, [R1+0x14a0] ;  /* 0x0014a00001187983 */ /* 0x000f5c0000300a00 */
        /* <DEDUP_REMOVED lines=13> */
[----:B-----5:R-:W-:-:S02]  /*20b60*/  IMAD.MOV.U32 R20, RZ, RZ, R25 ;  /* 0x000000ffff147224 */ /* 0x020fc400078e0019 */
[----:B---3--:R-:W-:Y:S02]  /*20b70*/  IMAD.MOV.U32 R21, RZ, RZ, R27 ;  /* 0x000000ffff157224 */ /* 0x008fe400078e001b */
[----:B------:R-:W-:Y:S01]  /*20b80*/  IMAD.MOV.U32 R4, RZ, RZ, R5 ;  /* 0x000000ffff047224 */ /* 0x000fe200078e0005 */
[----:B------:R-:W-:Y:S01]  /*20b90*/  MOV R5, R7 ;  /* 0x0000000700057202 */ /* 0x000fe20000000f00 */
[----:B--2---:R-:W-:Y:S02]  /*20ba0*/  IMAD.MOV.U32 R6, RZ, RZ, R9 ;  /* 0x000000ffff067224 */ /* 0x004fe400078e0009 */
[----:B------:R-:W-:-:S07]  /*20bb0*/  IMAD.MOV.U32 R7, RZ, RZ, R11 ;  /* 0x000000ffff077224 */ /* 0x000fce00078e000b */
[-C--:B------:R-:W-:Y:S08]  /*20bc0*/  HMMA.16816.F32 R4, R4, R2.reuse, R16 ;  /* 0x000000020404723c */ /* 0x080ff00000001810 */
        /* <DEDUP_REMOVED lines=8> */
[----:B0-----:R-:W3:Y:S04]  /*20c50*/  LDL.LU R20, [R1+0x50] ;  /* 0x0000500001147983 */ /* 0x001ee80000300800 */
[----:B------:R-:W3:Y:S01]  /*20c60*/  LDL.LU R21, [R1+0x54] ;  /* 0x0000540001157983 */ /* 0x000ee20000300800 */
[----:B-1----:R-:W-:-:S03]  /*20c70*/  IMAD.MOV.U32 R23, RZ, RZ, R24 ;  /* 0x000000ffff177224 */ /* 0x002fc600078e0018 */
[----:B------:R-:W4:Y:S04]  /*20c80*/  LDL.LU R8, [R1+0xc0] ;  /* 0x0000c00001087983 */ /* 0x000f280000300800 */
[----:B------:R-:W4:Y:S04]  /*20c90*/  LDL.LU R9, [R1+0xc4] ;  /* 0x0000c40001097983 */ /* 0x000f280000300800 */
[----:B------:R-:W4:Y:S04]  /*20ca0*/  LDL.LU R10, [R1+0xc8] ;  /* 0x0000c800010a7983 */ /* 0x000f280000300800 */
[----:B------:R-:W4:Y:S01]  /*20cb0*/  LDL.LU R11, [R1+0xcc] ;  /* 0x0000cc00010b7983 */ /* 0x000f220000300800 */
[----:B------:R-:W-:-:S03]  /*20cc0*/  MOV R22, R26 ;  /* 0x0000001a00167202 */ /* 0x000fc60000000f00 */
[----:B------:R-:W2:Y:S04]  /*20cd0*/  LDL.LU R24, [R1+0x254] ;  /* 0x0002540001187983 */ /* 0x000ea80000300800 */
[----:B------:R0:W-:Y:S04]  /*20ce0*/  STL.64 [R1+0x2c0], R4 ;  /* 0x0002c00401007387 */ /* 0x0001e80000100a00 */
[----:B------:R1:W-:Y:S04]  /*20cf0*/  STL.64 [R1+0x2c8], R6 ;  /* 0x0002c80601007387 */ /* 0x0003e80000100a00 */
[----:B------:R-:W2:Y:S04]  /*20d00*/  LDL.LU R25, [R1+0x25c] ;  /* 0x00025c0001197983 */ /* 0x000ea80000300800 */
[----:B------:R-:W2:Y:S04]  /*20d10*/  LDL.LU R26, [R1+0x234] ;  /* 0x00023400011a7983 */ /* 0x000ea80000300800 */
[----:B------:R-:W2:Y:S04]  /*20d20*/  LDL.LU R27, [R1+0x23c] ;  /* 0x00023c00011b7983 */ /* 0x000ea80000300800 */
[----:B------:R-:W5:Y:S04]  /*20d30*/  LDL.LU R16, [R1+0x10] ;  /* 0x0000100001107983 */ /* 0x000f680000300800 */
[----:B------:R-:W5:Y:S04]  /*20d40*/  LDL.LU R17, [R1+0x14] ;  /* 0x0000140001117983 */ /* 0x000f680000300800 */
[----:B------:R-:W5:Y:S01]  /*20d50*/  LDL.LU R18, [R1+0x18] ;  /* 0x0000180001127983 */ /* 0x000f620000300800 */
[-C--:B--2---:R-:W-:Y:S03]  /*20d60*/  HMMA.16816.F32 R24, R24, R2.reuse, R12 ;  /* 0x000000021818723c */ /* 0x084fe6000000180c */
[----:B------:R-:W2:Y:S04]  /*20d70*/  LDL.LU R12, [R1+0x1e0] ;  /* 0x0001e000010c7983 */ /* 0x000ea80000300800 */
[----:B------:R-:W2:Y:S04]  /*20d80*/  LDL.LU R13, [R1+0x1e4] ;  /* 0x0001e400010d7983 */ /* 0x000ea80000300800 */
[----:B------:R-:W2:Y:S04]  /*20d90*/  LDL.LU R14, [R1+0x1e8] ;  /* 0x0001e800010e7983 */ /* 0x000ea80000300800 */
[----:B------:R-:W2:Y:S04]  /*20da0*/  LDL.LU R15, [R1+0x1ec] ;  /* 0x0001ec00010f7983 */ /* 0x000ea80000300800 */
[----:B------:R-:W-:Y:S04]  /*20db0*/  STL [R1+0x146c], R24 ;  /* 0x00146c1801007387 */ /* 0x000fe80000100800 */
[----:B------:R-:W-:Y:S04]  /*20dc0*/  STL [R1+0x1468], R25 ;  /* 0x0014681901007387 */ /* 0x000fe80000100800 */
[----:B------:R-:W-:Y:S04]  /*20dd0*/  STL [R1+0x1464], R26 ;  /* 0x0014641a01007387 */ /* 0x000fe80000100800 */
[----:B------:R-:W-:Y:S04]  /*20de0*/  STL [R1+0x1460], R27 ;  /* 0x0014601b01007387 */ /* 0x000fe80000100800 */
[----:B0-----:R-:W4:Y:S04]  /*20df0*/  LDL.LU R4, [R1+0x154] ;  /* 0x0001540001047983 */ /* 0x001f280000300800 */
[----:B------:R-:W4:Y:S04]  /*20e00*/  LDL.LU R5, [R1+0x15c] ;  /* 0x00015c0001057983 */ /* 0x000f280000300800 */
[----:B-1----:R-:W4:Y:S04]  /*20e10*/  LDL.LU R6, [R1+0x184] ;  /* 0x0001840001067983 */ /* 0x002f280000300800 */
[----:B------:R-:W4:Y:S02]  /*20e20*/  LDL.LU R7, [R1+0x18c] ;  /* 0x00018c0001077983 */ /* 0x000f240000300800 */
[----:B----4-:R-:W-:Y:S02]  /*20e30*/  HMMA.16816.F32 R8, R4, R2, R8 ;  /* 0x000000020408723c */ /* 0x010fe40000001808 */
[----:B------:R-:W3:-:S15]  /*20e40*/  LDL.LU R4, [R1+0x84] ;  /* 0x0000840001047983 */ /* 0x000ede0000300800 */
[----:B------:R-:W-:Y:S02]  /*20e50*/  NOP ;  /* 0x0000000000007918 */ /* 0x000fe40000000000 */
[----:B------:R-:W-:Y:S04]  /*20e60*/  STL.64 [R1], R8 ;  /* 0x0000000801007387 */ /* 0x000fe80000100a00 */
[----:B------:R3:W-:Y:S04]  /*20e70*/  STL.64 [R1+0x8], R10 ;  /* 0x0000080a01007387 */ /* 0x0007e80000100a00 */
[----:B------:R-:W3:Y:S04]  /*20e80*/  LDL.LU R5, [R1+0x8c] ;  /* 0x00008c0001057983 */ /* 0x000ee80000300800 */
[----:B------:R-:W3:Y:S04]  /*20e90*/  LDL.LU R6, [R1+0xa4] ;  /* 0x0000a40001067983 */ /* 0x000ee80000300800 */
[----:B------:R-:W3:Y:S01]  /*20ea0*/  LDL.LU R7, [R1+0xac] ;  /* 0x0000ac0001077983 */ /* 0x000ee20000300800 */
[----:B------:R-:W-:Y:S01]  /*20eb0*/  MOV R19, R29 ;  /* 0x0000001d00137202 */ /* 0x000fe20000000f00 */
        /* <DEDUP_REMOVED lines=10> */
[----:B------:R-:W5:Y:S04]  /*20f60*/  LDL.LU R4, [R1+0x34] ;  /* 0x0000340001047983 */ /* 0x000f680000300800 */
[----:B------:R-:W5:Y:S04]  /*20f70*/  LDL.LU R5, [R1+0x3c] ;  /* 0x00003c0001057983 */ /* 0x000f680000300800 */
[----:B------:R-:W5:Y:S04]  /*20f80*/  LDL.LU R6, [R1+0x64] ;  /* 0x0000640001067983 */ /* 0x000f680000300800 */
[----:B------:R-:W5:Y:S04]  /*20f90*/  LDL.LU R7, [R1+0x6c] ;  /* 0x00006c0001077983 */ /* 0x000f680000300800 */
[----:B------:R-:W4:Y:S04]  /*20fa0*/  LDL.LU R20, [R1+0xb0] ;  /* 0x0000b00001147983 */ /* 0x000f280000300800 */
[----:B------:R-:W4:Y:S04]  /*20fb0*/  LDL.LU R21, [R1+0xb4] ;  /* 0x0000b40001157983 */ /* 0x000f280000300800 */
[----:B------:R-:W4:Y:S04]  /*20fc0*/  LDL.LU R22, [R1+0xb8] ;  /* 0x0000b80001167983 */ /* 0x000f280000300800 */
[----:B------:R-:W4:Y:S01]  /*20fd0*/  LDL.LU R23, [R1+0xbc] ;  /* 0x0000bc0001177983 */ /* 0x000f220000300800 */
[----:B-----5:R-:W-:Y:S03]  /*20fe0*/  HMMA.16816.F32 R16, R4, R2, R16 ;  /* 0x000000020410723c */ /* 0x020fe60000001810 */
[----:B------:R-:W2:-:S15]  /*20ff0*/  LDL.LU R4, [R1+0x274] ;  /* 0x0002740001047983 */ /* 0x000e9e0000300800 */
[----:B------:R-:W-:Y:S01]  /*21000*/  NOP ;  /* 0x0000000000007918 */ /* 0x000fe20000000000 */
[----:B------:R-:W-:Y:S04]  /*21010*/  STL.64 [R1+0x160], R16 ;  /* 0x0001601001007387 */ /* 0x000fe80000100a00 */
[----:B------:R-:W-:Y:S04]  /*21020*/  STL.64 [R1+0x168], R18 ;  /* 0x0001681201007387 */ /* 0x000fe80000100a00 */
[----:B------:R-:W2:Y:S04]  /*21030*/  LDL.LU R5, [R1+0x27c] ;  /* 0x00027c0001057983 */ /* 0x000ea80000300800 */
[----:B------:R-:W2:Y:S04]  /*21040*/  LDL.LU R6, [R1+0x284] ;  /* 0x0002840001067983 */ /* 0x000ea80000300800 */
[----:B------:R-:W2:Y:S04]  /*21050*/  LDL.LU R7, [R1+0x28c] ;  /* 0x00028c0001077983 */ /* 0x000ea80000300800 */
[----:B------:R-:W5:Y:S04]  /*21060*/  LDL.LU R24, [R1+0x220] ;  /* 0x0002200001187983 */ /* 0x000f680000300800 */
[----:B------:R-:W5:Y:S04]  /*21070*/  LDL.LU R25, [R1+0x224] ;  /* 0x0002240001197983 */ /* 0x000f680000300800 */
[----:B------:R-:W5:Y:S04]  /*21080*/  LDL.LU R26, [R1+0x228] ;  /* 0x00022800011a7983 */ /* 0x000f680000300800 */
[----:B------:R-:W5:Y:S01]  /*21090*/  LDL.LU R27, [R1+0x22c] ;  /* 0x00022c00011b7983 */ /* 0x000f620000300800 */
[----:B--2---:R-:W-:Y:S03]  /*210a0*/  HMMA.16816.F32 R4, R4, R2, R12 ;  /* 0x000000020404723c */ /* 0x004fe6000000180c */
[----:B------:R-:W2:-:S15]  /*210b0*/  LDL R15, [R1+0x314] ;  /* 0x00031400010f7983 */ /* 0x000e9e0000100800 */
[----:B------:R-:W-:Y:S01]  /*210c0*/  NOP ;  /* 0x0000000000007918 */ /* 0x000fe20000000000 */
[----:B------:R0:W-:Y:S04]  /*210d0*/  STL [R1+0x144c], R4 ;  /* 0x00144c0401007387 */ /* 0x0001e80000100800 */
[----:B------:R-:W-:Y:S04]  /*210e0*/  STL [R1+0x1448], R5 ;  /* 0x0014480501007387 */ /* 0x000fe80000100800 */
[----:B------:R1:W-:Y:S04]  /*210f0*/  STL [R1+0x1444], R6 ;  /* 0x0014440601007387 */ /* 0x0003e80000100800 */
[----:B------:R3:W-:Y:S04]  /*21100*/  STL [R1+0x1440], R7 ;  /* 0x0014400701007387 */ /* 0x0007e80000100800 */
[----:B0-----:R-:W2:Y:S01]  /*21110*/  LDL.LU R4, [R1+0x20] ;  /* 0x0000200001047983 */ /* 0x001ea20000300800 */
[----:B-1----:R-:W-:-:S03]  /*21120*/  IMAD.MOV.U32 R6, RZ, RZ, R0 ;  /* 0x000000ffff067224 */ /* 0x002fc600078e0000 */
[----:B------:R-:W2:Y:S01]  /*21130*/  LDL.LU R5, [R1+0x24] ;  /* 0x0000240001057983 */ /* 0x000ea20000300800 */
[----:B---3--:R-:W-:-:S03]  /*21140*/  MOV R7, R28 ;  /* 0x0000001c00077202 */ /* 0x008fc60000000f00 */
[----:B------:R-:W3:Y:S04]  /*21150*/  LDL.LU R0, [R1+0x148c] ;  /* 0x00148c0001007983 */ /* 0x000ee80000300800 */
[----:B------:R-:W2:Y:S04]  /*21160*/  LDL.LU R28, [R1+0x1488] ;  /* 0x00148800011c7983 */ /* 0x000ea80000300800 */
        /* <DEDUP_REMOVED lines=12> */
[----:B----4-:R-:W-:Y:S02]  /*21230*/  HMMA.16816.F32 R16, R8, R2, R20 ;  /* 0x000000020810723c */ /* 0x010fe40000001814 */
[----:B------:R-:W2:-:S15]  /*21240*/  LDL.LU R8, [R1+0x74] ;  /* 0x0000740001087983 */ /* 0x000e9e0000300800 */
[----:B------:R-:W-:Y:S02]  /*21250*/  NOP ;  /* 0x0000000000007918 */ /* 0x000fe40000000000 */
[----:B------:R-:W-:Y:S04]  /*21260*/  STL.64 [R1+0x30], R16 ;  /* 0x0000301001007387 */ /* 0x000fe80000100a00 */
[----:B------:R-:W-:Y:S04]  /*21270*/  STL.64 [R1+0x38], R18 ;  /* 0x0000381201007387 */ /* 0x000fe80000100a00 */
[----:B------:R-:W2:Y:S01]  /*21280*/  LDL.LU R9, [R1+0x7c] ;  /* 0x00007c0001097983 */ /* 0x000ea20000300800 */
[----:B------:R-:W-:Y:S02]  /*21290*/  IMAD.MOV.U32 R10, RZ, RZ, R28 ;  /* 0x000000ffff0a7224 */ /* 0x000fe400078e001c */
[----:B---3--:R-:W-:Y:S01]  /*212a0*/  IMAD.MOV.U32 R11, RZ, RZ, R0 ;  /* 0x000000ffff0b7224 */ /* 0x008fe200078e0000 */
[----:B------:R-:W3:Y:S04]  /*212b0*/  LDL.LU R20, [R1+0x1c0] ;  /* 0x0001c00001147983 */ /* 0x000ee80000300800 */
[----:B------:R-:W3:Y:S04]  /*212c0*/  LDL.LU R21, [R1+0x1c4] ;  /* 0x0001c40001157983 */ /* 0x000ee80000300800 */
[----:B------:R-:W3:Y:S04]  /*212d0*/  LDL.LU R22, [R1+0x1c8] ;  /* 0x0001c80001167983 */ /* 0x000ee80000300800 */
[----:B------:R-:W3:Y:S04]  /*212e0*/  LDL.LU R23, [R1+0x1cc] ;  /* 0x0001cc0001177983 */ /* 0x000ee80000300800 */
        /* <DEDUP_REMOVED lines=10> */
[----:B------:R-:W0:Y:S01]  /*21390*/  LDSM.16.M88.4 R4, [R15+UR7+0x40100] ;  /* 0x040100070f04783b */ /* 0x000e220008000200 */
[----:B-----5:R-:W-:Y:S01]  /*213a0*/  HMMA.16816.F32 R8, R8, R2, R24 ;  /* 0x000000020808723c */ /* 0x020fe20000001818 */
[----:B0-----:R-:W-:Y:S01]  /*213b0*/  MOV R24, R4 ;  /* 0x0000000400187202 */ /* 0x001fe20000000f00 */
[----:B------:R-:W-:-:S15]  /*213c0*/  IMAD.MOV.U32 R25, RZ, RZ, R5 ;  /* 0x000000ffff197224 */ /* 0x000fde00078e0005 */
[----:B------:R-:W-:Y:S02]  /*213d0*/  NOP ;  /* 0x0000000000007918 */ /* 0x000fe40000000000 */
[----:B------:R-:W-:Y:S04]  /*213e0*/  STL [R1+0x1458], R8 ;  /* 0x0014580801007387 */ /* 0x000fe80000100800 */
[----:B------:R-:W-:Y:S04]  /*213f0*/  STL [R1+0x1454], R9 ;  /* 0x0014540901007387 */ /* 0x000fe80000100800 */
[----:B------:R-:W-:Y:S04]  /*21400*/  STL [R1+0x1450], R10 ;  /* 0x0014500a01007387 */ /* 0x000fe80000100800 */
[----:B------:R-:W-:Y:S04]  /*21410*/  STL [R1+0x143c], R11 ;  /* 0x00143c0b01007387 */ /* 0x000fe80000100800 */
[----:B------:R-:W-:Y:S04]  /*21420*/  STL.64 [R1+0x2d0], R4 ;  /* 0x0002d00401007387 */ /* 0x000fe80000100a00 */
[----:B------:R-:W-:Y:S04]  /*21430*/  STL.64 [R1+0x2d8], R6 ;  /* 0x0002d80601007387 */ /* 0x000fe80000100a00 */
[----:B---3--:R-:W0:Y:S04]  /*21440*/  LDSM.16.MT88.4 R4, [R0+UR7+0x20000] ;  /* 0x020000070004783b */ /* 0x008e280008004200 */
[----:B0-----:R-:W-:Y:S01]  /*21450*/  STL [R1+0x204], R5 ;  /* 0x0002040501007387 */ /* 0x001fe20000100800 */
[----:B------:R-:W-:Y:S01]  /*21460*/  IMAD.MOV.U32 R26, RZ, RZ, R4 ;  /* 0x000000ffff1a7224 */ /* 0x000fe200078e0004 */
[----:B------:R-:W-:-:S02]  /*21470*/  MOV R27, R6 ;  /* 0x00000006001b7202 */ /* 0x000fc40000000f00 */
[----:B------:R-:W-:Y:S04]  /*21480*/  STL [R1+0x20c], R7 ;  /* 0x00020c0701007387 */ /* 0x000fe80000100800 */
[----:B------:R-:W0:Y:S04]  /*21490*/  LDSM.16.MT88.4 R4, [R0+UR7+0x22000] ;  /* 0x022000070004783b */ /* 0x000e280008004200 */
[----:B------:R-:W-:Y:S04]  /*214a0*/  STL.64 [R1+0x1478], R26 ;  /* 0x0014781a01007387 */ /* 0x000fe80000100a00 */
[----:B------:R1:W-:Y:S04]  /*214b0*/  STL.64 [R1+0x1470], R24 ;  /* 0x0014701801007387 */ /* 0x0003e80000100a00 */
[----:B-1----:R-:W2:Y:S04]  /*214c0*/  LDL.LU R24, [R1+0x110] ;  /* 0x0001100001187983 */ /* 0x002ea80000300800 */
        /* <DEDUP_REMOVED lines=8> */
[----:B----4-:R-:W-:Y:S01]  /*21550*/  IMAD.MOV.U32 R27, RZ, RZ, R28 ;  /* 0x000000ffff1b7224 */ /* 0x010fe200078e001c */
[----:B------:R-:W-:Y:S01]  /*21560*/  MOV R29, R6 ;  /* 0x00000006001d7202 */ /* 0x000fe20000000f00 */
[----:B------:R-:W-:Y:S01]  /*21570*/  IMAD.MOV.U32 R28, RZ, RZ, R4 ;  /* 0x000000ffff1c7224 */ /* 0x000fe200078e0004 */
[----:B------:R-:W4:Y:S04]  /*21580*/  LDL.LU R16, [R1+0xe0] ;  /* 0x0000e00001107983 */ /* 0x000f280000300800 */
[----:B------:R-:W0:Y:S04]  /*21590*/  LDSM.16.MT88.4 R4, [R0+UR7+0x20080] ;  /* 0x020080070004783b */ /* 0x000e280008004200 */
[----:B------:R-:W4:Y:S04]  /*215a0*/  LDL.LU R17, [R1+0xe4] ;  /* 0x0000e40001117983 */ /* 0x000f280000300800 */
[----:B------:R-:W4:Y:S04]  /*215b0*/  LDL.LU R18, [R1+0xe8] ;  /* 0x0000e80001127983 */ /* 0x000f280000300800 */
[----:B------:R-:W4:Y:S01]  /*215c0*/  LDL.LU R19, [R1+0xec] ;  /* 0x0000ec0001137983 */ /* 0x000f220000300800 */
[----:B---3--:R-:W-:-:S15]  /*215d0*/  HMMA.16816.F32 R12, R12, R2, R20 ;  /* 0x000000020c0c723c */ /* 0x008fde0000001814 */
[----:B------:R-:W-:-:S04]  /*215e0*/  NOP ;  /* 0x0000000000007918 */ /* 0x000fc80000000000 */
[----:B------:R1:W-:Y:S04]  /*215f0*/  STL [R1+0x1438], R12 ;  /* 0x0014380c01007387 */ /* 0x0003e80000100800 */
[----:B------:R3:W-:Y:S04]  /*21600*/  STL [R1+0x1434], R13 ;  /* 0x0014340d01007387 */ /* 0x0007e80000100800 */
[----:B------:R5:W-:Y:S04]  /*21610*/  STL [R1+0x1430], R14 ;  /* 0x0014300e01007387 */ /* 0x000be80000100800 */
[----:B------:R0:W-:Y:S04]  /*21620*/  STL [R1+0x142c], R15 ;  /* 0x00142c0f01007387 */ /* 0x0001e80000100800 */
[----:B-1----:R-:W2:Y:S04]  /*21630*/  LDL.LU R12, [R1+0xd0] ;  /* 0x0000d000010c7983 */ /* 0x002ea80000300800 */
[----:B---3--:R-:W3:Y:S04]  /*21640*/  LDL.LU R13, [R1+0xd4] ;  /* 0x0000d400010d7983 */ /* 0x008ee80000300800 */
[----:B-----5:R-:W3:Y:S04]  /*21650*/  LDL.LU R14, [R1+0xd8] ;  /* 0x0000d800010e7983 */ /* 0x020ee80000300800 */
[----:B0-----:R-:W3:Y:S04]  /*21660*/  LDL.LU R15, [R1+0xdc] ;  /* 0x0000dc00010f7983 */ /* 0x001ee80000300800 */
[----:B------:R-:W-:Y:S04]  /*21670*/  STL [R1+0x254], R5 ;  /* 0x0002540501007387 */ /* 0x000fe80000100800 */
[----:B------:R-:W-:Y:S04]  /*21680*/  STL [R1+0x25c], R7 ;  /* 0x00025c0701007387 */ /* 0x000fe80000100800 */
[----:B------:R-:W2:Y:S04]  /*21690*/  LDL.LU R20, [R1+0x1a4] ;  /* 0x0001a40001147983 */ /* 0x000ea80000300800 */
[----:B------:R-:W2:Y:S04]  /*216a0*/  LDL.LU R21, [R1+0x1ac] ;  /* 0x0001ac0001157983 */ /* 0x000ea80000300800 */
[----:B------:R-:W2:Y:S04]  /*216b0*/  LDL.LU R22, [R1+0x1b4] ;  /* 0x0001b40001167983 */ /* 0x000ea80000300800 */
[----:B------:R-:W2:Y:S01]  /*216c0*/  LDL.LU R23, [R1+0x1bc] ;  /* 0x0001bc0001177983 */ /* 0x000ea20000300800 */
[----:B------:R-:W-:-:S02]  /*216d0*/  IMAD.MOV.U32 R8, RZ, RZ, R4 ;  /* 0x000000ffff087224 */ /* 0x000fc400078e0004 */
[----:B------:R-:W-:Y:S02]  /*216e0*/  IMAD.MOV.U32 R9, RZ, RZ, R6 ;  /* 0x000000ffff097224 */ /* 0x000fe400078e0006 */
[----:B------:R-:W0:Y:S04]  /*216f0*/  LDSM.16.MT88.4 R4, [R0+UR7+0x22080] ;  /* 0x022080070004783b */ /* 0x000e280008004200 */
[----:B0-----:R-:W-:Y:S04]  /*21700*/  STL [R1+0x234], R5 ;  /* 0x0002340501007387 */ /* 0x001fe80000100800 */
[----:B------:R-:W-:Y:S01]  /*21710*/  STL [R1+0x23c], R7 ;  /* 0x00023c0701007387 */ /* 0x000fe20000100800 */
[----:B------:R-:W-:Y:S01]  /*21720*/  MOV R10, R4 ;  /* 0x00000004000a7202 */ /* 0x000fe20000000f00 */
        /* <DEDUP_REMOVED lines=8> */
[----:B-1----:R-:W3:Y:S04]  /*217b0*/  LDL.LU R20, [R1+0xf4] ;  /* 0x0000f40001147983 */ /* 0x002ee80000300800 */
[----:B------:R-:W3:Y:S04]  /*217c0*/  LDL.LU R21, [R1+0xfc] ;  /* 0x0000fc0001157983 */ /* 0x000ee80000300800 */
[----:B--2---:R-:W3:Y:S04]  /*217d0*/  LDL.LU R22, [R1+0x134] ;  /* 0x0001340001167983 */ /* 0x004ee80000300800 */
[----:B------:R-:W3:Y:S01]  /*217e0*/  LDL.LU R23, [R1+0x13c] ;  /* 0x00013c0001177983 */ /* 0x000ee20000300800 */
[----:B------:R-:W-:Y:S01]  /*217f0*/  IMAD.MOV.U32 R5, RZ, RZ, R24 ;  /* 0x000000ffff057224 */ /* 0x000fe200078e0018 */
[----:B------:R-:W-:-:S02]  /*21800*/  MOV R6, R26 ;  /* 0x0000001a00067202 */ /* 0x000fc40000000f00 */
[----:B------:R-:W0:Y:S04]  /*21810*/  LDSM.16.MT88.4 R24, [R0+UR7+0x22100] ;  /* 0x022100070018783b */ /* 0x000e280008004200 */
[----:B0-----:R-:W-:Y:S01]  /*21820*/  STL [R1+0x274], R25 ;  /* 0x0002741901007387 */ /* 0x001fe20000100800 */
[----:B------:R-:W-:Y:S02]  /*21830*/  IMAD.MOV.U32 R11, RZ, RZ, R26 ;  /* 0x000000ffff0b7224 */ /* 0x000fe400078e001a */
[----:B------:R-:W-:Y:S01]  /*21840*/  IMAD.MOV.U32 R7, RZ, RZ, R24 ;  /* 0x000000ffff077224 */ /* 0x000fe200078e0018 */
[----:B------:R0:W-:Y:S04]  /*21850*/  STL [R1+0x27c], R27 ;  /* 0x00027c1b01007387 */ /* 0x0001e80000100800 */
[----:B0-----:R-:W2:Y:S04]  /*21860*/  LDL.LU.64 R26, [R1+0x1478] ;  /* 0x00147800011a7983 */ /* 0x001ea80000300a00 */
[----:B------:R-:W5:Y:S01]  /*21870*/  LDL.LU.64 R24, [R1+0x1470] ;  /* 0x0014700001187983 */ /* 0x000f620000300a00 */
[----:B---3--:R-:W-:Y:S03]  /*21880*/  HMMA.16816.F32 R12, R20, R2, R12 ;  /* 0x00000002140c723c */ /* 0x008fe6000000180c */
        /* <DEDUP_REMOVED lines=12> */
[----:B--2---:R-:W-:-:S03]  /*21950*/  IMAD.MOV.U32 R20, RZ, RZ, R26 ;  /* 0x000000ffff147224 */ /* 0x004fc600078e001a */
[----:B------:R-:W2:Y:S01]  /*21960*/  LDL.LU R24, [R1+0x146c] ;  /* 0x00146c0001187983 */ /* 0x000ea20000300800 */
[----:B------:R-:W-:Y:S01]  /*21970*/  IMAD.MOV.U32 R21, RZ, RZ, R27 ;  /* 0x000000ffff157224 */ /* 0x000fe200078e001b */
[----:B0-----:R-:W-:Y:S02]  /*21980*/  MOV R22, R28 ;  /* 0x0000001c00167202 */ /* 0x001fe40000000f00 */
[----:B------:R-:W2:Y:S04]  /*21990*/  LDL.LU R25, [R1+0x1468] ;  /* 0x0014680001197983 */ /* 0x000ea80000300800 */
[----:B------:R-:W2:Y:S04]  /*219a0*/  LDL.LU R26, [R1+0x1464] ;  /* 0x00146400011a7983 */ /* 0x000ea80000300800 */
[----:B------:R-:W2:Y:S04]  /*219b0*/  LDL.LU R27, [R1+0x1460] ;  /* 0x00146000011b7983 */ /* 0x000ea80000300800 */
[----:B------:R-:W3:Y:S01]  /*219c0*/  LDL.LU R28, [R1+0x145c] ;  /* 0x00145c00011c7983 */ /* 0x000ee20000300800 */
[----:B------:R-:W-:-:S07]  /*219d0*/  IMAD.MOV.U32 R23, RZ, RZ, R29 ;  /* 0x000000ffff177224 */ /* 0x000fce00078e001d */
[----:B----4-:R-:W-:Y:S01]  /*219e0*/  HMMA.16816.F32 R20, R20, R2, R16 ;  /* 0x000000021414723c */ /* 0x010fe20000001810 */
[----:B------:R-:W4:-:S15]  /*219f0*/  LDL.LU R16, [R1+0x40] ;  /* 0x0000400001107983 */ /* 0x000f1e0000300800 */
[----:B------:R-:W-:-:S03]  /*21a00*/  NOP ;  /* 0x0000000000007918 */ /* 0x000fc60000000000 */
[----:B------:R-:W-:Y:S04]  /*21a10*/  STL.64 [R1+0xf0], R20 ;  /* 0x0000f01401007387 */ /* 0x000fe80000100a00 */
[----:B------:R-:W-:Y:S01]  /*21a20*/  STL.64 [R1+0xf8], R22 ;  /* 0x0000f81601007387 */ /* 0x000fe20000100a00 */
[----:B------:R-:W-:-:S03]  /*21a30*/  MOV R12, R14 ;  /* 0x0000000e000c7202 */ /* 0x000fc60000000f00 */
[----:B------:R-:W4:Y:S04]  /*21a40*/  LDL.LU R17, [R1+0x44] ;  /* 0x0000440001117983 */ /* 0x000f280000300800 */
[----:B------:R-:W4:Y:S04]  /*21a50*/  LDL.LU R18, [R1+0x48] ;  /* 0x0000480001127983 */ /* 0x000f280000300800 */
[----:B------:R-:W4:Y:S04]  /*21a60*/  LDL.LU R19, [R1+0x4c] ;  /* 0x00004c0001137983 */ /* 0x000f280000300800 */
[----:B---3--:R-:W0:Y:S04]  /*21a70*/  LDSM.16.MT88.4 R20, [R28+UR7+0x20000] ;  /* 0x020000071c14783b */ /* 0x008e280008004200 */
        /* <DEDUP_REMOVED lines=10> */
[----:B------:R-:W-:-:S03]  /*21b20*/  IMAD.MOV.U32 R22, RZ, RZ, R10 ;  /* 0x000000ffff167224 */ /* 0x000fc600078e000a */
[----:B------:R-:W3:Y:S01]  /*21b30*/  LDL.LU R8, [R1+0x1458] ;  /* 0x0014580001087983 */ /* 0x000ee20000300800 */
[----:B0-----:R-:W-:-:S03]  /*21b40*/  IMAD.MOV.U32 R21, RZ, RZ, R9 ;  /* 0x000000ffff157224 */ /* 0x001fc600078e0009 */
[----:B------:R-:W3:Y:S01]  /*21b50*/  LDL.LU R9, [R1+0x1454] ;  /* 0x0014540001097983 */ /* 0x000ee20000300800 */
[----:B-1----:R-:W-:-:S03]  /*21b60*/  MOV R23, R4 ;  /* 0x0000000400177202 */ /* 0x002fc60000000f00 */
[----:B------:R-:W3:Y:S04]  /*21b70*/  LDL.LU R10, [R1+0x1450] ;  /* 0x00145000010a7983 */ /* 0x000ee80000300800 */
[----:B------:R-:W5:Y:S01]  /*21b80*/  LDL.LU R4, [R1+0x144c] ;  /* 0x00144c0001047983 */ /* 0x000f620000300800 */
[----:B--2---:R-:W-:Y:S01]  /*21b90*/  HMMA.16816.F32 R24, R20, R2, R24 ;  /* 0x000000021418723c */ /* 0x004fe20000001818 */
[----:B------:R-:W-:Y:S02]  /*21ba0*/  IMAD.MOV.U32 R20, RZ, RZ, R5 ;  /* 0x000000ffff147224 */ /* 0x000fe400078e0005 */
[----:B------:R-:W5:Y:S01]  /*21bb0*/  LDL.LU R5, [R1+0x1448] ;  /* 0x0014480001057983 */ /* 0x000f620000300800 */
[----:B------:R-:W-:Y:S01]  /*21bc0*/  IMAD.MOV.U32 R21, RZ, RZ, R6 ;  /* 0x000000ffff157224 */ /* 0x000fe200078e0006 */
[----:B------:R-:W-:-:S14]  /*21bd0*/  MOV R22, R7 ;  /* 0x0000000700167202 */ /* 0x000fdc0000000f00 */
[----:B------:R0:W-:Y:S04]  /*21be0*/  STL.64 [R1+0x150], R24 ;  /* 0x0001501801007387 */ /* 0x0001e80000100a00 */
[----:B------:R1:W-:Y:S04]  /*21bf0*/  STL.64 [R1+0x158], R26 ;  /* 0x0001581a01007387 */ /* 0x0003e80000100a00 */
[----:B------:R-:W5:Y:S04]  /*21c00*/  LDL.LU R6, [R1+0x1444] ;  /* 0x0014440001067983 */ /* 0x000f680000300800 */
[----:B------:R-:W5:Y:S01]  /*21c10*/  LDL.LU R7, [R1+0x1440] ;  /* 0x0014400001077983 */ /* 0x000f620000300800 */
[----:B------:R-:W-:-:S03]  /*21c20*/  IMAD.MOV.U32 R23, RZ, RZ, R11 ;  /* 0x000000ffff177224 */ /* 0x000fc600078e000b */
[----:B------:R-:W3:Y:S04]  /*21c30*/  LDL.LU R11, [R1+0x143c] ;  /* 0x00143c00010b7983 */ /* 0x000ee80000300800 */
[----:B0-----:R-:W2:Y:S04]  /*21c40*/  LDL.LU R24, [R1] ;  /* 0x0000000001187983 */ /* 0x001ea80000300800 */
[----:B------:R-:W2:Y:S04]  /*21c50*/  LDL.LU R25, [R1+0x4] ;  /* 0x0000040001197983 */ /* 0x000ea80000300800 */
[----:B-1----:R-:W2:Y:S04]  /*21c60*/  LDL.LU R26, [R1+0x8] ;  /* 0x00000800011a7983 */ /* 0x002ea80000300800 */
[----:B------:R-:W2:Y:S01]  /*21c70*/  LDL.LU R27, [R1+0xc] ;  /* 0x00000c00011b7983 */ /* 0x000ea20000300800 */
[----:B-----5:R-:W-:Y:S03]  /*21c80*/  HMMA.16816.F32 R20, R20, R2, R4 ;  /* 0x000000021414723c */ /* 0x020fe60000001804 */
[----:B------:R-:W3:-:S15]  /*21c90*/  LDL.LU R4, [R1+0x290] ;  /* 0x0002900001047983 */ /* 0x000ede0000300800 */
[----:B------:R-:W-:Y:S01]  /*21ca0*/  NOP ;  /* 0x0000000000007918 */ /* 0x000fe20000000000 */
[----:B------:R-:W-:Y:S04]  /*21cb0*/  STL.64 [R1+0x1f0], R20 ;  /* 0x0001f01401007387 */ /* 0x000fe80000100a00 */
[----:B------:R-:W-:Y:S04]  /*21cc0*/  STL.64 [R1+0x1f8], R22 ;  /* 0x0001f81601007387 */ /* 0x000fe80000100a00 */
[----:B------:R-:W3:Y:S04]  /*21cd0*/  LDL.LU R5, [R1+0x298] ;  /* 0x0002980001057983 */ /* 0x000ee80000300800 */
[----:B------:R-:W3:Y:S01]  /*21ce0*/  LDL.LU R6, [R1+0x2a0] ;  /* 0x0002a00001067983 */ /* 0x000ee20000300800 */
[----:B------:R-:W-:-:S03]  /*21cf0*/  IMAD.MOV.U32 R7, RZ, RZ, R12 ;  /* 0x000000ffff077224 */ /* 0x000fc600078e000c */
[----:B------:R-:W5:Y:S04]  /*21d00*/  LDL.LU R12, [R1+0x1438] ;  /* 0x00143800010c7983 */ /* 0x000f680000300800 */
[----:B------:R-:W0:Y:S01]  /*21d10*/  LDSM.16.MT88.4 R20, [R28+UR7+0x20080] ;  /* 0x020080071c14783b */ /* 0x000e220008004200 */
[----:B---3--:R-:W-:-:S15]  /*21d20*/  HMMA.16816.F32 R4, R4, R2, R8 ;  /* 0x000000020404723c */ /* 0x008fde0000001808 */
[----:B------:R-:W-:-:S04]  /*21d30*/  NOP ;  /* 0x0000000000007918 */ /* 0x000fc80000000000 */
[----:B------:R-:W-:Y:S04]  /*21d40*/  STL.64 [R1+0x220], R4 ;  /* 0x0002200401007387 */ /* 0x000fe80000100a00 */
[----:B------:R-:W-:Y:S04]  /*21d50*/  STL.64 [R1+0x228], R6 ;  /* 0x0002280601007387 */ /* 0x000fe80000100a00 */
[----:B------:R-:W1:Y:S04]  /*21d60*/  LDSM.16.MT88.4 R4, [R28+UR7+0x22080] ;  /* 0x022080071c04783b */ /* 0x000e680008004200 */
[----:B0-----:R-:W-:Y:S04]  /*21d70*/  STL [R1+0xe4], R21 ;  /* 0x0000e41501007387 */ /* 0x001fe80000100800 */
[----:B------:R0:W-:Y:S01]  /*21d80*/  STL [R1+0xec], R23 ;  /* 0x0000ec1701007387 */ /* 0x0001e20000100800 */
[----:B------:R-:W-:Y:S01]  /*21d90*/  MOV R9, R20 ;  /* 0x0000001400097202 */ /* 0x000fe20000000f00 */
[----:B------:R-:W-:-:S02]  /*21da0*/  IMAD.MOV.U32 R8, RZ, RZ, R22 ;  /* 0x000000ffff087224 */ /* 0x000fc400078e0016 */
[----:B-1----:R1:W-:Y:S01]  /*21db0*/  STL [R1+0x104], R5 ;  /* 0x0001040501007387 */ /* 0x0023e20000100800 */
[----:B------:R-:W-:Y:S01]  /*21dc0*/  IMAD.MOV.U32 R0, RZ, RZ, R4 ;  /* 0x000000ffff007224 */ /* 0x000fe200078e0004 */
[----:B0-----:R-:W-:Y:S01]  /*21dd0*/  MOV R23, R6 ;  /* 0x0000000600177202 */ /* 0x001fe20000000f00 */
[----:B------:R-:W-:Y:S01]  /*21de0*/  IMAD.MOV.U32 R4, RZ, RZ, R13 ;  /* 0x000000ffff047224 */ /* 0x000fe200078e000d */
[----:B------:R0:W-:Y:S01]  /*21df0*/  STL [R1+0x10c], R7 ;  /* 0x00010c0701007387 */ /* 0x0001e20000100800 */
[----:B------:R-:W-:-:S03]  /*21e00*/  MOV R6, R15 ;  /* 0x0000000f00067202 */ /* 0x000fc60000000f00 */
[----:B------:R-:W5:Y:S01]  /*21e10*/  LDL.LU R13, [R1+0x1434] ;  /* 0x00143400010d7983 */ /* 0x000f620000300800 */
[----:B-1----:R-:W-:-:S03]  /*21e20*/  IMAD.MOV.U32 R5, RZ, RZ, R14 ;  /* 0x000000ffff057224 */ /* 0x002fc600078e000e */
[----:B------:R-:W5:Y:S01]  /*21e30*/  LDL.LU R14, [R1+0x1430] ;  /* 0x00143000010e7983 */ /* 0x000f620000300800 */
[----:B0-----:R-:W-:-:S03]  /*21e40*/  IMAD.MOV.U32 R7, RZ, RZ, R29 ;  /* 0x000000ffff077224 */ /* 0x001fc600078e001d */
[----:B------:R-:W5:Y:S04]  /*21e50*/  LDL.LU R15, [R1+0x142c] ;  /* 0x00142c00010f7983 */ /* 0x000f680000300800 */
[----:B------:R-:W3:Y:S01]  /*21e60*/  LDL.LU R29, [R1+0x1428] ;  /* 0x00142800011d7983 */ /* 0x000ee20000300800 */
[----:B----4-:R-:W-:Y:S01]  /*21e70*/  HMMA.16816.F32 R16, R4, R2, R16 ;  /* 0x000000020410723c */ /* 0x010fe20000001810 */
[----:B------:R-:W-:Y:S01]  /*21e80*/  IMAD.MOV.U32 R5, RZ, RZ, R9 ;  /* 0x000000ffff057224 */ /* 0x000fe200078e0009 */
[----:B------:R-:W-:Y:S02]  /*21e90*/  MOV R6, R8 ;  /* 0x0000000800067202 */ /* 0x000fe40000000f00 */
[----:B------:R-:W0:-:S15]  /*21ea0*/  LDSM.16.MT88.4 R8, [R28+UR7+0x20100] ;  /* 0x020100071c08783b */ /* 0x000e1e0008004200 */
[----:B------:R-:W-:Y:S04]  /*21eb0*/  STL.64 [R1+0x40], R16 ;  /* 0x0000401001007387 */ /* 0x000fe80000100a00 */
[----:B------:R-:W-:Y:S04]  /*21ec0*/  STL.64 [R1+0x48], R18 ;  /* 0x0000481201007387 */ /* 0x000fe80000100a00 */
[----:B------:R-:W-:Y:S04]  /*21ed0*/  LDSM.16.MT88.4 R16, [R28+UR7+0x20180] ;  /* 0x020180071c10783b */ /* 0x000fe80008004200 */
[----:B0-----:R-:W-:Y:S01]  /*21ee0*/  STL [R1+0x1c4], R9 ;  /* 0x0001c40901007387 */ /* 0x001fe20000100800 */
[----:B------:R-:W-:Y:S01]  /*21ef0*/  IMAD.MOV.U32 R22, RZ, RZ, R8 ;  /* 0x000000ffff167224 */ /* 0x000fe200078e0008 */
[----:B------:R-:W-:-:S02]  /*21f00*/  MOV R21, R10 ;  /* 0x0000000a00157202 */ /* 0x000fc40000000f00 */
[----:B------:R-:W-:Y:S04]  /*21f10*/  STL [R1+0x1cc], R11 ;  /* 0x0001cc0b01007387 */ /* 0x000fe80000100800 */
[----:B------:R-:W0:Y:S04]  /*21f20*/  LDSM.16.MT88.4 R8, [R28+UR7+0x22100] ;  /* 0x022100071c08783b */ /* 0x000e280008004200 */
[----:B0-----:R0:W-:Y:S04]  /*21f30*/  STL [R1+0x1d4], R9 ;  /* 0x0001d40901007387 */ /* 0x0011e80000100800 */
[----:B------:R1:W-:Y:S04]  /*21f40*/  STL [R1+0x1dc], R11 ;  /* 0x0001dc0b01007387 */ /* 0x0003e80000100800 */
[----:B------:R-:W-:Y:S01]  /*21f50*/  STL [R1+0x244], R17 ;  /* 0x0002441101007387 */ /* 0x000fe20000100800 */
[----:B0-----:R-:W-:-:S03]  /*21f60*/  IMAD.MOV.U32 R9, RZ, RZ, R18 ;  /* 0x000000ffff097224 */ /* 0x001fc600078e0012 */
[----:B------:R-:W-:Y:S01]  /*21f70*/  STL [R1+0x24c], R19 ;  /* 0x00024c1301007387 */ /* 0x000fe20000100800 */
[----:B-1----:R-:W-:Y:S01]  /*21f80*/  IMAD.MOV.U32 R11, RZ, RZ, R10 ;  /* 0x000000ffff0b7224 */ /* 0x002fe200078e000a */
[----:B------:R-:W-:Y:S02]  /*21f90*/  MOV R10, R16 ;  /* 0x00000010000a7202 */ /* 0x000fe40000000f00 */
[----:B------:R-:W0:Y:S01]  /*21fa0*/  LDSM.16.MT88.4 R16, [R28+UR7+0x22180] ;  /* 0x022180071c10783b */ /* 0x000e220008004200 */
[----:B------:R-:W-:Y:S02]  /*21fb0*/  IMAD.MOV.U32 R7, RZ, RZ, R0 ;  /* 0x000000ffff077224 */ /* 0x000fe400078e0000 */
[----:B------:R-:W-:Y:S01]  /*21fc0*/  IMAD.MOV.U32 R20, RZ, RZ, R8 ;  /* 0x000000ffff147224 */ /* 0x000fe200078e0008 */
[----:B0-----:R-:W-:Y:S01]  /*21fd0*/  STL [R1+0x264], R17 ;  /* 0x0002641101007387 */ /* 0x001fe20000100800 */
[----:B------:R-:W-:Y:S01]  /*21fe0*/  MOV R0, R18 ;  /* 0x0000001200007202 */ /* 0x000fe20000000f00 */
[----:B------:R-:W-:-:S02]  /*21ff0*/  IMAD.MOV.U32 R8, RZ, RZ, R16 ;  /* 0x000000ffff087224 */ /* 0x000fc400078e0010 */
[----:B------:R0:W-:Y:S04]  /*22000*/  STL [R1+0x26c], R19 ;  /* 0x00026c1301007387 */ /* 0x0001e80000100800 */
[----:B0-----:R-:W4:Y:S04]  /*22010*/  LDL.LU.64 R18, [R1+0x1420] ;  /* 0x0014200001127983 */ /* 0x001f280000300a00 */
[----:B------:R-:W4:Y:S01]  /*22020*/  LDL.LU.64 R16, [R1+0x1418] ;  /* 0x0014180001107983 */ /* 0x000f220000300a00 */
[----:B------:R-:W-:Y:S02]  /*22030*/  IMAD.MOV.U32 R4, RZ, RZ, R5 ;  /* 0x000000ffff047224 */ /* 0x000fe400078e0005 */
[----:B------:R-:W-:Y:S01]  /*22040*/  IMAD.MOV.U32 R5, RZ, RZ, R6 ;  /* 0x000000ffff057224 */ /* 0x000fe200078e0006 */
[----:B------:R-:W-:Y:S01]  /*22050*/  MOV R6, R7 ;  /* 0x0000000700067202 */ /* 0x000fe20000000f00 */
[----:B------:R-:W-:-:S07]  /*22060*/  IMAD.MOV.U32 R7, RZ, RZ, R23 ;  /* 0x000000ffff077224 */ /* 0x000fce00078e0017 */
[----:B--2---:R-:W-:Y:S01]  /*22070*/  HMMA.16816.F32 R24, R4, R2, R24 ;  /* 0x000000020418723c */ /* 0x004fe20000001818 */
[----:B------:R-:W-:Y:S01]  /*22080*/  IMAD.MOV.U32 R4, RZ, RZ, R22 ;  /* 0x000000ffff047224 */ /* 0x000fe200078e0016 */
[----:B------:R-:W-:Y:S01]  /*22090*/  MOV R5, R21 ;  /* 0x0000001500057202 */ /* 0x000fe20000000f00 */
[----:B------:R-:W-:Y:S02]  /*220a0*/  IMAD.MOV.U32 R6, RZ, RZ, R20 ;  /* 0x000000ffff067224 */ /* 0x000fe400078e0014 */
[----:B------:R-:W-:Y:S01]  /*220b0*/  IMAD.MOV.U32 R7, RZ, RZ, R11 ;  /* 0x000000ffff077224 */ /* 0x000fe200078e000b */
[----:B------:R0:W-:-:S13]  /*220c0*/  STL [R1+0x1364], R28 ;  /* 0x0013641c01007387 */ /* 0x0001da0000100800 */
[----:B------:R-:W-:Y:S04]  /*220d0*/  STL.64 [R1+0xc0], R24 ;  /* 0x0000c01801007387 */ /* 0x000fe80000100a00 */
[----:B------:R-:W-:Y:S04]  /*220e0*/  STL.64 [R1+0xc8], R26 ;  /* 0x0000c81a01007387 */ /* 0x000fe80000100a00 */
[----:B0-----:R-:W2:Y:S01]  /*220f0*/  LDL R28, [R1+0x310] ;  /* 0x00031000011c7983 */ /* 0x001ea20000100800 */
[----:B---3--:R-:W-:Y:S01]  /*22100*/  IMAD.MOV.U32 R23, RZ, RZ, R29 ;  /* 0x000000ffff177224 */ /* 0x008fe200078e001d */
[----:B----4-:R-:W-:-:S15]  /*22110*/  HMMA.16816.F32 R16, R4, R2, R16 ;  /* 0x000000020410723c */ /* 0x010fde0000001810 */
[----:B------:R-:W-:-:S04]  /*22120*/  NOP ;  /* 0x0000000000007918 */ /* 0x000fc80000000000 */
[----:B------:R-:W-:Y:S04]  /*22130*/  STL.64 [R1+0x140], R16 ;  /* 0x0001401001007387 */ /* 0x000fe80000100a00 */
[----:B------:R-:W-:Y:S04]  /*22140*/  STL.64 [R1+0x148], R18 ;  /* 0x0001481201007387 */ /* 0x000fe80000100a00 */
[----:B------:R-:W3:Y:S04]  /*22150*/  LDL.LU R20, [R1+0x50] ;  /* 0x0000500001147983 */ /* 0x000ee80000300800 */
[----:B------:R-:W3:Y:S04]  /*22160*/  LDL.LU R21, [R1+0x54] ;  /* 0x0000540001157983 */ /* 0x000ee80000300800 */
[----:B------:R-:W4:Y:S04]  /*22170*/  LDL.LU R22, [R1+0x58] ;  /* 0x0000580001167983 */ /* 0x000f280000300800 */
[----:B------:R-:W2:Y:S01]  /*22180*/  LDL.LU R29, [R1+0x1410] ;  /* 0x00141000011d7983 */ /* 0x000ea20000300800 */
[----:B------:R-:W-:Y:S01]  /*22190*/  MOV R4, R10 ;  /* 0x0000000a00047202 */ /* 0x000fe20000000f00 */
[----:B------:R-:W-:Y:S01]  /*221a0*/  IMAD.MOV.U32 R5, RZ, RZ, R9 ;  /* 0x000000ffff057224 */ /* 0x000fe200078e0009 */
[----:B------:R-:W-:Y:S01]  /*221b0*/  MOV R6, R8 ;  /* 0x0000000800067202 */ /* 0x000fe20000000f00 */
        /* <DEDUP_REMOVED lines=14> */
[----:B------:R-:W-:-:S03]  /*222a0*/  IMAD.MOV.U32 R18, RZ, RZ, R4 ;  /* 0x000000ffff127224 */ /* 0x000fc600078e0004 */
[----:B------:R-:W-:Y:S01]  /*222b0*/  STL [R1+0xc], R7 ;  /* 0x00000c0701007387 */ /* 0x000fe20000100800 */
[----:B-1----:R-:W-:-:S03]  /*222c0*/  IMAD.MOV.U32 R4, RZ, RZ, R20 ;  /* 0x000000ffff047224 */ /* 0x002fc600078e0014 */
[----:B------:R-:W-:Y:S01]  /*222d0*/  STL [R1+0x84], R21 ;  /* 0x0000841501007387 */ /* 0x000fe20000100800 */
[----:B0-----:R-:W-:-:S03]  /*222e0*/  IMAD.MOV.U32 R5, RZ, RZ, R22 ;  /* 0x000000ffff057224 */ /* 0x001fc600078e0016 */
[----:B------:R-:W-:Y:S04]  /*222f0*/  STL [R1+0x8c], R23 ;  /* 0x00008c1701007387 */ /* 0x000fe80000100800 */
[----:B------:R-:W0:Y:S01]  /*22300*/  LDSM.16.MT88.4 R20, [R29+UR7+0x22080] ;  /* 0x022080071d14783b */ /* 0x000e220008004200 */
[----:B------:R-:W-:-:S03]  /*22310*/  MOV R15, R6 ;  /* 0x00000006000f7202 */ /* 0x000fc60000000f00 */
[----:B0-----:R-:W-:Y:S01]  /*22320*/  STL [R1+0xa4], R21 ;  /* 0x0000a41501007387 */ /* 0x001fe20000100800 */
[----:B------:R-:W-:Y:S01]  /*22330*/  MOV R6, R20 ;  /* 0x0000001400067202 */ /* 0x000fe20000000f00 */
[----:B------:R-:W-:Y:S02]  /*22340*/  IMAD.MOV.U32 R7, RZ, RZ, R22 ;  /* 0x000000ffff077224 */ /* 0x000fe400078e0016 */
[----:B------:R-:W-:Y:S04]  /*22350*/  STL [R1+0xac], R23 ;  /* 0x0000ac1701007387 */ /* 0x000fe80000100800 */
[----:B------:R-:W0:Y:S04]  /*22360*/  LDSM.16.MT88.4 R20, [R29+UR7+0x20100] ;  /* 0x020100071d14783b */ /* 0x000e280008004200 */
[----:B0-----:R-:W-:Y:S01]  /*22370*/  STL [R1+0x124], R21 ;  /* 0x0001241501007387 */ /* 0x001fe20000100800 */
[----:B------:R-:W-:Y:S01]  /*22380*/  IMAD.MOV.U32 R14, RZ, RZ, R20 ;  /* 0x000000ffff0e7224 */ /* 0x000fe200078e0014 */
[----:B------:R-:W-:-:S02]  /*22390*/  MOV R13, R22 ;  /* 0x00000016000d7202 */ /* 0x000fc40000000f00 */
[----:B------:R-:W-:Y:S04]  /*223a0*/  STL [R1+0x12c], R23 ;  /* 0x00012c1701007387 */ /* 0x000fe80000100800 */
[----:B------:R-:W0:Y:S01]  /*223b0*/  LDSM.16.MT88.4 R20, [R29+UR7+0x22100] ;  /* 0x022100071d14783b */ /* 0x000e220008004200 */
[----:B------:R-:W-:Y:S01]  /*223c0*/  MOV R16, R24 ;  /* 0x0000001800107202 */ /* 0x000fe20000000f00 */
[----:B------:R-:W-:Y:S02]  /*223d0*/  IMAD.MOV.U32 R17, RZ, RZ, R26 ;  /* 0x000000ffff117224 */ /* 0x000fe400078e001a */
[----:B0-----:R-:W-:Y:S01]  /*223e0*/  STL [R1+0x194], R21 ;  /* 0x0001941501007387 */ /* 0x001fe20000100800 */
[----:B------:R-:W-:Y:S02]  /*223f0*/  IMAD.MOV.U32 R0, RZ, RZ, R22 ;  /* 0x000000ffff007224 */ /* 0x000fe400078e0016 */
[----:B------:R-:W-:Y:S01]  /*22400*/  IMAD.MOV.U32 R12, RZ, RZ, R20 ;  /* 0x000000ffff0c7224 */ /* 0x000fe200078e0014 */
        /* <DEDUP_REMOVED lines=9> */
[----:B------:R-:W-:-:S07]  /*224a0*/  IMAD.MOV.U32 R19, RZ, RZ, R15 ;  /* 0x000000ffff137224 */ /* 0x000fce00078e000f */
        /* <DEDUP_REMOVED lines=12> */
[----:B------:R-:W-:Y:S01]  /*22570*/  MOV R4, R14 ;  /* 0x0000000e00047202 */ /* 0x000fe20000000f00 */
[----:B------:R-:W-:Y:S01]  /*22580*/  IMAD.MOV.U32 R5, RZ, RZ, R13 ;  /* 0x000000ffff057224 */ /* 0x000fe200078e000d */
[----:B------:R-:W-:Y:S01]  /*22590*/  MOV R7, R0 ;  /* 0x0000000000077202 */ /* 0x000fe20000000f00 */
[----:B------:R-:W-:-:S07]  /*225a0*/  IMAD.MOV.U32 R6, RZ, RZ, R12 ;  /* 0x000000ffff067224 */ /* 0x000fce00078e000c */
[----:B---3--:R-:W-:Y:S01]  /*225b0*/  HMMA.16816.F32 R4, R4, R2, R8 ;  /* 0x000000020404723c */ /* 0x008fe20000001808 */
[----:B------:R-:W0:Y:S02]  /*225c0*/  LDSM.16.MT88.4 R8, [R29+UR7+0x20180] ;  /* 0x020180071d08783b */ /* 0x000e240008004200 */
[----:B0-----:R-:W-:Y:S02]  /*225d0*/  IMAD.MOV.U32 R12, RZ, RZ, R8 ;  /* 0x000000ffff0c7224 */ /* 0x001fe400078e0008 */
[----:B------:R-:W-:Y:S01]  /*225e0*/  IMAD.MOV.U32 R13, RZ, RZ, R10 ;  /* 0x000000ffff0d7224 */ /* 0x000fe200078e000a */
        /* <DEDUP_REMOVED lines=18> */
[----:B------:R-:W-:Y:S01]  /*22710*/  MOV R14, R4 ;  /* 0x00000004000e7202 */ /* 0x000fe20000000f00 */
[----:B------:R-:W-:-:S02]  /*22720*/  IMAD.MOV.U32 R0, RZ, RZ, R6 ;  /* 0x000000ffff007224 */ /* 0x000fc400078e0006 */
        /* <DEDUP_REMOVED lines=8> */
[----:B0-----:R-:W-:-:S03]  /*227b0*/  MOV R9, R26 ;  /* 0x0000001a00097202 */ /* 0x001fc60000000f00 */
[----:B------:R-:W-:Y:S01]  /*227c0*/  STL [R1+0x3c], R27 ;  /* 0x00003c1b01007387 */ /* 0x000fe20000100800 */
[----:B-1----:R-:W-:-:S03]  /*227d0*/  IMAD.MOV.U32 R11, RZ, RZ, R24 ;  /* 0x000000ffff0b7224 */ /* 0x002fc600078e0018 */
[----:B------:R-:W0:Y:S04]  /*227e0*/  LDSM.16.MT88.4 R24, [R28+UR7+0x22080] ;  /* 0x022080071c18783b */ /* 0x000e280008004200 */
[----:B0-----:R-:W-:Y:S01]  /*227f0*/  STL [R1+0x64], R25 ;  /* 0x0000641901007387 */ /* 0x001fe20000100800 */
[----:B------:R-:W-:Y:S02]  /*22800*/  IMAD.MOV.U32 R5, RZ, RZ, R26 ;  /* 0x000000ffff057224 */ /* 0x000fe400078e001a */
[----:B------:R-:W-:Y:S01]  /*22810*/  IMAD.MOV.U32 R7, RZ, RZ, R24 ;  /* 0x000000ffff077224 */ /* 0x000fe200078e0018 */
[----:B------:R0:W-:Y:S04]  /*22820*/  STL [R1+0x6c], R27 ;  /* 0x00006c1b01007387 */ /* 0x0001e80000100800 */
[----:B0-----:R-:W4:Y:S04]  /*22830*/  LDL.LU.64 R26, [R1+0x13f8] ;  /* 0x0013f800011a7983 */ /* 0x001f280000300a00 */
[----:B------:R-:W4:Y:S01]  /*22840*/  LDL.LU.64 R24, [R1+0x13f0] ;  /* 0x0013f00001187983 */ /* 0x000f220000300a00 */
[----:B------:R-:W-:-:S07]  /*22850*/  MOV R15, R0 ;  /* 0x00000000000f7202 */ /* 0x000fce0000000f00 */
[----:B----4-:R-:W-:Y:S01]  /*22860*/  HMMA.16816.F32 R12, R12, R2, R24 ;  /* 0x000000020c0c723c */ /* 0x010fe20000001818 */
[----:B------:R-:W4:Y:S04]  /*22870*/  LDL.LU R27, [R1+0x13ec] ;  /* 0x0013ec00011b7983 */ /* 0x000f280000300800 */
[----:B------:R-:W5:-:S14]  /*22880*/  LDL.LU R25, [R1+0x13e8] ;  /* 0x0013e80001197983 */ /* 0x000f5c0000300800 */
[----:B------:R0:W-:Y:S01]  /*22890*/  STL [R1+0x174], R13 ;  /* 0x0001740d01007387 */ /* 0x0001e20000100800 */
[----:B------:R-:W-:Y:S02]  /*228a0*/  IMAD.MOV.U32 R0, RZ, RZ, R12 ;  /* 0x000000ffff007224 */ /* 0x000fe400078e000c */
[----:B------:R-:W-:Y:S01]  /*228b0*/  IMAD.MOV.U32 R12, RZ, RZ, R4 ;  /* 0x000000ffff0c7224 */ /* 0x000fe200078e0004 */
[----:B------:R1:W-:Y:S01]  /*228c0*/  STL.64 [R1+0x178], R14 ;  /* 0x0001780e01007387 */ /* 0x0003e20000100a00 */
[----:B0-----:R-:W-:Y:S01]  /*228d0*/  MOV R13, R6 ;  /* 0x00000006000d7202 */ /* 0x001fe20000000f00 */
[----:B-1----:R-:W-:Y:S02]  /*228e0*/  IMAD.MOV.U32 R14, RZ, RZ, R8 ;  /* 0x000000ffff0e7224 */ /* 0x002fe400078e0008 */
[----:B------:R-:W-:-:S07]  /*228f0*/  IMAD.MOV.U32 R15, RZ, RZ, R10 ;  /* 0x000000ffff0f7224 */ /* 0x000fce00078e000a */
[----:B--2---:R-:W-:Y:S01]  /*22900*/  HMMA.16816.F32 R12, R12, R2, R20 ;  /* 0x000000020c0c723c */ /* 0x004fe20000001814 */
[----:B------:R-:W-:Y:S01]  /*22910*/  MOV R20, R11 ;  /* 0x0000000b00147202 */ /* 0x000fe20000000f00 */
[----:B------:R-:W-:Y:S01]  /*22920*/  IMAD.MOV.U32 R21, RZ, RZ, R9 ;  /* 0x000000ffff157224 */ /* 0x000fe200078e0009 */
[----:B------:R-:W-:Y:S01]  /*22930*/  MOV R23, R5 ;  /* 0x0000000500177202 */ /* 0x000fe20000000f00 */
[----:B------:R-:W-:-:S07]  /*22940*/  IMAD.MOV.U32 R22, RZ, RZ, R7 ;  /* 0x000000ffff167224 */ /* 0x000fce00078e0007 */
[----:B---3--:R-:W-:Y:S01]  /*22950*/  HMMA.16816.F32 R8, R20, R2, R16 ;  /* 0x000000021408723c */ /* 0x008fe20000001810 */
[----:B------:R-:W-:Y:S07]  /*22960*/  STL [R1+0x1380], R0 ;  /* 0x0013800001007387 */ /* 0x000fee0000100800 */
[----:B------:R-:W-:Y:S04]  /*22970*/  STL.64 [R1+0x13a0], R14 ;  /* 0x0013a00e01007387 */ /* 0x000fe80000100a00 */
[----:B------:R-:W-:Y:S07]  /*22980*/  STL.64 [R1+0x1398], R12 ;  /* 0x0013980c01007387 */ /* 0x000fee0000100a00 */
[----:B------:R-:W-:-:S02]  /*22990*/  IMAD.MOV.U32 R26, RZ, RZ, R8 ;  /* 0x000000ffff1a7224 */ /* 0x000fc400078e0008 */
[----:B------:R-:W-:-:S03]  /*229a0*/  IMAD.MOV.U32 R24, RZ, RZ, R9 ;  /* 0x000000ffff187224 */ /* 0x000fc600078e0009 */
        /* <DEDUP_REMOVED lines=12> */
[----:B------:R-:W-:Y:S01]  /*22a70*/  MOV R6, R10 ;  /* 0x0000000a00067202 */ /* 0x000fe20000000f00 */
[----:B------:R-:W-:-:S02]  /*22a80*/  IMAD.MOV.U32 R4, RZ, RZ, R11 ;  /* 0x000000ffff047224 */ /* 0x000fc400078e000b */
[----:B------:R-:W0:Y:S02]  /*22a90*/  LDSM.16.MT88.4 R8, [R28+UR7+0x20100] ;  /* 0x020100071c08783b */ /* 0x000e240008004200 */
[----:B0-----:R-:W-:Y:S01]  /*22aa0*/  IMAD.MOV.U32 R20, RZ, RZ, R8 ;  /* 0x000000ffff147224 */ /* 0x001fe200078e0008 */
[----:B------:R-:W-:Y:S01]  /*22ab0*/  MOV R21, R10 ;  /* 0x0000000a00157202 */ /* 0x000fe20000000f00 */
        /* <DEDUP_REMOVED lines=21> */
[----:B------:R-:W-:-:S02]  /*22c10*/  IMAD.MOV.U32 R9, RZ, RZ, R24 ;  /* 0x000000ffff097224 */ /* 0x000fc400078e0018 */
[----:B------:R-:W-:Y:S01]  /*22c20*/  IMAD.MOV.U32 R11, RZ, RZ, R26 ;  /* 0x000000ffff0b7224 */ /* 0x000fe200078e001a */
[----:B------:R-:W-:Y:S04]  /*22c30*/  STL [R1+0x16c], R27 ;  /* 0x00016c1b01007387 */ /* 0x000fe80000100800 */
[----:B------:R-:W0:Y:S02]  /*22c40*/  LDSM.16.MT88.4 R24, [R28+UR7+0x22180] ;  /* 0x022180071c18783b */ /* 0x000e240008004200 */
[----:B0-----:R-:W-:Y:S02]  /*22c50*/  IMAD.MOV.U32 R7, RZ, RZ, R26 ;  /* 0x000000ffff077224 */ /* 0x001fe400078e001a */
[----:B------:R0:W-:Y:S01]  /*22c60*/  STL [R1+0x184], R25 ;  /* 0x0001841901007387 */ /* 0x0001e20000100800 */
[----:B------:R-:W-:Y:S01]  /*22c70*/  IMAD.MOV.U32 R28, RZ, RZ, R27 ;  /* 0x000000ffff1c7224 */ /* 0x000fe200078e001b */
[----:B------:R-:W-:-:S02]  /*22c80*/  MOV R5, R24 ;  /* 0x0000001800057202 */ /* 0x000fc40000000f00 */
[----:B------:R-:W5:Y:S04]  /*22c90*/  LDL.LU.64 R26, [R1+0x13e0] ;  /* 0x0013e000011a7983 */ /* 0x000f680000300a00 */
[----:B0-----:R-:W5:Y:S01]  /*22ca0*/  LDL.LU.64 R24, [R1+0x13d8] ;  /* 0x0013d80001187983 */ /* 0x001f620000300a00 */
[----:B------:R-:W-:Y:S01]  /*22cb0*/  MOV R22, R10 ;  /* 0x0000000a00167202 */ /* 0x000fe20000000f00 */
[----:B------:R-:W-:Y:S02]  /*22cc0*/  IMAD.MOV.U32 R23, RZ, RZ, R8 ;  /* 0x000000ffff177224 */ /* 0x000fe400078e0008 */
[----:B------:R0:W-:Y:S04]  /*22cd0*/  STL [R1+0x1378], R28 ;  /* 0x0013781c01007387 */ /* 0x0001e80000100800 */
[----:B0-----:R-:W2:Y:S01]  /*22ce0*/  LDL.LU R28, [R1+0x2d0] ;  /* 0x0002d000011c7983 */ /* 0x001ea20000300800 */
[----:B-----5:R-:W-:Y:S03]  /*22cf0*/  HMMA.16816.F32 R20, R20, R2, R24 ;  /* 0x000000021414723c */ /* 0x020fe60000001818 */
[----:B------:R-:W5:Y:S04]  /*22d00*/  LDL.LU.64 R26, [R1+0x13d0] ;  /* 0x0013d000011a7983 */ /* 0x000f680000300a00 */
[----:B------:R-:W5:-:S12]  /*22d10*/  LDL.LU.64 R24, [R1+0x13c8] ;  /* 0x0013c80001187983 */ /* 0x000f580000300a00 */
[----:B------:R-:W-:Y:S01]  /*22d20*/  IMAD.MOV.U32 R0, RZ, RZ, R21 ;  /* 0x000000ffff007224 */ /* 0x000fe200078e0015 */
[----:B------:R-:W-:Y:S01]  /*22d30*/  MOV R10, R22 ;  /* 0x00000016000a7202 */ /* 0x000fe20000000f00 */
[----:B------:R0:W-:Y:S01]  /*22d40*/  STL [R1+0x20], R20 ;  /* 0x0000201401007387 */ /* 0x0001e20000100800 */
[----:B------:R-:W-:Y:S01]  /*22d50*/  IMAD.MOV.U32 R8, RZ, RZ, R23 ;  /* 0x000000ffff087224 */ /* 0x000fe200078e0017 */
[----:B------:R-:W-:Y:S01]  /*22d60*/  MOV R21, R11 ;  /* 0x0000000b00157202 */ /* 0x000fe20000000f00 */
[----:B------:R-:W-:Y:S02]  /*22d70*/  IMAD.MOV.U32 R22, RZ, RZ, R5 ;  /* 0x000000ffff167224 */ /* 0x000fe400078e0005 */
        /* <DEDUP_REMOVED lines=21> */
[----:B------:R-:W-:-:S03]  /*22ed0*/  MOV R28, R23 ;  /* 0x00000017001c7202 */ /* 0x000fc60000000f00 */
        /* <DEDUP_REMOVED lines=12> */
[----:B------:R-:W-:-:S02]  /*22fa0*/  IMAD.MOV.U32 R20, RZ, RZ, R25 ;  /* 0x000000ffff147224 */ /* 0x000fc400078e0019 */
[----:B-----5:R-:W-:-:S07]  /*22fb0*/  IMAD.MOV.U32 R21, RZ, RZ, R27 ;  /* 0x000000ffff157224 */ /* 0x020fce00078e001b */
[----:B---3--:R-:W-:-:S15]  /*22fc0*/  HMMA.16816.F32 R16, R20, R2, R16 ;  /* 0x000000021410723c */ /* 0x008fde0000001810 */
[----:B------:R-:W-:-:S04]  /*22fd0*/  NOP ;  /* 0x0000000000007918 */ /* 0x000fc80000000000 */
[----:B------:R-:W-:Y:S01]  /*22fe0*/  MOV R29, R19 ;  /* 0x00000013001d7202 */ /* 0x000fe20000000f00 */
[----:B------:R-:W-:Y:S01]  /*22ff0*/  STL.64 [R1+0x110], R16 ;  /* 0x0001101001007387 */ /* 0x000fe20000100a00 */
[----:B------:R-:W-:Y:S02]  /*23000*/  IMAD.MOV.U32 R19, RZ, RZ, R4 ;  /* 0x000000ffff137224 */ /* 0x000fe400078e0004 */
[----:B------:R-:W-:Y:S01]  /*23010*/  IMAD.MOV.U32 R4, RZ, RZ, R5 ;  /* 0x000000ffff047224 */ /* 0x000fe200078e0005 */
[----:B------:R0:W-:Y:S01]  /*23020*/  STL [R1+0x118], R18 ;  /* 0x0001181201007387 */ /* 0x0001e20000100800 */
[----:B------:R-:W-:Y:S01]  /*23030*/  MOV R5, R7 ;  /* 0x0000000700057202 */ /* 0x000fe20000000f00 */
[----:B------:R-:W-:Y:S02]  /*23040*/  IMAD.MOV.U32 R7, RZ, RZ, R11 ;  /* 0x000000ffff077224 */ /* 0x000fe400078e000b */
[----:B------:R-:W3:Y:S04]  /*23050*/  LDL.LU R20, [R1+0x50] ;  /* 0x0000500001147983 */ /* 0x000ee80000300800 */
[----:B------:R-:W3:Y:S01]  /*23060*/  LDL.LU R21, [R1+0x54] ;  /* 0x0000540001157983 */ /* 0x000ee20000300800 */
[----:B0-----:R-:W-:Y:S01]  /*23070*/  MOV R18, R6 ;  /* 0x0000000600127202 */ /* 0x001fe20000000f00 */
[----:B------:R-:W-:-:S02]  /*23080*/  IMAD.MOV.U32 R6, RZ, RZ, R9 ;  /* 0x000000ffff067224 */ /* 0x000fc400078e0009 */
[----:B------:R-:W3:Y:S04]  /*23090*/  LDL.LU R22, [R1+0x58] ;  /* 0x0000580001167983 */ /* 0x000ee80000300800 */
[----:B------:R-:W3:Y:S01]  /*230a0*/  LDL.LU R23, [R1+0x5c] ;  /* 0x00005c0001177983 */ /* 0x000ee20000300800 */
[----:B--2---:R-:W-:Y:S03]  /*230b0*/  HMMA.16816.F32 R12, R4, R2, R12 ;  /* 0x00000002040c723c */ /* 0x004fe6000000180c */
[----:B------:R-:W-:Y:S04]  /*230c0*/  STL [R1+0x1330], R29 ;  /* 0x0013301d01007387 */ /* 0x000fe80000100800 */
[----:B------:R-:W2:Y:S01]  /*230d0*/  LDL.LU R4, [R1+0x150] ;  /* 0x0001500001047983 */ /* 0x000ea20000300800 */
[----:B------:R-:W-:-:S02]  /*230e0*/  IMAD.MOV.U32 R17, RZ, RZ, R24 ;  /* 0x000000ffff117224 */ /* 0x000fc400078e0018 */
[----:B------:R-:W-:-:S09]  /*230f0*/  IMAD.MOV.U32 R16, RZ, RZ, R26 ;  /* 0x000000ffff107224 */ /* 0x000fd200078e001a */
        /* <DEDUP_REMOVED lines=45> */
[----:B------:R-:W-:Y:S01]  /*233d0*/  MOV R25, R0 ;  /* 0x0000000000197202 */ /* 0x000fe20000000f00 */
[----:B------:R-:W-:-:S02]  /*233e0*/  IMAD.MOV.U32 R27, RZ, RZ, R8 ;  /* 0x000000ffff1b7224 */ /* 0x000fc400078e0008 */
        /* <DEDUP_REMOVED lines=46> */
[----:B------:R-:W-:-:S03]  /*236d0*/  MOV R7, R0 ;  /* 0x0000000000077202 */ /* 0x000fc60000000f00 */
        /* <DEDUP_REMOVED lines=24> */
[----:B------:R-:W-:-:S03]  /*23860*/  IMAD.MOV.U32 R11, RZ, RZ, R16 ;  /* 0x000000ffff0b7224 */ /* 0x000fc600078e0010 */
[----:B------:R-:W-:Y:S01]  /*23870*/  STL [R1+0x20c], R19 ;  /* 0x00020c1301007387 */ /* 0x000fe20000100800 */
[----:B------:R-:W-:-:S03]  /*23880*/  MOV R10, R18 ;  /* 0x00000012000a7202 */ /* 0x000fc60000000f00 */
[----:B-1----:R1:W-:Y:S01]  /*23890*/  STL [R1+0x214], R5 ;  /* 0x0002140501007387 */ /* 0x0023e20000100800 */
[----:B------:R-:W-:-:S03]  /*238a0*/  IMAD.MOV.U32 R9, RZ, RZ, R4 ;  /* 0x000000ffff097224 */ /* 0x000fc600078e0004 */
[----:B------:R3:W-:Y:S01]  /*238b0*/  STL [R1+0x21c], R7 ;  /* 0x00021c0701007387 */ /* 0x0007e20000100800 */
[----:B------:R-:W-:-:S03]  /*238c0*/  IMAD.MOV.U32 R8, RZ, RZ, R6 ;  /* 0x000000ffff087224 */ /* 0x000fc600078e0006 */
        /* <DEDUP_REMOVED lines=9> */
[----:B------:R-:W-:Y:S01]  /*23960*/  IMAD.MOV.U32 R27, RZ, RZ, R28 ;  /* 0x000000ffff1b7224 */ /* 0x000fe200078e001c */
[----:B----4-:R-:W-:-:S15]  /*23970*/  HMMA.16816.F32 R16, R16, R2, R20 ;  /* 0x000000021010723c */ /* 0x010fde0000001814 */
[----:B------:R-:W-:-:S04]  /*23980*/  NOP ;  /* 0x0000000000007918 */ /* 0x000fc80000000000 */
[----:B------:R0:W-:Y:S04]  /*23990*/  STL.64 [R1+0x1318], R18 ;  /* 0x0013181201007387 */ /* 0x0001e80000100a00 */
[----:B------:R-:W-:Y:S04]  /*239a0*/  STL.64 [R1+0x1310], R16 ;  /* 0x0013101001007387 */ /* 0x000fe80000100a00 */
[----:B--2---:R-:W-:Y:S01]  /*239b0*/  STL [R1+0x254], R13 ;  /* 0x0002540d01007387 */ /* 0x004fe20000100800 */
[----:B0-----:R-:W-:-:S03]  /*239c0*/  MOV R19, R12 ;  /* 0x0000000c00137202 */ /* 0x001fc60000000f00 */
        /* <DEDUP_REMOVED lines=12> */
[----:B------:R-:W-:Y:S01]  /*23a90*/  IMAD.MOV.U32 R16, RZ, RZ, R14 ;  /* 0x000000ffff107224 */ /* 0x000fe200078e000e */
[----:B------:R-:W-:-:S02]  /*23aa0*/  MOV R17, R12 ;  /* 0x0000000c00117202 */ /* 0x000fc40000000f00 */
        /* <DEDUP_REMOVED lines=9> */
[----:B-1----:R-:W-:-:S03]  /*23b40*/  IMAD.MOV.U32 R15, RZ, RZ, R20 ;  /* 0x000000ffff0f7224 */ /* 0x002fc600078e0014 */
[----:B------:R-:W-:Y:S01]  /*23b50*/  STL [R1+0x27c], R23 ;  /* 0x00027c1701007387 */ /* 0x000fe20000100800 */
[----:B------:R-:W-:-:S03]  /*23b60*/  MOV R14, R22 ;  /* 0x00000016000e7202 */ /* 0x000fc60000000f00 */
[----:B------:R-:W0:Y:S04]  /*23b70*/  LDSM.16.MT88.4 R20, [R0+UR7+0x26100] ;  /* 0x026100070014783b */ /* 0x000e280008004200 */
[----:B0-----:R0:W-:Y:S01]  /*23b80*/  STL [R1+0x284], R21 ;  /* 0x0002841501007387 */ /* 0x0011e20000100800 */
[----:B------:R-:W-:-:S03]  /*23b90*/  IMAD.MOV.U32 R13, RZ, RZ, R20 ;  /* 0x000000ffff0d7224 */ /* 0x000fc600078e0014 */
[----:B------:R4:W-:Y:S04]  /*23ba0*/  STL [R1+0x28c], R23 ;  /* 0x00028c1701007387 */ /* 0x0009e80000100800 */
[----:B------:R-:W5:Y:S01]  /*23bb0*/  LDL.LU R20, [R1+0x164] ;  /* 0x0001640001147983 */ /* 0x000f620000300800 */
[----:B------:R-:W-:-:S03]  /*23bc0*/  IMAD.MOV.U32 R12, RZ, RZ, R22 ;  /* 0x000000ffff0c7224 */ /* 0x000fc600078e0016 */
[----:B0-----:R-:W5:Y:S04]  /*23bd0*/  LDL.LU R21, [R1+0x16c] ;  /* 0x00016c0001157983 */ /* 0x001f680000300800 */
[----:B------:R-:W5:Y:S01]  /*23be0*/  LDL.LU R22, [R1+0x184] ;  /* 0x0001840001167983 */ /* 0x000f620000300800 */
[----:B----4-:R-:W-:-:S03]  /*23bf0*/  MOV R23, R28 ;  /* 0x0000001c00177202 */ /* 0x010fc60000000f00 */
        /* <DEDUP_REMOVED lines=8> */
[----:B0-----:R-:W-:Y:S04]  /*23c80*/  STL [R1+0x294], R21 ;  /* 0x0002941501007387 */ /* 0x001fe80000100800 */
[----:B------:R-:W-:Y:S01]  /*23c90*/  STL.64 [R1+0x298], R22 ;  /* 0x0002981601007387 */ /* 0x000fe20000100a00 */
[----:B------:R-:W-:-:S03]  /*23ca0*/  IMAD.MOV.U32 R7, RZ, RZ, R20 ;  /* 0x000000ffff077224 */ /* 0x000fc600078e0014 */
[----:B------:R-:W0:Y:S04]  /*23cb0*/  LDSM.16.MT88.4 R20, [R0+UR7+0x26180] ;  /* 0x026180070014783b */ /* 0x000e280008004200 */
[----:B------:R-:W-:Y:S04]  /*23cc0*/  STL [R1+0x1270], R0 ;  /* 0x0012700001007387 */ /* 0x000fe80000100800 */
[----:B0-----:R0:W-:Y:S04]  /*23cd0*/  STL.64 [R1+0x2a0], R20 ;  /* 0x0002a01401007387 */ /* 0x0011e80000100a00 */
[----:B------:R1:W-:Y:S01]  /*23ce0*/  STL.64 [R1+0x2a8], R22 ;  /* 0x0002a81601007387 */ /* 0x0003e20000100a00 */
[----:B0-----:R-:W-:Y:S01]  /*23cf0*/  IMAD.MOV.U32 R20, RZ, RZ, R11 ;  /* 0x000000ffff147224 */ /* 0x001fe200078e000b */
[----:B------:R-:W-:Y:S01]  /*23d00*/  MOV R21, R10 ;  /* 0x0000000a00157202 */ /* 0x000fe20000000f00 */
[----:B-1----:R-:W-:-:S02]  /*23d10*/  IMAD.MOV.U32 R22, RZ, RZ, R9 ;  /* 0x000000ffff167224 */ /* 0x002fc400078e0009 */
[----:B------:R-:W-:Y:S02]  /*23d20*/  IMAD.MOV.U32 R23, RZ, RZ, R8 ;  /* 0x000000ffff177224 */ /* 0x000fe400078e0008 */
        /* <DEDUP_REMOVED lines=14> */
[----:B------:R-:W-:-:S03]  /*23e10*/  MOV R29, R20 ;  /* 0x00000014001d7202 */ /* 0x000fc60000000f00 */
[----:B------:R1:W-:Y:S01]  /*23e20*/  STL [R1+0x16c], R23 ;  /* 0x00016c1701007387 */ /* 0x0003e20000100800 */
[----:B------:R-:W-:Y:S02]  /*23e30*/  IMAD.MOV.U32 R0, RZ, RZ, R22 ;  /* 0x000000ffff007224 */ /* 0x000fe400078e0016 */
[----:B------:R-:W-:Y:S02]  /*23e40*/  IMAD.MOV.U32 R20, RZ, RZ, R19 ;  /* 0x000000ffff147224 */ /* 0x000fe400078e0013 */
[----:B------:R-:W-:Y:S01]  /*23e50*/  IMAD.MOV.U32 R22, RZ, RZ, R17 ;  /* 0x000000ffff167224 */ /* 0x000fe200078e0011 */
[----:B0-----:R-:W-:Y:S01]  /*23e60*/  MOV R21, R18 ;  /* 0x0000001200157202 */ /* 0x001fe20000000f00 */
[----:B-1----:R-:W-:Y:S02]  /*23e70*/  IMAD.MOV.U32 R23, RZ, RZ, R16 ;  /* 0x000000ffff177224 */ /* 0x002fe400078e0010 */
        /* <DEDUP_REMOVED lines=8> */
[----:B0-----:R-:W-:Y:S01]  /*23f00*/  MOV R20, R15 ;  /* 0x0000000f00147202 */ /* 0x001fe20000000f00 */
[----:B------:R-:W-:-:S02]  /*23f10*/  IMAD.MOV.U32 R21, RZ, RZ, R14 ;  /* 0x000000ffff157224 */ /* 0x000fc400078e000e */
[----:B-1----:R-:W-:Y:S01]  /*23f20*/  IMAD.MOV.U32 R22, RZ, RZ, R13 ;  /* 0x000000ffff167224 */ /* 0x002fe200078e000d */
[----:B------:R-:W-:-:S07]  /*23f30*/  MOV R23, R12 ;  /* 0x0000000c00177202 */ /* 0x000fce0000000f00 */
        /* <DEDUP_REMOVED lines=12> */
[----:B------:R0:W-:Y:S04]  /*24000*/  STL [R1+0x154], R9 ;  /* 0x0001540901007387 */ /* 0x0001e80000100800 */
[----:B------:R3:W-:Y:S01]  /*24010*/  STL [R1+0x15c], R11 ;  /* 0x00015c0b01007387 */ /* 0x0007e20000100800 */
[----:B------:R-:W-:Y:S01]  /*24020*/  MOV R8, R7 ;  /* 0x0000000700087202 */ /* 0x000fe20000000f00 */
[----:B------:R-:W-:Y:S02]  /*24030*/  IMAD.MOV.U32 R26, RZ, RZ, R10 ;  /* 0x000000ffff1a7224 */ /* 0x000fe400078e000a */
[----:B------:R-:W4:Y:S04]  /*24040*/  LDL.LU R7, [R1+0x1334] ;  /* 0x0013340001077983 */ /* 0x000f280000300800 */
[----:B0-----:R-:W4:Y:S04]  /*24050*/  LDL.LU R9, [R1+0x298] ;  /* 0x0002980001097983 */ /* 0x001f280000300800 */
[----:B------:R-:W4:Y:S04]  /*24060*/  LDL.LU R10, [R1+0x2a0] ;  /* 0x0002a000010a7983 */ /* 0x000f280000300800 */
[----:B---3--:R-:W4:Y:S04]  /*24070*/  LDL.LU R11, [R1+0x2a8] ;  /* 0x0002a800010b7983 */ /* 0x008f280000300800 */
[----:B-1----:R-:W-:Y:S01]  /*24080*/  STL [R1+0x184], R17 ;  /* 0x0001841101007387 */ /* 0x002fe20000100800 */
[----:B------:R-:W-:-:S03]  /*24090*/  IMAD.MOV.U32 R23, RZ, RZ, R16 ;  /* 0x000000ffff177224 */ /* 0x000fc600078e0010 */
[----:B------:R-:W-:Y:S01]  /*240a0*/  STL [R1+0x18c], R19 ;  /* 0x00018c1301007387 */ /* 0x000fe20000100800 */
[----:B------:R-:W-:-:S03]  /*240b0*/  IMAD.MOV.U32 R22, RZ, RZ, R18 ;  /* 0x000000ffff167224 */ /* 0x000fc600078e0012 */
[----:B------:R-:W0:Y:S02]  /*240c0*/  LDSM.16.MT88.4 R16, [R28+UR7+0x24100] ;  /* 0x024100071c10783b */ /* 0x000e240008004200 */
[----:B0-----:R-:W-:Y:S01]  /*240d0*/  MOV R21, R16 ;  /* 0x0000001000157202 */ /* 0x001fe20000000f00 */
[----:B------:R-:W-:Y:S01]  /*240e0*/  IMAD.MOV.U32 R20, RZ, RZ, R18 ;  /* 0x000000ffff147224 */ /* 0x000fe200078e0012 */
[----:B----4-:R-:W-:-:S15]  /*240f0*/  HMMA.16816.F32 R4, R8, R2, R4 ;  /* 0x000000020804723c */ /* 0x010fde0000001804 */
[----:B------:R-:W-:-:S04]  /*24100*/  NOP ;  /* 0x0000000000007918 */ /* 0x000fc80000000000 */
[----:B------:R0:W-:Y:S04]  /*24110*/  STL.64 [R1+0x220], R4 ;  /* 0x0002200401007387 */ /* 0x0001e80000100a00 */
[----:B------:R1:W-:Y:S04]  /*24120*/  STL.64 [R1+0x228], R6 ;  /* 0x0002280601007387 */ /* 0x0003e80000100a00 */
[----:B------:R-:W-:Y:S04]  /*24130*/  STL [R1+0x1d4], R17 ;  /* 0x0001d41101007387 */ /* 0x000fe80000100800 */
[----:B------:R-:W-:Y:S04]  /*24140*/  STL [R1+0x1dc], R19 ;  /* 0x0001dc1301007387 */ /* 0x000fe80000100800 */
[----:B------:R-:W3:Y:S04]  /*24150*/  LDSM.16.MT88.4 R16, [R28+UR7+0x26100] ;  /* 0x026100071c10783b */ /* 0x000ee80008004200 */
[----:B0-----:R-:W4:Y:S04]  /*24160*/  LDL.LU R4, [R1+0x190] ;  /* 0x0001900001047983 */ /* 0x001f280000300800 */
[----:B------:R-:W4:Y:S01]  /*24170*/  LDL.LU R5, [R1+0x198] ;  /* 0x0001980001057983 */ /* 0x000f220000300800 */
[----:B-1----:R-:W-:-:S03]  /*24180*/  IMAD.MOV.U32 R6, RZ, RZ, R29 ;  /* 0x000000ffff067224 */ /* 0x002fc600078e001d */
[----:B------:R-:W5:Y:S04]  /*24190*/  LDL.LU R29, [R1+0x1330] ;  /* 0x00133000011d7983 */ /* 0x000f680000300800 */
[----:B---3--:R-:W-:Y:S04]  /*241a0*/  STL [R1+0x1f4], R17 ;  /* 0x0001f41101007387 */ /* 0x008fe80000100800 */
[----:B------:R0:W-:Y:S01]  /*241b0*/  STL [R1+0x1fc], R19 ;  /* 0x0001fc1301007387 */ /* 0x0001e20000100800 */
[----:B------:R-:W-:Y:S02]  /*241c0*/  IMAD.MOV.U32 R10, RZ, RZ, R18 ;  /* 0x000000ffff0a7224 */ /* 0x000fe400078e0012 */
[----:B------:R-:W-:Y:S01]  /*241d0*/  IMAD.MOV.U32 R11, RZ, RZ, R16 ;  /* 0x000000ffff0b7224 */ /* 0x000fe200078e0010 */
[----:B0-----:R-:W4:Y:S04]  /*241e0*/  LDL.LU.64 R18, [R1+0x1328] ;  /* 0x0013280001127983 */ /* 0x001f280000300a00 */
[----:B------:R-:W4:Y:S01]  /*241f0*/  LDL.LU.64 R16, [R1+0x1320] ;  /* 0x0013200001107983 */ /* 0x000f220000300a00 */
[----:B------:R-:W-:-:S07]  /*24200*/  MOV R7, R0 ;  /* 0x0000000000077202 */ /* 0x000fce0000000f00 */
[----:B----4-:R-:W-:Y:S01]  /*24210*/  HMMA.16816.F32 R4, R4, R2, R16 ;  /* 0x000000020404723c */ /* 0x010fe20000001810 */
[----:B------:R-:W3:Y:S04]  /*24220*/  LDL.LU.64 R18, [R1+0x1318] ;  /* 0x0013180001127983 */ /* 0x000ee80000300a00 */
[----:B------:R-:W3:-:S14]  /*24230*/  LDL.LU.64 R16, [R1+0x1310] ;  /* 0x0013100001107983 */ /* 0x000edc0000300a00 */
[----:B------:R-:W-:Y:S04]  /*24240*/  STL.64 [R1+0x40], R4 ;  /* 0x0000400401007387 */ /* 0x000fe80000100a00 */
[----:B------:R-:W-:Y:S01]  /*24250*/  STL [R1+0x48], R6 ;  /* 0x0000480601007387 */ /* 0x000fe20000100800 */
[----:B------:R-:W-:-:S03]  /*24260*/  MOV R0, R7 ;  /* 0x0000000700007202 */ /* 0x000fc60000000f00 */
[----:B------:R-:W0:Y:S04]  /*24270*/  LDSM.16.MT88.4 R4, [R28+UR7+0x24180] ;  /* 0x024180071c04783b */ /* 0x000e280008004200 */
[----:B0-----:R-:W-:Y:S01]  /*24280*/  STL [R1+0x244], R5 ;  /* 0x0002440501007387 */ /* 0x001fe20000100800 */
[----:B------:R-:W-:-:S03]  /*24290*/  IMAD.MOV.U32 R9, RZ, RZ, R4 ;  /* 0x000000ffff097224 */ /* 0x000fc600078e0004 */
[----:B------:R-:W-:Y:S01]  /*242a0*/  STL [R1+0x24c], R7 ;  /* 0x00024c0701007387 */ /* 0x000fe20000100800 */
[----:B------:R-:W-:-:S03]  /*242b0*/  IMAD.MOV.U32 R8, RZ, RZ, R6 ;  /* 0x000000ffff087224 */ /* 0x000fc600078e0006 */
        /* <DEDUP_REMOVED lines=8> */
[----:B-1----:R-:W-:Y:S01]  /*24340*/  IMAD.MOV.U32 R7, RZ, RZ, R22 ;  /* 0x000000ffff077224 */ /* 0x002fe200078e0016 */
[----:B------:R-:W-:Y:S06]  /*24350*/  STL [R1+0x124c], R28 ;  /* 0x00124c1c01007387 */ /* 0x000fec0000100800 */
[----:B--2---:R-:W-:Y:S01]  /*24360*/  HMMA.16816.F32 R4, R4, R2, R12 ;  /* 0x000000020404723c */ /* 0x004fe2000000180c */
[----:B------:R-:W2:Y:S04]  /*24370*/  LDL.LU.64 R14, [R1+0x1308] ;  /* 0x00130800010e7983 */ /* 0x000ea80000300a00 */
[----:B------:R-:W2:Y:S01]  /*24380*/  LDL.LU.64 R12, [R1+0x1300] ;  /* 0x00130000010c7983 */ /* 0x000ea20000300a00 */
[----:B-----5:R-:W-:-:S13]  /*24390*/  IMAD.MOV.U32 R23, RZ, RZ, R29 ;  /* 0x000000ffff177224 */ /* 0x020fda00078e001d */
[----:B------:R0:W-:Y:S04]  /*243a0*/  STL.64 [R1+0xc0], R4 ;  /* 0x0000c00401007387 */ /* 0x0001e80000100a00 */
[----:B------:R1:W-:Y:S01]  /*243b0*/  STL.64 [R1+0xc8], R6 ;  /* 0x0000c80601007387 */ /* 0x0003e20000100a00 */
[----:B0-----:R-:W-:Y:S01]  /*243c0*/  IMAD.MOV.U32 R5, RZ, RZ, R20 ;  /* 0x000000ffff057224 */ /* 0x001fe200078e0014 */
[----:B------:R-:W-:Y:S02]  /*243d0*/  MOV R4, R21 ;  /* 0x0000001500047202 */ /* 0x000fe40000000f00 */
[----:B------:R-:W4:Y:S04]  /*243e0*/  LDL.LU R20, [R1+0x110] ;  /* 0x0001100001147983 */ /* 0x000f280000300800 */
[----:B------:R-:W4:Y:S04]  /*243f0*/  LDL.LU R21, [R1+0x114] ;  /* 0x0001140001157983 */ /* 0x000f280000300800 */
[----:B------:R-:W5:Y:S04]  /*24400*/  LDL.LU R22, [R1+0x118] ;  /* 0x0001180001167983 */ /* 0x000f680000300800 */
[----:B------:R-:W3:Y:S01]  /*24410*/  LDL.LU R29, [R1+0x12f8] ;  /* 0x0012f800011d7983 */ /* 0x000ee20000300800 */
[----:B-1----:R-:W-:Y:S01]  /*24420*/  MOV R6, R11 ;  /* 0x0000000b00067202 */ /* 0x002fe20000000f00 */
[----:B------:R-:W-:-:S07]  /*24430*/  IMAD.MOV.U32 R7, RZ, RZ, R10 ;  /* 0x000000ffff077224 */ /* 0x000fce00078e000a */
[-C--:B--2---:R-:W-:Y:S01]  /*24440*/  HMMA.16816.F32 R12, R4, R2.reuse, R12 ;  /* 0x00000002040c723c */ /* 0x084fe2000000180c */
[----:B------:R-:W-:Y:S01]  /*24450*/  IMAD.MOV.U32 R4, RZ, RZ, R9 ;  /* 0x000000ffff047224 */ /* 0x000fe200078e0009 */
[----:B------:R-:W-:Y:S01]  /*24460*/  MOV R5, R8 ;  /* 0x0000000800057202 */ /* 0x000fe20000000f00 */
[----:B------:R-:W-:Y:S02]  /*24470*/  IMAD.MOV.U32 R6, RZ, RZ, R25 ;  /* 0x000000ffff067224 */ /* 0x000fe400078e0019 */
[----:B------:R-:W-:Y:S01]  /*24480*/  IMAD.MOV.U32 R7, RZ, RZ, R24 ;  /* 0x000000ffff077224 */ /* 0x000fe200078e0018 */
[----:B-----5:R-:W-:Y:S04]  /*24490*/  STL.64 [R1+0x12f0], R22 ;  /* 0x0012f01601007387 */ /* 0x020fe80000100a00 */
[----:B----4-:R-:W-:Y:S09]  /*244a0*/  STL.64 [R1+0x12e8], R20 ;  /* 0x0012e81401007387 */ /* 0x010ff20000100a00 */
[----:B------:R-:W-:Y:S04]  /*244b0*/  STL.64 [R1+0x120], R12 ;  /* 0x0001200c01007387 */ /* 0x000fe80000100a00 */
[----:B------:R-:W-:Y:S04]  /*244c0*/  STL.64 [R1+0x128], R14 ;  /* 0x0001280e01007387 */ /* 0x000fe80000100a00 */
[----:B---3--:R-:W0:Y:S01]  /*244d0*/  LDSM.16.MT88.4 R12, [R29+UR7+0x26000] ;  /* 0x026000071d0c783b */ /* 0x008e220008004200 */
[----:B------:R-:W-:Y:S03]  /*244e0*/  HMMA.16816.F32 R4, R4, R2, R16 ;  /* 0x000000020404723c */ /* 0x000fe60000001810 */
[----:B------:R-:W2:Y:S04]  /*244f0*/  LDL.LU R8, [R1+0x30] ;  /* 0x0000300001087983 */ /* 0x000ea80000300800 */
[----:B------:R-:W2:Y:S04]  /*24500*/  LDL.LU R9, [R1+0x34] ;  /* 0x0000340001097983 */ /* 0x000ea80000300800 */
[----:B------:R-:W2:Y:S04]  /*24510*/  LDL.LU R10, [R1+0x38] ;  /* 0x00003800010a7983 */ /* 0x000ea80000300800 */
[----:B------:R-:W2:Y:S04]  /*24520*/  LDL.LU R11, [R1+0x3c] ;  /* 0x00003c00010b7983 */ /* 0x000ea80000300800 */
[----:B------:R-:W-:Y:S04]  /*24530*/  LDSM.16.MT88.4 R20, [R29+UR7+0x24100] ;  /* 0x024100071d14783b */ /* 0x000fe80008004200 */
[----:B------:R-:W-:Y:S04]  /*24540*/  LDSM.16.MT88.4 R24, [R29+UR7+0x24000] ;  /* 0x024000071d18783b */ /* 0x000fe80008004200 */
[----:B------:R-:W-:Y:S04]  /*24550*/  STL.64 [R1+0x1c0], R4 ;  /* 0x0001c00401007387 */ /* 0x000fe80000100a00 */
[----:B------:R-:W-:Y:S04]  /*24560*/  STL.64 [R1+0x1c8], R6 ;  /* 0x0001c80601007387 */ /* 0x000fe80000100a00 */
[----:B0-----:R-:W-:Y:S01]  /*24570*/  STL [R1+0x4], R13 ;  /* 0x0000040d01007387 */ /* 0x001fe20000100800 */
[----:B------:R-:W-:-:S03]  /*24580*/  MOV R18, R12 ;  /* 0x0000000c00127202 */ /* 0x000fc60000000f00 */
[----:B------:R-:W-:Y:S01]  /*24590*/  STL [R1+0xc], R15 ;  /* 0x00000c0f01007387 */ /* 0x000fe20000100800 */
[----:B------:R-:W-:-:S03]  /*245a0*/  IMAD.MOV.U32 R19, RZ, RZ, R14 ;  /* 0x000000ffff137224 */ /* 0x000fc600078e000e */
[----:B------:R-:W0:Y:S04]  /*245b0*/  LDSM.16.MT88.4 R12, [R29+UR7+0x24080] ;  /* 0x024080071d0c783b */ /* 0x000e280008004200 */
[----:B0-----:R-:W-:Y:S01]  /*245c0*/  STL [R1+0x84], R13 ;  /* 0x0000840d01007387 */ /* 0x001fe20000100800 */
[----:B------:R-:W-:-:S03]  /*245d0*/  IMAD.MOV.U32 R4, RZ, RZ, R12 ;  /* 0x000000ffff047224 */ /* 0x000fc600078e000c */
[----:B------:R-:W-:Y:S01]  /*245e0*/  STL [R1+0x8c], R15 ;  /* 0x00008c0f01007387 */ /* 0x000fe20000100800 */
[----:B------:R-:W-:-:S03]  /*245f0*/  MOV R5, R14 ;  /* 0x0000000e00057202 */ /* 0x000fc60000000f00 */
[----:B------:R-:W0:Y:S04]  /*24600*/  LDSM.16.MT88.4 R12, [R29+UR7+0x26080] ;  /* 0x026080071d0c783b */ /* 0x000e280008004200 */
[----:B0-----:R-:W-:Y:S04]  /*24610*/  STL [R1+0xa4], R13 ;  /* 0x0000a40d01007387 */ /* 0x001fe80000100800 */
[----:B------:R0:W-:Y:S01]  /*24620*/  STL [R1+0xac], R15 ;  /* 0x0000ac0f01007387 */ /* 0x0001e20000100800 */
[----:B------:R-:W-:-:S03]  /*24630*/  IMAD.MOV.U32 R7, RZ, RZ, R14 ;  /* 0x000000ffff077224 */ /* 0x000fc600078e000e */
[----:B------:R-:W-:Y:S04]  /*24640*/  STL [R1+0x104], R21 ;  /* 0x0001041501007387 */ /* 0x000fe80000100800 */
[----:B------:R-:W-:Y:S01]  /*24650*/  STL [R1+0x10c], R23 ;  /* 0x00010c1701007387 */ /* 0x000fe20000100800 */
[----:B------:R-:W-:Y:S01]  /*24660*/  IMAD.MOV.U32 R14, RZ, RZ, R22 ;  /* 0x000000ffff0e7224 */ /* 0x000fe200078e0016 */
[----:B0-----:R-:W-:Y:S02]  /*24670*/  MOV R15, R20 ;  /* 0x00000014000f7202 */ /* 0x001fe40000000f00 */
[----:B------:R-:W0:Y:S01]  /*24680*/  LDSM.16.MT88.4 R20, [R29+UR7+0x26100] ;  /* 0x026100071d14783b */ /* 0x000e220008004200 */
[----:B------:R-:W-:-:S03]  /*24690*/  IMAD.MOV.U32 R6, RZ, RZ, R12 ;  /* 0x000000ffff067224 */ /* 0x000fc600078e000c */
[----:B0-----:R-:W-:Y:S04]  /*246a0*/  STL [R1+0x144], R21 ;  /* 0x0001441501007387 */ /* 0x001fe80000100800 */
[----:B------:R0:W-:Y:S01]  /*246b0*/  STL [R1+0x14c], R23 ;  /* 0x00014c1701007387 */ /* 0x0001e20000100800 */
[----:B------:R-:W-:Y:S01]  /*246c0*/  MOV R12, R22 ;  /* 0x00000016000c7202 */ /* 0x000fe20000000f00 */
[----:B------:R-:W-:Y:S02]  /*246d0*/  IMAD.MOV.U32 R13, RZ, RZ, R20 ;  /* 0x000000ffff0d7224 */ /* 0x000fe400078e0014 */
[----:B0-----:R-:W3:Y:S04]  /*246e0*/  LDL.LU.64 R22, [R1+0x12f0] ;  /* 0x0012f00001167983 */ /* 0x001ee80000300a00 */
[----:B------:R-:W3:Y:S01]  /*246f0*/  LDL.LU.64 R20, [R1+0x12e8] ;  /* 0x0012e80001147983 */ /* 0x000ee20000300a00 */
[----:B------:R-:W-:-:S02]  /*24700*/  IMAD.MOV.U32 R16, RZ, RZ, R24 ;  /* 0x000000ffff107224 */ /* 0x000fc400078e0018 */
[----:B------:R-:W-:-:S07]  /*24710*/  IMAD.MOV.U32 R17, RZ, RZ, R26 ;  /* 0x000000ffff117224 */ /* 0x000fce00078e001a */
        /* <DEDUP_REMOVED lines=10> */
[----:B------:R-:W-:Y:S01]  /*247c0*/  IMAD.MOV.U32 R4, RZ, RZ, R15 ;  /* 0x000000ffff047224 */ /* 0x000fe200078e000f */
[----:B------:R-:W-:Y:S01]  /*247d0*/  MOV R5, R14 ;  /* 0x0000000e00057202 */ /* 0x000fe20000000f00 */
[----:B------:R-:W-:-:S02]  /*247e0*/  IMAD.MOV.U32 R6, RZ, RZ, R13 ;  /* 0x000000ffff067224 */ /* 0x000fc400078e000d */
[----:B------:R-:W-:-:S07]  /*247f0*/  IMAD.MOV.U32 R7, RZ, RZ, R12 ;  /* 0x000000ffff077224 */ /* 0x000fce00078e000c */
[----:B--2---:R-:W-:Y:S07]  /*24800*/  HMMA.16816.F32 R4, R4, R2, R8 ;  /* 0x000000020404723c */ /* 0x004fee0000001808 */
[----:B------:R-:W-:Y:S01]  /*24810*/  MOV R26, R18 ;  /* 0x00000012001a7202 */ /* 0x000fe20000000f00 */
        /* <DEDUP_REMOVED lines=11> */
[----:B0-----:R-:W-:Y:S01]  /*248d0*/  MOV R12, R4 ;  /* 0x00000004000c7202 */ /* 0x001fe20000000f00 */
        /* <DEDUP_REMOVED lines=11> */
[----:B------:R-:W-:-:S03]  /*24990*/  IMAD.MOV.U32 R14, RZ, RZ, R4 ;  /* 0x000000ffff0e7224 */ /* 0x000fc600078e0004 */
[----:B------:R-:W-:Y:S01]  /*249a0*/  STL [R1+0x1bc], R7 ;  /* 0x0001bc0701007387 */ /* 0x000fe20000100800 */
[----:B------:R-:W-:-:S03]  /*249b0*/  MOV R15, R6 ;  /* 0x00000006000f7202 */ /* 0x000fc60000000f00 */
[----:B---3--:R-:W0:Y:S04]  /*249c0*/  LDSM.16.MT88.4 R4, [R23+UR7+0x24000] ;  /* 0x024000071704783b */ /* 0x008e280008004200 */
[----:B------:R-:W-:Y:S04]  /*249d0*/  STL [R1+0x1200], R29 ;  /* 0x0012001d01007387 */ /* 0x000fe80000100800 */
[----:B0-----:R0:W-:Y:S04]  /*249e0*/  STL [R1+0x12ac], R5 ;  /* 0x0012ac0501007387 */ /* 0x0011e80000100800 */
[----:B0-----:R-:W3:Y:S04]  /*249f0*/  LDL R5, [R1+0x310] ;  /* 0x0003100001057983 */ /* 0x001ee80000100800 */
[----:B------:R-:W-:Y:S01]  /*24a00*/  STL [R1+0x12a8], R7 ;  /* 0x0012a80701007387 */ /* 0x000fe20000100800 */
[----:B--2---:R-:W-:Y:S03]  /*24a10*/  HMMA.16816.F32 R12, R12, R2, R24 ;  /* 0x000000020c0c723c */ /* 0x004fe60000001818 */
[----:B---3--:R-:W0:Y:S04]  /*24a20*/  LDSM.16.MT88.4 R16, [R5+UR7+0x24080] ;  /* 0x024080070510783b */ /* 0x008e280008004200 */
[----:B------:R-:W-:Y:S04]  /*24a30*/  LDSM.16.MT88.4 R8, [R5+UR7+0x26000] ;  /* 0x026000070508783b */ /* 0x000fe80008004200 */
[----:B0-----:R-:W-:Y:S01]  /*24a40*/  STL [R1+0x34], R17 ;  /* 0x0000341101007387 */ /* 0x001fe20000100800 */
[----:B------:R-:W-:-:S03]  /*24a50*/  IMAD.MOV.U32 R20, RZ, RZ, R16 ;  /* 0x000000ffff147224 */ /* 0x000fc600078e0010 */
[----:B------:R-:W-:Y:S01]  /*24a60*/  STL [R1+0x3c], R19 ;  /* 0x00003c1301007387 */ /* 0x000fe20000100800 */
[----:B------:R-:W-:-:S03]  /*24a70*/  IMAD.MOV.U32 R21, RZ, RZ, R18 ;  /* 0x000000ffff157224 */ /* 0x000fc600078e0012 */
[----:B------:R-:W0:Y:S04]  /*24a80*/  LDSM.16.MT88.4 R16, [R5+UR7+0x26080] ;  /* 0x026080070510783b */ /* 0x000e280008004200 */
[----:B0-----:R0:W-:Y:S01]  /*24a90*/  STL [R1+0x64], R17 ;  /* 0x0000641101007387 */ /* 0x0011e20000100800 */
[----:B------:R-:W-:-:S03]  /*24aa0*/  MOV R22, R16 ;  /* 0x0000001000167202 */ /* 0x000fc60000000f00 */
[----:B------:R1:W-:Y:S04]  /*24ab0*/  STL [R1+0x6c], R19 ;  /* 0x00006c1301007387 */ /* 0x0003e80000100800 */
[----:B------:R-:W2:Y:S01]  /*24ac0*/  LDL.LU R16, [R1+0x130] ;  /* 0x0001300001107983 */ /* 0x000ea20000300800 */
[----:B------:R-:W-:-:S03]  /*24ad0*/  IMAD.MOV.U32 R7, RZ, RZ, R18 ;  /* 0x000000ffff077224 */ /* 0x000fc600078e0012 */
[----:B0-----:R-:W2:Y:S04]  /*24ae0*/  LDL.LU R17, [R1+0x134] ;  /* 0x0001340001117983 */ /* 0x001ea80000300800 */
[----:B------:R-:W2:Y:S04]  /*24af0*/  LDL.LU R18, [R1+0x138] ;  /* 0x0001380001127983 */ /* 0x000ea80000300800 */
[----:B-1----:R-:W2:Y:S04]  /*24b00*/  LDL.LU R19, [R1+0x13c] ;  /* 0x00013c0001137983 */ /* 0x002ea80000300800 */
[----:B------:R-:W3:Y:S04]  /*24b10*/  LDL.LU.64 R26, [R1+0x12e0] ;  /* 0x0012e000011a7983 */ /* 0x000ee80000300a00 */
[----:B------:R-:W3:Y:S04]  /*24b20*/  LDL.LU.64 R24, [R1+0x12d8] ;  /* 0x0012d80001187983 */ /* 0x000ee80000300a00 */
[----:B------:R-:W-:Y:S04]  /*24b30*/  STL.64 [R1+0x110], R12 ;  /* 0x0001100c01007387 */ /* 0x000fe80000100a00 */
[----:B------:R0:W-:Y:S01]  /*24b40*/  STL [R1+0x118], R14 ;  /* 0x0001180e01007387 */ /* 0x0001e20000100800 */
[----:B------:R-:W-:Y:S01]  /*24b50*/  IMAD.MOV.U32 R28, RZ, RZ, R15 ;  /* 0x000000ffff1c7224 */ /* 0x000fe200078e000f */
[----:B------:R-:W-:Y:S01]  /*24b60*/  MOV R15, R10 ;  /* 0x0000000a000f7202 */ /* 0x000fe20000000f00 */
[----:B0-----:R-:W-:Y:S01]  /*24b70*/  IMAD.MOV.U32 R14, RZ, RZ, R8 ;  /* 0x000000ffff0e7224 */ /* 0x001fe200078e0008 */
[----:B------:R-:W-:Y:S01]  /*24b80*/  MOV R12, R4 ;  /* 0x00000004000c7202 */ /* 0x000fe20000000f00 */
[----:B------:R-:W-:Y:S01]  /*24b90*/  IMAD.MOV.U32 R13, RZ, RZ, R6 ;  /* 0x000000ffff0d7224 */ /* 0x000fe200078e0006 */
[----:B------:R-:W-:Y:S04]  /*24ba0*/  STL [R1+0x1274], R28 ;  /* 0x0012741c01007387 */ /* 0x000fe80000100800 */
[----:B------:R-:W-:Y:S04]  /*24bb0*/  STL [R1+0x12a4], R11 ;  /* 0x0012a40b01007387 */ /* 0x000fe80000100800 */
[----:B------:R0:W-:Y:S01]  /*24bc0*/  STL [R1+0x12a0], R9 ;  /* 0x0012a00901007387 */ /* 0x0001e20000100800 */
[----:B---3--:R-:W-:-:S15]  /*24bd0*/  HMMA.16816.F32 R12, R12, R2, R24 ;  /* 0x000000020c0c723c */ /* 0x008fde0000001818 */
[----:B------:R-:W-:-:S04]  /*24be0*/  NOP ;  /* 0x0000000000007918 */ /* 0x000fc80000000000 */
[----:B------:R-:W-:Y:S04]  /*24bf0*/  STL [R1+0x12b4], R14 ;  /* 0x0012b40e01007387 */ /* 0x000fe80000100800 */
[----:B------:R-:W-:Y:S04]  /*24c00*/  STL [R1+0x12b0], R15 ;  /* 0x0012b00f01007387 */ /* 0x000fe80000100800 */
[----:B------:R-:W3:Y:S04]  /*24c10*/  LDL.LU R8, [R1+0xd0] ;  /* 0x0000d00001087983 */ /* 0x000ee80000300800 */
[----:B0-----:R-:W3:Y:S04]  /*24c20*/  LDL.LU R9, [R1+0xd4] ;  /* 0x0000d40001097983 */ /* 0x001ee80000300800 */
[----:B------:R-:W4:Y:S04]  /*24c30*/  LDL.LU R10, [R1+0xd8] ;  /* 0x0000d800010a7983 */ /* 0x000f280000300800 */
[----:B------:R-:W4:Y:S04]  /*24c40*/  LDL.LU R11, [R1+0xdc] ;  /* 0x0000dc00010b7983 */ /* 0x000f280000300800 */
[----:B----4-:R-:W-:Y:S04]  /*24c50*/  STL.64 [R1+0x12c0], R10 ;  /* 0x0012c00a01007387 */ /* 0x010fe80000100a00 */
[----:B---3--:R0:W-:Y:S04]  /*24c60*/  STL.64 [R1+0x12b8], R8 ;  /* 0x0012b80801007387 */ /* 0x0081e80000100a00 */
[----:B0-----:R-:W3:Y:S04]  /*24c70*/  LDL.LU R8, [R1+0x20] ;  /* 0x0000200001087983 */ /* 0x001ee80000300800 */
[----:B------:R-:W3:Y:S04]  /*24c80*/  LDL.LU R9, [R1+0x24] ;  /* 0x0000240001097983 */ /* 0x000ee80000300800 */
[----:B------:R-:W4:Y:S04]  /*24c90*/  LDL.LU R10, [R1+0x28] ;  /* 0x00002800010a7983 */ /* 0x000f280000300800 */
[----:B------:R-:W4:Y:S01]  /*24ca0*/  LDL.LU R11, [R1+0x2c] ;  /* 0x00002c00010b7983 */ /* 0x000f220000300800 */
[----:B------:R-:W-:-:S07]  /*24cb0*/  IMAD.MOV.U32 R23, RZ, RZ, R7 ;  /* 0x000000ffff177224 */ /* 0x000fce00078e0007 */
[----:B--2---:R-:W-:-:S15]  /*24cc0*/  HMMA.16816.F32 R16, R20, R2, R16 ;  /* 0x000000021410723c */ /* 0x004fde0000001810 */
[----:B------:R-:W-:-:S04]  /*24cd0*/  NOP ;  /* 0x0000000000007918 */ /* 0x000fc80000000000 */
[----:B------:R-:W-:Y:S01]  /*24ce0*/  IMAD.MOV.U32 R29, RZ, RZ, R19 ;  /* 0x000000ffff1d7224 */ /* 0x000fe200078e0013 */
[----:B------:R-:W-:Y:S01]  /*24cf0*/  MOV R19, R0 ;  /* 0x0000000000137202 */ /* 0x000fe20000000f00 */
[----:B----4-:R-:W-:Y:S04]  /*24d00*/  STL.64 [R1+0x12d0], R10 ;  /* 0x0012d00a01007387 */ /* 0x010fe80000100a00 */
[----:B---3--:R-:W-:Y:S04]  /*24d10*/  STL.64 [R1+0x12c8], R8 ;  /* 0x0012c80801007387 */ /* 0x008fe80000100a00 */
        /* <DEDUP_REMOVED lines=10> */
[----:B------:R-:W2:Y:S04]  /*24dc0*/  LDL.LU R17, [R1+0x44] ;  /* 0x0000440001117983 */ /* 0x000ea80000300800 */
[----:B----4-:R-:W4:Y:S04]  /*24dd0*/  LDL.LU R18, [R1+0x48] ;  /* 0x0000480001127983 */ /* 0x010f280000300800 */
[----:B0-----:R-:W-:Y:S01]  /*24de0*/  STL [R1+0x74], R9 ;  /* 0x0000740901007387 */ /* 0x001fe20000100800 */
[----:B------:R-:W-:-:S03]  /*24df0*/  IMAD.MOV.U32 R20, RZ, RZ, R8 ;  /* 0x000000ffff147224 */ /* 0x000fc600078e0008 */
[----:B------:R-:W-:Y:S01]  /*24e00*/  STL [R1+0x7c], R11 ;  /* 0x00007c0b01007387 */ /* 0x000fe20000100800 */
[----:B------:R-:W-:-:S03]  /*24e10*/  IMAD.MOV.U32 R21, RZ, RZ, R10 ;  /* 0x000000ffff157224 */ /* 0x000fc600078e000a */
[----:B------:R-:W0:Y:S02]  /*24e20*/  LDSM.16.MT88.4 R8, [R5+UR7+0x26100] ;  /* 0x026100070508783b */ /* 0x000e240008004200 */
[----:B0-----:R-:W-:Y:S01]  /*24e30*/  MOV R22, R8 ;  /* 0x0000000800167202 */ /* 0x001fe20000000f00 */
[----:B------:R-:W-:Y:S02]  /*24e40*/  IMAD.MOV.U32 R23, RZ, RZ, R10 ;  /* 0x000000ffff177224 */ /* 0x000fe400078e000a */
[----:B------:R-:W-:Y:S01]  /*24e50*/  IMAD.MOV.U32 R28, RZ, RZ, R9 ;  /* 0x000000ffff1c7224 */ /* 0x000fe200078e0009 */
[----:B------:R-:W-:Y:S02]  /*24e60*/  MOV R0, R11 ;  /* 0x0000000b00007202 */ /* 0x000fe40000000f00 */
[----:B------:R-:W0:Y:S04]  /*24e70*/  LDSM.16.MT88.4 R8, [R5+UR7+0x24180] ;  /* 0x024180070508783b */ /* 0x000e280008004200 */
[----:B------:R-:W-:Y:S04]  /*24e80*/  STL [R1+0x127c], R0 ;  /* 0x00127c0001007387 */ /* 0x000fe80000100800 */
[----:B------:R-:W-:Y:S04]  /*24e90*/  STL [R1+0x1278], R28 ;  /* 0x0012781c01007387 */ /* 0x000fe80000100800 */
[----:B0-----:R-:W-:Y:S01]  /*24ea0*/  STL [R1+0xf4], R9 ;  /* 0x0000f40901007387 */ /* 0x001fe20000100800 */
[----:B------:R-:W-:-:S03]  /*24eb0*/  IMAD.MOV.U32 R14, RZ, RZ, R8 ;  /* 0x000000ffff0e7224 */ /* 0x000fc600078e0008 */
[----:B------:R-:W-:Y:S01]  /*24ec0*/  STL [R1+0xfc], R11 ;  /* 0x0000fc0b01007387 */ /* 0x000fe20000100800 */
[----:B------:R-:W-:-:S03]  /*24ed0*/  IMAD.MOV.U32 R15, RZ, RZ, R10 ;  /* 0x000000ffff0f7224 */ /* 0x000fc600078e000a */
[----:B------:R-:W0:Y:S04]  /*24ee0*/  LDSM.16.MT88.4 R8, [R5+UR7+0x26180] ;  /* 0x026180070508783b */ /* 0x000e280008004200 */
[----:B0-----:R-:W-:Y:S04]  /*24ef0*/  STL [R1+0x134], R9 ;  /* 0x0001340901007387 */ /* 0x001fe80000100800 */
[----:B------:R0:W-:Y:S01]  /*24f00*/  STL [R1+0x13c], R11 ;  /* 0x00013c0b01007387 */ /* 0x0001e20000100800 */
[----:B------:R-:W-:Y:S01]  /*24f10*/  IMAD.MOV.U32 R7, RZ, RZ, R10 ;  /* 0x000000ffff077224 */ /* 0x000fe200078e000a */
[----:B------:R-:W-:-:S02]  /*24f20*/  MOV R5, R8 ;  /* 0x0000000800057202 */ /* 0x000fc40000000f00 */
[----:B0-----:R-:W2:Y:S04]  /*24f30*/  LDL.LU.64 R10, [R1+0x12d0] ;  /* 0x0012d000010a7983 */ /* 0x001ea80000300a00 */
[----:B------:R-:W2:Y:S02]  /*24f40*/  LDL.LU.64 R8, [R1+0x12c8] ;  /* 0x0012c80001087983 */ /* 0x000ea40000300a00 */
[----:B--2---:R-:W-:Y:S02]  /*24f50*/  HMMA.16816.F32 R20, R20, R2, R8 ;  /* 0x000000021414723c */ /* 0x004fe40000001808 */
[----:B------:R-:W2:Y:S04]  /*24f60*/  LDL.LU.64 R10, [R1+0x12c0] ;  /* 0x0012c000010a7983 */ /* 0x000ea80000300a00 */
[----:B------:R-:W2:-:S13]  /*24f70*/  LDL.LU.64 R8, [R1+0x12b8] ;  /* 0x0012b80001087983 */ /* 0x000e9a0000300a00 */
[----:B------:R-:W-:Y:S01]  /*24f80*/  IMAD.MOV.U32 R0, RZ, RZ, R22 ;  /* 0x000000ffff007224 */ /* 0x000fe200078e0016 */
[----:B------:R0:W-:Y:S01]  /*24f90*/  STL.64 [R1+0x20], R20 ;  /* 0x0000201401007387 */ /* 0x0001e20000100a00 */
[----:B------:R-:W-:Y:S02]  /*24fa0*/  MOV R28, R23 ;  /* 0x00000017001c7202 */ /* 0x000fe40000000f00 */
[----:B------:R-:W-:Y:S01]  /*24fb0*/  MOV R22, R5 ;  /* 0x0000000500167202 */ /* 0x000fe20000000f00 */
[----:B------:R-:W-:Y:S02]  /*24fc0*/  IMAD.MOV.U32 R23, RZ, RZ, R7 ;  /* 0x000000ffff177224 */ /* 0x000fe400078e0007 */
[----:B0-----:R-:W-:Y:S02]  /*24fd0*/  IMAD.MOV.U32 R20, RZ, RZ, R14 ;  /* 0x000000ffff147224 */ /* 0x001fe400078e000e */
        /* <DEDUP_REMOVED lines=32> */
[----:B-----5:R-:W-:Y:S01]  /*251e0*/  IMAD.MOV.U32 R20, RZ, RZ, R25 ;  /* 0x000000ffff147224 */ /* 0x020fe200078e0019 */
[----:B---3--:R-:W-:-:S02]  /*251f0*/  MOV R21, R27 ;  /* 0x0000001b00157202 */ /* 0x008fc40000000f00 */
[----:B------:R-:W-:Y:S01]  /*25200*/  MOV R4, R5 ;  /* 0x0000000500047202 */ /* 0x000fe20000000f00 */
[----:B------:R-:W-:Y:S02]  /*25210*/  IMAD.MOV.U32 R5, RZ, RZ, R7 ;  /* 0x000000ffff057224 */ /* 0x000fe400078e0007 */
[----:B--2---:R-:W-:Y:S01]  /*25220*/  IMAD.MOV.U32 R6, RZ, RZ, R9 ;  /* 0x000000ffff067224 */ /* 0x004fe200078e0009 */
[----:B------:R-:W-:-:S07]  /*25230*/  MOV R7, R11 ;  /* 0x0000000b00077202 */ /* 0x000fce0000000f00 */
        /* <DEDUP_REMOVED lines=10> */
[----:B------:R-:W3:Y:S04]  /*252e0*/  LDL.LU R21, [R1+0x54] ;  /* 0x0000540001157983 */ /* 0x000ee80000300800 */
[----:B------:R-:W4:Y:S04]  /*252f0*/  LDL.LU R8, [R1+0xc0] ;  /* 0x0000c00001087983 */ /* 0x000f280000300800 */
[----:B------:R-:W4:Y:S04]  /*25300*/  LDL.LU R9, [R1+0xc4] ;  /* 0x0000c40001097983 */ /* 0x000f280000300800 */
[----:B------:R-:W4:Y:S01]  /*25310*/  LDL.LU R10, [R1+0xc8] ;  /* 0x0000c800010a7983 */ /* 0x000f220000300800 */
[----:B-1----:R-:W-:-:S03]  /*25320*/  IMAD.MOV.U32 R23, RZ, RZ, R24 ;  /* 0x000000ffff177224 */ /* 0x002fc600078e0018 */
[----:B------:R-:W4:Y:S04]  /*25330*/  LDL.LU R11, [R1+0xcc] ;  /* 0x0000cc00010b7983 */ /* 0x000f280000300800 */
[----:B------:R-:W2:Y:S04]  /*25340*/  LDL.LU R24, [R1+0x254] ;  /* 0x0002540001187983 */ /* 0x000ea80000300800 */
[----:B------:R0:W-:Y:S04]  /*25350*/  STL.64 [R1+0x2c0], R4 ;  /* 0x0002c00401007387 */ /* 0x0001e80000100a00 */
[----:B------:R1:W-:Y:S01]  /*25360*/  STL.64 [R1+0x2c8], R6 ;  /* 0x0002c80601007387 */ /* 0x0003e20000100a00 */
[----:B------:R-:W-:-:S03]  /*25370*/  IMAD.MOV.U32 R22, RZ, RZ, R26 ;  /* 0x000000ffff167224 */ /* 0x000fc600078e001a */
        /* <DEDUP_REMOVED lines=27> */
[----:B------:R-:W-:Y:S01]  /*25530*/  IMAD.MOV.U32 R15, RZ, RZ, R29 ;  /* 0x000000ffff0f7224 */ /* 0x000fe200078e001d */
[----:B---3--:R-:W-:-:S15]  /*25540*/  HMMA.16816.F32 R8, R4, R2, R20 ;  /* 0x000000020408723c */ /* 0x008fde0000001814 */
[----:B------:R-:W-:-:S04]  /*25550*/  NOP ;  /* 0x0000000000007918 */ /* 0x000fc80000000000 */
[----:B------:R0:W-:Y:S04]  /*25560*/  STL.64 [R1+0x50], R8 ;  /* 0x0000500801007387 */ /* 0x0001e80000100a00 */
[----:B------:R1:W-:Y:S01]  /*25570*/  STL [R1+0x58], R10 ;  /* 0x0000580a01007387 */ /* 0x0003e20000100800 */
[----:B------:R-:W-:-:S03]  /*25580*/  IMAD.MOV.U32 R29, RZ, RZ, R11 ;  /* 0x000000ffff1d7224 */ /* 0x000fc600078e000b */
        /* <DEDUP_REMOVED lines=24> */
[----:B------:R-:W5:Y:S04]  /*25710*/  LDL.LU R27, [R1+0x22c] ;  /* 0x00022c00011b7983 */ /* 0x000f680000300800 */
[----:B0-----:R-:W3:Y:S01]  /*25720*/  LDL R15, [R1+0x798] ;  /* 0x00079800010f7983 */ /* 0x001ee20000100800 */
[----:B--2---:R-:W-:-:S15]  /*25730*/  HMMA.16816.F32 R4, R4, R2, R16 ;  /* 0x000000020404723c */ /* 0x004fde0000001810 */
[----:B------:R-:W-:-:S04]  /*25740*/  NOP ;  /* 0x0000000000007918 */ /* 0x000fc80000000000 */
[----:B------:R0:W-:Y:S04]  /*25750*/  STL [R1+0x123c], R4 ;  /* 0x00123c0401007387 */ /* 0x0001e80000100800 */
[----:B------:R1:W-:Y:S04]  /*25760*/  STL [R1+0x1238], R5 ;  /* 0x0012380501007387 */ /* 0x0003e80000100800 */
[----:B------:R2:W-:Y:S04]  /*25770*/  STL [R1+0x1234], R6 ;  /* 0x0012340601007387 */ /* 0x0005e80000100800 */
[----:B------:R3:W-:Y:S04]  /*25780*/  STL [R1+0x1230], R7 ;  /* 0x0012300701007387 */ /* 0x0007e80000100800 */
[----:B0-----:R-:W4:Y:S04]  /*25790*/  LDL.LU R4, [R1+0x20] ;  /* 0x0000200001047983 */ /* 0x001f280000300800 */
[----:B-1----:R-:W4:Y:S01]  /*257a0*/  LDL.LU R5, [R1+0x24] ;  /* 0x0000240001057983 */ /* 0x002f220000300800 */
[----:B--2---:R-:W-:Y:S01]  /*257b0*/  MOV R6, R0 ;  /* 0x0000000000067202 */ /* 0x004fe20000000f00 */
[----:B---3--:R-:W-:-:S02]  /*257c0*/  IMAD.MOV.U32 R7, RZ, RZ, R28 ;  /* 0x000000ffff077224 */ /* 0x008fc400078e001c */
[----:B------:R-:W2:Y:S04]  /*257d0*/  LDL.LU R0, [R1+0x127c] ;  /* 0x00127c0001007983 */ /* 0x000ea80000300800 */
[----:B------:R-:W3:Y:S04]  /*257e0*/  LDL.LU R28, [R1+0x1278] ;  /* 0x00127800011c7983 */ /* 0x000ee80000300800 */
        /* <DEDUP_REMOVED lines=18> */
[----:B---3--:R-:W-:Y:S01]  /*25910*/  IMAD.MOV.U32 R10, RZ, RZ, R28 ;  /* 0x000000ffff0a7224 */ /* 0x008fe200078e001c */
[----:B------:R-:W-:-:S02]  /*25920*/  MOV R11, R0 ;  /* 0x00000000000b7202 */ /* 0x000fc40000000f00 */
        /* <DEDUP_REMOVED lines=16> */
[----:B0-----:R-:W-:-:S02]  /*25a30*/  IMAD.MOV.U32 R24, RZ, RZ, R4 ;  /* 0x000000ffff187224 */ /* 0x001fc400078e0004 */
[----:B------:R-:W-:-:S15]  /*25a40*/  IMAD.MOV.U32 R25, RZ, RZ, R5 ;  /* 0x000000ffff197224 */ /* 0x000fde00078e0005 */
[----:B------:R-:W-:Y:S01]  /*25a50*/  NOP ;  /* 0x0000000000007918 */ /* 0x000fe20000000000 */
        /* <DEDUP_REMOVED lines=8> */
[----:B------:R-:W-:-:S03]  /*25ae0*/  MOV R26, R4 ;  /* 0x00000004001a7202 */ /* 0x000fc60000000f00 */
[----:B------:R-:W-:Y:S01]  /*25af0*/  STL [R1+0x20c], R7 ;  /* 0x00020c0701007387 */ /* 0x000fe20000100800 */
[----:B------:R-:W-:-:S03]  /*25b00*/  IMAD.MOV.U32 R27, RZ, RZ, R6 ;  /* 0x000000ffff1b7224 */ /* 0x000fc600078e0006 */
        /* <DEDUP_REMOVED lines=36> */
[----:B------:R-:W-:Y:S01]  /*25d50*/  IMAD.MOV.U32 R8, RZ, RZ, R4 ;  /* 0x000000ffff087224 */ /* 0x000fe200078e0004 */
[----:B------:R-:W-:-:S02]  /*25d60*/  MOV R9, R6 ;  /* 0x0000000600097202 */ /* 0x000fc40000000f00 */
[----:B------:R-:W0:Y:S04]  /*25d70*/  LDSM.16.MT88.4 R4, [R0+UR7+0x2a080] ;  /* 0x02a080070004783b */ /* 0x000e280008004200 */
        /* <DEDUP_REMOVED lines=18> */
[----:B0-----:R-:W-:Y:S04]  /*25ea0*/  STL [R1+0x274], R25 ;  /* 0x0002741901007387 */ /* 0x001fe80000100800 */
[----:B------:R0:W-:Y:S01]  /*25eb0*/  STL [R1+0x27c], R27 ;  /* 0x00027c1b01007387 */ /* 0x0001e20000100800 */
[----:B------:R-:W-:Y:S01]  /*25ec0*/  MOV R11, R26 ;  /* 0x0000001a000b7202 */ /* 0x000fe20000000f00 */
[----:B------:R-:W-:-:S02]  /*25ed0*/  IMAD.MOV.U32 R7, RZ, RZ, R24 ;  /* 0x000000ffff077224 */ /* 0x000fc400078e0018 */
        /* <DEDUP_REMOVED lines=10> */
[----:B------:R2:W-:Y:S04]  /*25f80*/  STL.64 [R1+0x290], R20 ;  /* 0x0002901401007387 */ /* 0x0005e80000100a00 */
[----:B------:R0:W-:Y:S04]  /*25f90*/  STL.64 [R1+0x298], R22 ;  /* 0x0002981601007387 */ /* 0x0001e80000100a00 */
[----:B------:R-:W-:Y:S04]  /*25fa0*/  STL [R1+0x2ac], R15 ;  /* 0x0002ac0f01007387 */ /* 0x000fe80000100800 */
[----:B------:R-:W-:Y:S04]  /*25fb0*/  STL [R1+0x116c], R0 ;  /* 0x00116c0001007387 */ /* 0x000fe80000100800 */
[----:B------:R-:W3:Y:S01]  /*25fc0*/  LDL.LU R24, [R1+0x125c] ;  /* 0x00125c0001187983 */ /* 0x000ee20000300800 */
[----:B------:R-:W-:-:S03]  /*25fd0*/  F2FP.F16.E4M3.UNPACK_B R3, R25 ;  /* 0x00000019ff03723e */ /* 0x000fc600020006ff */
[----:B------:R-:W3:Y:S01]  /*25fe0*/  LDL.LU R25, [R1+0x1258] ;  /* 0x0012580001197983 */ /* 0x000ee20000300800 */
[----:B--2---:R-:W-:Y:S01]  /*25ff0*/  IMAD.MOV.U32 R20, RZ, RZ, R26 ;  /* 0x000000ffff147224 */ /* 0x004fe200078e001a */
[----:B------:R-:W-:Y:S02]  /*26000*/  MOV R21, R27 ;  /* 0x0000001b00157202 */ /* 0x000fe40000000f00 */
[----:B------:R-:W3:Y:S04]  /*26010*/  LDL.LU R26, [R1+0x1254] ;  /* 0x00125400011a7983 */ /* 0x000ee80000300800 */
[----:B------:R-:W3:Y:S01]  /*26020*/  LDL.LU R27, [R1+0x1250] ;  /* 0x00125000011b7983 */ /* 0x000ee20000300800 */
[----:B0-----:R-:W-:-:S03]  /*26030*/  IMAD.MOV.U32 R22, RZ, RZ, R28 ;  /* 0x000000ffff167224 */ /* 0x001fc600078e001c */
[----:B------:R-:W2:Y:S01]  /*26040*/  LDL.LU R28, [R1+0x124c] ;  /* 0x00124c00011c7983 */ /* 0x000ea20000300800 */
[----:B------:R-:W-:-:S07]  /*26050*/  IMAD.MOV.U32 R23, RZ, RZ, R29 ;  /* 0x000000ffff177224 */ /* 0x000fce00078e001d */
[----:B----4-:R-:W-:Y:S01]  /*26060*/  HMMA.16816.F32 R20, R20, R2, R16 ;  /* 0x000000021414723c */ /* 0x010fe20000001810 */
[----:B------:R-:W4:-:S15]  /*26070*/  LDL.LU R16, [R1+0x40] ;  /* 0x0000400001107983 */ /* 0x000f1e0000300800 */
[----:B------:R-:W-:-:S03]  /*26080*/  NOP ;  /* 0x0000000000007918 */ /* 0x000fc60000000000 */
[----:B------:R-:W-:Y:S04]  /*26090*/  STL.64 [R1+0xf0], R20 ;  /* 0x0000f01401007387 */ /* 0x000fe80000100a00 */
[----:B------:R-:W-:Y:S04]  /*260a0*/  STL.64 [R1+0xf8], R22 ;  /* 0x0000f81601007387 */ /* 0x000fe80000100a00 */
[----:B------:R-:W4:Y:S04]  /*260b0*/  LDL.LU R17, [R1+0x44] ;  /* 0x0000440001117983 */ /* 0x000f280000300800 */
[----:B------:R-:W4:Y:S04]  /*260c0*/  LDL.LU R18, [R1+0x48] ;  /* 0x0000480001127983 */ /* 0x000f280000300800 */
[----:B------:R-:W4:Y:S01]  /*260d0*/  LDL.LU R19, [R1+0x4c] ;  /* 0x00004c0001137983 */ /* 0x000f220000300800 */
[----:B------:R-:W-:-:S03]  /*260e0*/  IMAD.MOV.U32 R12, RZ, RZ, R14 ;  /* 0x000000ffff0c7224 */ /* 0x000fc600078e000e */
[----:B--2---:R-:W0:Y:S04]  /*260f0*/  LDSM.16.MT88.4 R20, [R28+UR7+0x28000] ;  /* 0x028000071c14783b */ /* 0x004e280008004200 */
[----:B0-----:R-:W-:Y:S01]  /*26100*/  STL [R1+0x114], R21 ;  /* 0x0001141501007387 */ /* 0x001fe20000100800 */
[----:B------:R-:W-:-:S03]  /*26110*/  MOV R13, R20 ;  /* 0x00000014000d7202 */ /* 0x000fc60000000f00 */
[----:B------:R-:W-:Y:S01]  /*26120*/  STL [R1+0x11c], R23 ;  /* 0x00011c1701007387 */ /* 0x000fe20000100800 */
[----:B------:R-:W-:-:S03]  /*26130*/  IMAD.MOV.U32 R14, RZ, RZ, R22 ;  /* 0x000000ffff0e7224 */ /* 0x000fc600078e0016 */
[----:B------:R-:W0:Y:S04]  /*26140*/  LDSM.16.MT88.4 R20, [R28+UR7+0x2a000] ;  /* 0x02a000071c14783b */ /* 0x000e280008004200 */
[----:B0-----:R0:W-:Y:S01]  /*26150*/  STL [R1+0x134], R21 ;  /* 0x0001341501007387 */ /* 0x0011e20000100800 */
[----:B------:R-:W-:-:S03]  /*26160*/  IMAD.MOV.U32 R15, RZ, RZ, R20 ;  /* 0x000000ffff0f7224 */ /* 0x000fc600078e0014 */
[----:B------:R1:W-:Y:S01]  /*26170*/  STL [R1+0x13c], R23 ;  /* 0x00013c1701007387 */ /* 0x0003e20000100800 */
[----:B------:R-:W-:Y:S01]  /*26180*/  MOV R29, R22 ;  /* 0x00000016001d7202 */ /* 0x000fe20000000f00 */
[----:B------:R-:W-:Y:S01]  /*26190*/  IMAD.MOV.U32 R20, RZ, RZ, R8 ;  /* 0x000000ffff147224 */ /* 0x000fe200078e0008 */
[----:B------:R-:W-:Y:S01]  /*261a0*/  MOV R22, R10 ;  /* 0x0000000a00167202 */ /* 0x000fe20000000f00 */
[----:B------:R-:W2:Y:S01]  /*261b0*/  LDL.LU R8, [R1+0x1248] ;  /* 0x0012480001087983 */ /* 0x000ea20000300800 */
[----:B0-----:R-:W-:Y:S02]  /*261c0*/  IMAD.MOV.U32 R21, RZ, RZ, R9 ;  /* 0x000000ffff157224 */ /* 0x001fe400078e0009 */
[----:B-1----:R-:W-:Y:S01]  /*261d0*/  IMAD.MOV.U32 R23, RZ, RZ, R4 ;  /* 0x000000ffff177224 */ /* 0x002fe200078e0004 */
[----:B------:R-:W2:Y:S04]  /*261e0*/  LDL.LU R9, [R1+0x1244] ;  /* 0x0012440001097983 */ /* 0x000ea80000300800 */
[----:B------:R-:W2:Y:S04]  /*261f0*/  LDL.LU R10, [R1+0x1240] ;  /* 0x00124000010a7983 */ /* 0x000ea80000300800 */
[----:B------:R-:W5:Y:S01]  /*26200*/  LDL.LU R4, [R1+0x123c] ;  /* 0x00123c0001047983 */ /* 0x000f620000300800 */
[----:B---3--:R-:W-:Y:S01]  /*26210*/  HMMA.16816.F32 R24, R20, R2, R24 ;  /* 0x000000021418723c */ /* 0x008fe20000001818 */
[----:B------:R-:W-:-:S02]  /*26220*/  IMAD.MOV.U32 R20, RZ, RZ, R5 ;  /* 0x000000ffff147224 */ /* 0x000fc400078e0005 */
        /* <DEDUP_REMOVED lines=8> */
[----:B------:R-:W2:Y:S04]  /*262b0*/  LDL.LU R11, [R1+0x122c] ;  /* 0x00122c00010b7983 */ /* 0x000ea80000300800 */
[----:B0-----:R-:W3:Y:S04]  /*262c0*/  LDL.LU R24, [R1] ;  /* 0x0000000001187983 */ /* 0x001ee80000300800 */
[----:B------:R-:W3:Y:S04]  /*262d0*/  LDL.LU R25, [R1+0x4] ;  /* 0x0000040001197983 */ /* 0x000ee80000300800 */
[----:B-1----:R-:W3:Y:S04]  /*262e0*/  LDL.LU R26, [R1+0x8] ;  /* 0x00000800011a7983 */ /* 0x002ee80000300800 */
[----:B------:R-:W3:Y:S01]  /*262f0*/  LDL.LU R27, [R1+0xc] ;  /* 0x00000c00011b7983 */ /* 0x000ee20000300800 */
[----:B-----5:R-:W-:Y:S03]  /*26300*/  HMMA.16816.F32 R20, R20, R2, R4 ;  /* 0x000000021414723c */ /* 0x020fe60000001804 */
[----:B------:R-:W2:-:S15]  /*26310*/  LDL.LU R4, [R1+0x290] ;  /* 0x0002900001047983 */ /* 0x000e9e0000300800 */
[----:B------:R-:W-:Y:S01]  /*26320*/  NOP ;  /* 0x0000000000007918 */ /* 0x000fe20000000000 */
[----:B------:R-:W-:Y:S04]  /*26330*/  STL.64 [R1+0x1f0], R20 ;  /* 0x0001f01401007387 */ /* 0x000fe80000100a00 */
[----:B------:R-:W-:Y:S04]  /*26340*/  STL.64 [R1+0x1f8], R22 ;  /* 0x0001f81601007387 */ /* 0x000fe80000100a00 */
[----:B------:R-:W2:Y:S04]  /*26350*/  LDL.LU R5, [R1+0x298] ;  /* 0x0002980001057983 */ /* 0x000ea80000300800 */
[----:B------:R-:W2:Y:S01]  /*26360*/  LDL.LU R6, [R1+0x2a0] ;  /* 0x0002a00001067983 */ /* 0x000ea20000300800 */
[----:B------:R-:W-:-:S03]  /*26370*/  MOV R7, R12 ;  /* 0x0000000c00077202 */ /* 0x000fc60000000f00 */
[----:B------:R-:W0:Y:S04]  /*26380*/  LDSM.16.MT88.4 R20, [R28+UR7+0x28080] ;  /* 0x028080071c14783b */ /* 0x000e280008004200 */
[----:B------:R-:W5:Y:S01]  /*26390*/  LDL.LU R12, [R1+0x1228] ;  /* 0x00122800010c7983 */ /* 0x000f620000300800 */
[----:B--2---:R-:W-:-:S15]  /*263a0*/  HMMA.16816.F32 R4, R4, R2, R8 ;  /* 0x000000020404723c */ /* 0x004fde0000001808 */
        /* <DEDUP_REMOVED lines=9> */
[----:B------:R-:W-:-:S03]  /*26440*/  MOV R0, R4 ;  /* 0x0000000400007202 */ /* 0x000fc60000000f00 */
[----:B------:R2:W-:Y:S01]  /*26450*/  STL [R1+0x10c], R7 ;  /* 0x00010c0701007387 */ /* 0x0005e20000100800 */
[----:B0-----:R-:W-:Y:S02]  /*26460*/  IMAD.MOV.U32 R23, RZ, RZ, R6 ;  /* 0x000000ffff177224 */ /* 0x001fe400078e0006 */
[----:B------:R-:W-:Y:S02]  /*26470*/  IMAD.MOV.U32 R4, RZ, RZ, R13 ;  /* 0x000000ffff047224 */ /* 0x000fe400078e000d */
[----:B------:R-:W-:Y:S01]  /*26480*/  IMAD.MOV.U32 R6, RZ, RZ, R15 ;  /* 0x000000ffff067224 */ /* 0x000fe200078e000f */
[----:B------:R-:W5:Y:S01]  /*26490*/  LDL.LU R13, [R1+0x1224] ;  /* 0x00122400010d7983 */ /* 0x000f620000300800 */
[----:B-1----:R-:W-:Y:S01]  /*264a0*/  MOV R5, R14 ;  /* 0x0000000e00057202 */ /* 0x002fe20000000f00 */
[----:B--2---:R-:W-:Y:S02]  /*264b0*/  IMAD.MOV.U32 R7, RZ, RZ, R29 ;  /* 0x000000ffff077224 */ /* 0x004fe400078e001d */
[----:B------:R-:W5:Y:S04]  /*264c0*/  LDL.LU R14, [R1+0x1220] ;  /* 0x00122000010e7983 */ /* 0x000f680000300800 */
[----:B------:R-:W5:Y:S04]  /*264d0*/  LDL.LU R15, [R1+0x121c] ;  /* 0x00121c00010f7983 */ /* 0x000f680000300800 */
[----:B------:R-:W2:Y:S01]  /*264e0*/  LDL.LU R29, [R1+0x1218] ;  /* 0x00121800011d7983 */ /* 0x000ea20000300800 */
[----:B----4-:R-:W-:Y:S01]  /*264f0*/  HMMA.16816.F32 R16, R4, R2, R16 ;  /* 0x000000020410723c */ /* 0x010fe20000001810 */
[----:B------:R-:W-:Y:S01]  /*26500*/  MOV R5, R9 ;  /* 0x0000000900057202 */ /* 0x000fe20000000f00 */
[----:B------:R-:W-:-:S02]  /*26510*/  IMAD.MOV.U32 R6, RZ, RZ, R8 ;  /* 0x000000ffff067224 */ /* 0x000fc400078e0008 */
[----:B------:R-:W0:-:S15]  /*26520*/  LDSM.16.MT88.4 R8, [R28+UR7+0x28100] ;  /* 0x028100071c08783b */ /* 0x000e1e0008004200 */
[----:B------:R-:W-:Y:S04]  /*26530*/  STL.64 [R1+0x40], R16 ;  /* 0x0000401001007387 */ /* 0x000fe80000100a00 */
[----:B------:R-:W-:Y:S04]  /*26540*/  STL.64 [R1+0x48], R18 ;  /* 0x0000481201007387 */ /* 0x000fe80000100a00 */
[----:B------:R-:W-:Y:S04]  /*26550*/  LDSM.16.MT88.4 R16, [R28+UR7+0x28180] ;  /* 0x028180071c10783b */ /* 0x000fe80008004200 */
[----:B0-----:R-:W-:Y:S01]  /*26560*/  STL [R1+0x1c4], R9 ;  /* 0x0001c40901007387 */ /* 0x001fe20000100800 */
[----:B------:R-:W-:-:S03]  /*26570*/  MOV R22, R8 ;  /* 0x0000000800167202 */ /* 0x000fc60000000f00 */
[----:B------:R-:W-:Y:S01]  /*26580*/  STL [R1+0x1cc], R11 ;  /* 0x0001cc0b01007387 */ /* 0x000fe20000100800 */
[----:B------:R-:W-:-:S03]  /*26590*/  IMAD.MOV.U32 R21, RZ, RZ, R10 ;  /* 0x000000ffff157224 */ /* 0x000fc600078e000a */
[----:B------:R-:W0:Y:S04]  /*265a0*/  LDSM.16.MT88.4 R8, [R28+UR7+0x2a100] ;  /* 0x02a100071c08783b */ /* 0x000e280008004200 */
[----:B0-----:R0:W-:Y:S04]  /*265b0*/  STL [R1+0x1d4], R9 ;  /* 0x0001d40901007387 */ /* 0x0011e80000100800 */
[----:B------:R1:W-:Y:S04]  /*265c0*/  STL [R1+0x1dc], R11 ;  /* 0x0001dc0b01007387 */ /* 0x0003e80000100800 */
[----:B------:R-:W-:Y:S04]  /*265d0*/  STL [R1+0x244], R17 ;  /* 0x0002441101007387 */ /* 0x000fe80000100800 */
[----:B------:R-:W-:Y:S01]  /*265e0*/  STL [R1+0x24c], R19 ;  /* 0x00024c1301007387 */ /* 0x000fe20000100800 */
[----:B0-----:R-:W-:Y:S01]  /*265f0*/  IMAD.MOV.U32 R9, RZ, RZ, R18 ;  /* 0x000000ffff097224 */ /* 0x001fe200078e0012 */
[----:B-1----:R-:W-:Y:S01]  /*26600*/  MOV R11, R10 ;  /* 0x0000000a000b7202 */ /* 0x002fe20000000f00 */
[----:B------:R-:W-:-:S02]  /*26610*/  IMAD.MOV.U32 R10, RZ, RZ, R16 ;  /* 0x000000ffff0a7224 */ /* 0x000fc400078e0010 */
[----:B------:R-:W0:Y:S01]  /*26620*/  LDSM.16.MT88.4 R16, [R28+UR7+0x2a180] ;  /* 0x02a180071c10783b */ /* 0x000e220008004200 */
[----:B------:R-:W-:Y:S02]  /*26630*/  IMAD.MOV.U32 R7, RZ, RZ, R0 ;  /* 0x000000ffff077224 */ /* 0x000fe400078e0000 */
[----:B------:R-:W-:Y:S01]  /*26640*/  IMAD.MOV.U32 R20, RZ, RZ, R8 ;  /* 0x000000ffff147224 */ /* 0x000fe200078e0008 */
[----:B0-----:R-:W-:Y:S04]  /*26650*/  STL [R1+0x264], R17 ;  /* 0x0002641101007387 */ /* 0x001fe80000100800 */
[----:B------:R0:W-:Y:S01]  /*26660*/  STL [R1+0x26c], R19 ;  /* 0x00026c1301007387 */ /* 0x0001e20000100800 */
[----:B------:R-:W-:Y:S01]  /*26670*/  IMAD.MOV.U32 R0, RZ, RZ, R18 ;  /* 0x000000ffff007224 */ /* 0x000fe200078e0012 */
[----:B------:R-:W-:-:S02]  /*26680*/  MOV R8, R16 ;  /* 0x0000001000087202 */ /* 0x000fc40000000f00 */
[----:B0-----:R-:W4:Y:S04]  /*26690*/  LDL.LU.64 R18, [R1+0x1210] ;  /* 0x0012100001127983 */ /* 0x001f280000300a00 */
[----:B------:R-:W4:Y:S01]  /*266a0*/  LDL.LU.64 R16, [R1+0x1208] ;  /* 0x0012080001107983 */ /* 0x000f220000300a00 */
[----:B------:R-:W-:Y:S01]  /*266b0*/  IMAD.MOV.U32 R4, RZ, RZ, R5 ;  /* 0x000000ffff047224 */ /* 0x000fe200078e0005 */
[----:B------:R-:W-:Y:S01]  /*266c0*/  MOV R5, R6 ;  /* 0x0000000600057202 */ /* 0x000fe20000000f00 */
[----:B------:R-:W-:Y:S02]  /*266d0*/  IMAD.MOV.U32 R6, RZ, RZ, R7 ;  /* 0x000000ffff067224 */ /* 0x000fe400078e0007 */
[----:B------:R-:W-:-:S07]  /*266e0*/  IMAD.MOV.U32 R7, RZ, RZ, R23 ;  /* 0x000000ffff077224 */ /* 0x000fce00078e0017 */
[----:B---3--:R-:W-:Y:S01]  /*266f0*/  HMMA.16816.F32 R24, R4, R2, R24 ;  /* 0x000000020418723c */ /* 0x008fe20000001818 */
[----:B------:R-:W-:Y:S01]  /*26700*/  MOV R4, R22 ;  /* 0x0000001600047202 */ /* 0x000fe20000000f00 */
[----:B------:R-:W-:Y:S02]  /*26710*/  IMAD.MOV.U32 R5, RZ, RZ, R21 ;  /* 0x000000ffff057224 */ /* 0x000fe400078e0015 */
[----:B------:R-:W-:Y:S01]  /*26720*/  IMAD.MOV.U32 R6, RZ, RZ, R20 ;  /* 0x000000ffff067224 */ /* 0x000fe200078e0014 */
[----:B------:R-:W-:Y:S01]  /*26730*/  MOV R7, R11 ;  /* 0x0000000b00077202 */ /* 0x000fe20000000f00 */
[----:B------:R0:W-:-:S13]  /*26740*/  STL [R1+0x1154], R28 ;  /* 0x0011541c01007387 */ /* 0x0001da0000100800 */
[----:B------:R-:W-:Y:S04]  /*26750*/  STL.64 [R1+0xc0], R24 ;  /* 0x0000c01801007387 */ /* 0x000fe80000100a00 */
[----:B------:R-:W-:Y:S01]  /*26760*/  STL.64 [R1+0xc8], R26 ;  /* 0x0000c81a01007387 */ /* 0x000fe20000100a00 */
[----:B--2---:R-:W-:Y:S01]  /*26770*/  MOV R23, R29 ;  /* 0x0000001d00177202 */ /* 0x004fe20000000f00 */
[----:B----4-:R-:W-:-:S15]  /*26780*/  HMMA.16816.F32 R16, R4, R2, R16 ;  /* 0x000000020410723c */ /* 0x010fde0000001810 */
[----:B------:R-:W-:-:S04]  /*26790*/  NOP ;  /* 0x0000000000007918 */ /* 0x000fc80000000000 */
[----:B------:R-:W-:Y:S04]  /*267a0*/  STL.64 [R1+0x140], R16 ;  /* 0x0001401001007387 */ /* 0x000fe80000100a00 */
[----:B------:R-:W-:Y:S04]  /*267b0*/  STL.64 [R1+0x148], R18 ;  /* 0x0001481201007387 */ /* 0x000fe80000100a00 */
[----:B------:R-:W2:Y:S04]  /*267c0*/  LDL.LU R20, [R1+0x50] ;  /* 0x0000500001147983 */ /* 0x000ea80000300800 */
[----:B------:R-:W2:Y:S04]  /*267d0*/  LDL.LU R21, [R1+0x54] ;  /* 0x0000540001157983 */ /* 0x000ea80000300800 */
[----:B------:R-:W3:Y:S04]  /*267e0*/  LDL.LU R22, [R1+0x58] ;  /* 0x0000580001167983 */ /* 0x000ee80000300800 */
[----:B------:R-:W4:Y:S01]  /*267f0*/  LDL.LU R29, [R1+0x1200] ;  /* 0x00120000011d7983 */ /* 0x000f220000300800 */
[----:B------:R-:W-:-:S02]  /*26800*/  IMAD.MOV.U32 R4, RZ, RZ, R10 ;  /* 0x000000ffff047224 */ /* 0x000fc400078e000a */
[----:B------:R-:W-:Y:S02]  /*26810*/  IMAD.MOV.U32 R5, RZ, RZ, R9 ;  /* 0x000000ffff057224 */ /* 0x000fe400078e0009 */
[----:B------:R-:W-:Y:S02]  /*26820*/  IMAD.MOV.U32 R6, RZ, RZ, R8 ;  /* 0x000000ffff067224 */ /* 0x000fe400078e0008 */
[----:B------:R-:W-:-:S07]  /*26830*/  IMAD.MOV.U32 R7, RZ, RZ, R0 ;  /* 0x000000ffff077224 */ /* 0x000fce00078e0000 */
[----:B-----5:R-:W-:Y:S01]  /*26840*/  HMMA.16816.F32 R4, R4, R2, R12 ;  /* 0x000000020404723c */ /* 0x020fe2000000180c */
[----:B---3--:R-:W-:Y:S04]  /*26850*/  STL.64 [R1+0x11f8], R22 ;  /* 0x0011f81601007387 */ /* 0x008fe80000100a00 */
[----:B--2---:R-:W-:Y:S04]  /*26860*/  STL.64 [R1+0x11f0], R20 ;  /* 0x0011f01401007387 */ /* 0x004fe80000100a00 */
[----:B0-----:R-:W2:Y:S04]  /*26870*/  LDL R28, [R1+0x310] ;  /* 0x00031000011c7983 */ /* 0x001ea80000100800 */
[----:B------:R-:W3:Y:S06]  /*26880*/  LDL.LU R8, [R1+0x30] ;  /* 0x0000300001087983 */ /* 0x000eec0000300800 */
[----:B------:R-:W-:Y:S04]  /*26890*/  STL.64 [R1+0x1e0], R4 ;  /* 0x0001e00401007387 */ /* 0x000fe80000100a00 */
[----:B----4-:R-:W0:Y:S04]  /*268a0*/  LDSM.16.MT88.4 R24, [R29+UR7+0x28000] ;  /* 0x028000071d18783b */ /* 0x010e280008004200 */
[----:B------:R-:W-:Y:S04]  /*268b0*/  STL.64 [R1+0x1e8], R6 ;  /* 0x0001e80601007387 */ /* 0x000fe80000100a00 */
[----:B------:R-:W1:Y:S04]  /*268c0*/  LDSM.16.MT88.4 R4, [R29+UR7+0x2a000] ;  /* 0x02a000071d04783b */ /* 0x000e680008004200 */
[----:B------:R-:W4:Y:S04]  /*268d0*/  LDSM.16.MT88.4 R16, [R29+UR7+0x28080] ;  /* 0x028080071d10783b */ /* 0x000f280008004200 */
[----:B------:R-:W3:Y:S04]  /*268e0*/  LDL.LU R9, [R1+0x34] ;  /* 0x0000340001097983 */ /* 0x000ee80000300800 */
[----:B------:R-:W3:Y:S04]  /*268f0*/  LDL.LU R10, [R1+0x38] ;  /* 0x00003800010a7983 */ /* 0x000ee80000300800 */
[----:B------:R-:W3:Y:S04]  /*26900*/  LDL.LU R11, [R1+0x3c] ;  /* 0x00003c00010b7983 */ /* 0x000ee80000300800 */
[----:B------:R-:W-:Y:S04]  /*26910*/  LDSM.16.MT88.4 R20, [R29+UR7+0x28100] ;  /* 0x028100071d14783b */ /* 0x000fe80008004200 */
[----:B0-----:R-:W-:Y:S04]  /*26920*/  STL [R1+0x11a4], R25 ;  /* 0x0011a41901007387 */ /* 0x001fe80000100800 */
[----:B------:R-:W-:Y:S04]  /*26930*/  STL [R1+0x11a0], R27 ;  /* 0x0011a01b01007387 */ /* 0x000fe80000100800 */
[----:B-1----:R0:W-:Y:S04]  /*26940*/  STL [R1+0x4], R5 ;  /* 0x0000040501007387 */ /* 0x0021e80000100800 */
[----:B------:R-:W-:Y:S01]  /*26950*/  STL [R1+0xc], R7 ;  /* 0x00000c0701007387 */ /* 0x000fe20000100800 */
[----:B------:R-:W-:-:S03]  /*26960*/  MOV R14, R4 ;  /* 0x00000004000e7202 */ /* 0x000fc60000000f00 */
[----:B----4-:R-:W-:Y:S01]  /*26970*/  STL [R1+0x84], R17 ;  /* 0x0000841101007387 */ /* 0x010fe20000100800 */
[----:B------:R-:W-:-:S03]  /*26980*/  IMAD.MOV.U32 R4, RZ, RZ, R16 ;  /* 0x000000ffff047224 */ /* 0x000fc600078e0010 */
[----:B------:R-:W-:Y:S01]  /*26990*/  STL [R1+0x8c], R19 ;  /* 0x00008c1301007387 */ /* 0x000fe20000100800 */
[----:B0-----:R-:W-:-:S03]  /*269a0*/  MOV R5, R18 ;  /* 0x0000001200057202 */ /* 0x001fc60000000f00 */
[----:B------:R-:W0:Y:S04]  /*269b0*/  LDSM.16.MT88.4 R16, [R29+UR7+0x2a080] ;  /* 0x02a080071d10783b */ /* 0x000e280008004200 */
[----:B0-----:R0:W-:Y:S04]  /*269c0*/  STL [R1+0xa4], R17 ;  /* 0x0000a41101007387 */ /* 0x0011e80000100800 */
[----:B------:R-:W-:Y:S01]  /*269d0*/  STL [R1+0xac], R19 ;  /* 0x0000ac1301007387 */ /* 0x000fe20000100800 */
[----:B------:R-:W-:-:S03]  /*269e0*/  IMAD.MOV.U32 R7, RZ, RZ, R18 ;  /* 0x000000ffff077224 */ /* 0x000fc600078e0012 */
[----:B------:R-:W-:Y:S01]  /*269f0*/  STL [R1+0x124], R21 ;  /* 0x0001241501007387 */ /* 0x000fe20000100800 */
[----:B------:R-:W-:-:S03]  /*26a00*/  MOV R18, R20 ;  /* 0x0000001400127202 */ /* 0x000fc60000000f00 */
[----:B------:R-:W-:Y:S01]  /*26a10*/  STL [R1+0x12c], R23 ;  /* 0x00012c1701007387 */ /* 0x000fe20000100800 */
[----:B0-----:R-:W-:-:S03]  /*26a20*/  IMAD.MOV.U32 R17, RZ, RZ, R22 ;  /* 0x000000ffff117224 */ /* 0x001fc600078e0016 */
[----:B------:R-:W0:Y:S01]  /*26a30*/  LDSM.16.MT88.4 R20, [R29+UR7+0x2a100] ;  /* 0x02a100071d14783b */ /* 0x000e220008004200 */
[----:B------:R-:W-:Y:S02]  /*26a40*/  IMAD.MOV.U32 R15, RZ, RZ, R6 ;  /* 0x000000ffff0f7224 */ /* 0x000fe400078e0006 */
[----:B------:R-:W-:Y:S02]  /*26a50*/  IMAD.MOV.U32 R6, RZ, RZ, R16 ;  /* 0x000000ffff067224 */ /* 0x000fe400078e0010 */
[----:B------:R-:W-:Y:S02]  /*26a60*/  IMAD.MOV.U32 R12, RZ, RZ, R24 ;  /* 0x000000ffff0c7224 */ /* 0x000fe400078e0018 */
[----:B------:R-:W-:Y:S01]  /*26a70*/  IMAD.MOV.U32 R13, RZ, RZ, R26 ;  /* 0x000000ffff0d7224 */ /* 0x000fe200078e001a */
[----:B0-----:R-:W-:Y:S04]  /*26a80*/  STL [R1+0x194], R21 ;  /* 0x0001941501007387 */ /* 0x001fe80000100800 */
[----:B------:R0:W-:Y:S01]  /*26a90*/  STL [R1+0x19c], R23 ;  /* 0x00019c1701007387 */ /* 0x0001e20000100800 */
[----:B------:R-:W-:Y:S01]  /*26aa0*/  MOV R0, R22 ;  /* 0x0000001600007202 */ /* 0x000fe20000000f00 */
[----:B------:R-:W-:-:S02]  /*26ab0*/  IMAD.MOV.U32 R16, RZ, RZ, R20 ;  /* 0x000000ffff107224 */ /* 0x000fc400078e0014 */
[----:B0-----:R-:W4:Y:S04]  /*26ac0*/  LDL.LU.64 R22, [R1+0x11f8] ;  /* 0x0011f80001167983 */ /* 0x001f280000300a00 */
[----:B------:R-:W4:Y:S04]  /*26ad0*/  LDL.LU.64 R20, [R1+0x11f0] ;  /* 0x0011f00001147983 */ /* 0x000f280000300a00 */
        /* <DEDUP_REMOVED lines=8> */
[----:B----4-:R-:W-:-:S15]  /*26b60*/  HMMA.16816.F32 R12, R4, R2, R20 ;  /* 0x00000002040c723c */ /* 0x010fde0000001814 */
[----:B------:R-:W-:-:S04]  /*26b70*/  NOP ;  /* 0x0000000000007918 */ /* 0x000fc80000000000 */
[----:B------:R-:W-:Y:S04]  /*26b80*/  STL.64 [R1+0x50], R12 ;  /* 0x0000500c01007387 */ /* 0x000fe80000100a00 */
[----:B------:R-:W-:Y:S04]  /*26b90*/  STL.64 [R1+0x58], R14 ;  /* 0x0000580e01007387 */ /* 0x000fe80000100a00 */
[----:B------:R-:W4:Y:S04]  /*26ba0*/  LDL.LU R20, [R1+0x2c0] ;  /* 0x0002c00001147983 */ /* 0x000f280000300800 */
[----:B------:R-:W4:Y:S04]  /*26bb0*/  LDL.LU R21, [R1+0x2c4] ;  /* 0x0002c40001157983 */ /* 0x000f280000300800 */
[----:B------:R-:W5:Y:S04]  /*26bc0*/  LDL.LU R22, [R1+0x2c8] ;  /* 0x0002c80001167983 */ /* 0x000f680000300800 */
[----:B------:R-:W5:Y:S01]  /*26bd0*/  LDL.LU R23, [R1+0x2cc] ;  /* 0x0002cc0001177983 */ /* 0x000f620000300800 */
[----:B------:R-:W-:Y:S01]  /*26be0*/  MOV R4, R18 ;  /* 0x0000001200047202 */ /* 0x000fe20000000f00 */
[----:B------:R-:W-:-:S02]  /*26bf0*/  IMAD.MOV.U32 R5, RZ, RZ, R17 ;  /* 0x000000ffff057224 */ /* 0x000fc400078e0011 */
[----:B------:R-:W-:Y:S01]  /*26c00*/  IMAD.MOV.U32 R6, RZ, RZ, R16 ;  /* 0x000000ffff067224 */ /* 0x000fe200078e0010 */
[----:B------:R-:W-:-:S07]  /*26c10*/  MOV R7, R0 ;  /* 0x0000000000077202 */ /* 0x000fce0000000f00 */
[----:B---3--:R-:W-:Y:S01]  /*26c20*/  HMMA.16816.F32 R4, R4, R2, R8 ;  /* 0x000000020404723c */ /* 0x008fe20000001808 */
[----:B------:R-:W0:Y:S04]  /*26c30*/  LDSM.16.MT88.4 R8, [R29+UR7+0x28180] ;  /* 0x028180071d08783b */ /* 0x000e280008004200 */
[----:B-----5:R-:W-:Y:S04]  /*26c40*/  STL.64 [R1+0x11d8], R22 ;  /* 0x0011d81601007387 */ /* 0x020fe80000100a00 */
[----:B----4-:R1:W-:Y:S04]  /*26c50*/  STL.64 [R1+0x11d0], R20 ;  /* 0x0011d01401007387 */ /* 0x0103e80000100a00 */
[----:B-1----:R-:W3:Y:S04]  /*26c60*/  LDL.LU R20, [R1+0x10] ;  /* 0x0000100001147983 */ /* 0x002ee80000300800 */
[----:B------:R-:W3:Y:S04]  /*26c70*/  LDL.LU R21, [R1+0x14] ;  /* 0x0000140001157983 */ /* 0x000ee80000300800 */
[----:B------:R-:W4:Y:S04]  /*26c80*/  LDL.LU R22, [R1+0x18] ;  /* 0x0000180001167983 */ /* 0x000f280000300800 */
[----:B------:R-:W4:Y:S01]  /*26c90*/  LDL.LU R23, [R1+0x1c] ;  /* 0x00001c0001177983 */ /* 0x000f220000300800 */
[----:B0-----:R-:W-:-:S02]  /*26ca0*/  IMAD.MOV.U32 R16, RZ, RZ, R8 ;  /* 0x000000ffff107224 */ /* 0x001fc400078e0008 */
[----:B------:R-:W-:Y:S01]  /*26cb0*/  IMAD.MOV.U32 R15, RZ, RZ, R10 ;  /* 0x000000ffff0f7224 */ /* 0x000fe200078e000a */
[----:B----4-:R-:W-:Y:S04]  /*26cc0*/  STL.64 [R1+0x11e8], R22 ;  /* 0x0011e81601007387 */ /* 0x010fe80000100a00 */
[----:B---3--:R-:W-:Y:S04]  /*26cd0*/  STL.64 [R1+0x11e0], R20 ;  /* 0x0011e01401007387 */ /* 0x008fe80000100a00 */
        /* <DEDUP_REMOVED lines=9> */
[----:B--2---:R-:W1:Y:S04]  /*26d70*/  LDSM.16.MT88.4 R8, [R28+UR7+0x2a000] ;  /* 0x02a000071c08783b */ /* 0x004e680008004200 */
[----:B------:R-:W2:Y:S04]  /*26d80*/  LDSM.16.MT88.4 R20, [R28+UR7+0x28080] ;  /* 0x028080071c14783b */ /* 0x000ea80008004200 */
[----:B0-----:R-:W-:Y:S04]  /*26d90*/  STL [R1+0x1b4], R5 ;  /* 0x0001b40501007387 */ /* 0x001fe80000100800 */
[----:B------:R-:W-:Y:S04]  /*26da0*/  STL [R1+0x1bc], R7 ;  /* 0x0001bc0701007387 */ /* 0x000fe80000100800 */
[----:B------:R-:W-:Y:S04]  /*26db0*/  STL [R1+0x10e8], R29 ;  /* 0x0010e81d01007387 */ /* 0x000fe80000100800 */
[----:B-1----:R-:W-:Y:S04]  /*26dc0*/  STL [R1+0x11ac], R9 ;  /* 0x0011ac0901007387 */ /* 0x002fe80000100800 */
[----:B------:R-:W-:Y:S04]  /*26dd0*/  STL [R1+0x11a8], R11 ;  /* 0x0011a80b01007387 */ /* 0x000fe80000100800 */
[----:B--2---:R-:W-:Y:S01]  /*26de0*/  STL [R1+0x34], R21 ;  /* 0x0000341501007387 */ /* 0x004fe20000100800 */
[----:B------:R-:W-:-:S03]  /*26df0*/  IMAD.MOV.U32 R13, RZ, RZ, R20 ;  /* 0x000000ffff0d7224 */ /* 0x000fc600078e0014 */
[----:B------:R-:W-:Y:S01]  /*26e00*/  STL [R1+0x3c], R23 ;  /* 0x00003c1701007387 */ /* 0x000fe20000100800 */
[----:B------:R-:W-:-:S03]  /*26e10*/  MOV R12, R22 ;  /* 0x00000016000c7202 */ /* 0x000fc60000000f00 */
[----:B------:R-:W0:Y:S04]  /*26e20*/  LDSM.16.MT88.4 R20, [R28+UR7+0x2a080] ;  /* 0x02a080071c14783b */ /* 0x000e280008004200 */
[----:B0-----:R-:W-:Y:S04]  /*26e30*/  STL [R1+0x64], R21 ;  /* 0x0000641501007387 */ /* 0x001fe80000100800 */
[----:B------:R0:W-:Y:S01]  /*26e40*/  STL [R1+0x6c], R23 ;  /* 0x00006c1701007387 */ /* 0x0001e20000100800 */
[----:B------:R-:W-:Y:S02]  /*26e50*/  IMAD.MOV.U32 R9, RZ, RZ, R22 ;  /* 0x000000ffff097224 */ /* 0x000fe400078e0016 */
[----:B------:R-:W-:Y:S01]  /*26e60*/  IMAD.MOV.U32 R11, RZ, RZ, R20 ;  /* 0x000000ffff0b7224 */ /* 0x000fe200078e0014 */
[----:B0-----:R-:W2:Y:S04]  /*26e70*/  LDL.LU.64 R22, [R1+0x11e8] ;  /* 0x0011e80001167983 */ /* 0x001ea80000300a00 */
[----:B------:R-:W2:Y:S01]  /*26e80*/  LDL.LU.64 R20, [R1+0x11e0] ;  /* 0x0011e00001147983 */ /* 0x000ea20000300a00 */
[----:B------:R-:W-:Y:S01]  /*26e90*/  MOV R14, R4 ;  /* 0x00000004000e7202 */ /* 0x000fe20000000f00 */
[----:B------:R-:W-:Y:S01]  /*26ea0*/  IMAD.MOV.U32 R0, RZ, RZ, R6 ;  /* 0x000000ffff007224 */ /* 0x000fe200078e0006 */
[----:B------:R-:W-:Y:S01]  /*26eb0*/  MOV R17, R15 ;  /* 0x0000000f00117202 */ /* 0x000fe20000000f00 */
[----:B------:R-:W0:Y:S02]  /*26ec0*/  LDSM.16.MT88.4 R4, [R28+UR7+0x28000] ;  /* 0x028000071c04783b */ /* 0x000e240008004200 */
[----:B------:R-:W-:-:S02]  /*26ed0*/  IMAD.MOV.U32 R18, RZ, RZ, R14 ;  /* 0x000000ffff127224 */ /* 0x000fc400078e000e */
[----:B------:R-:W-:-:S07]  /*26ee0*/  IMAD.MOV.U32 R19, RZ, RZ, R0 ;  /* 0x000000ffff137224 */ /* 0x000fce00078e0000 */
[----:B--2---:R-:W-:Y:S01]  /*26ef0*/  HMMA.16816.F32 R16, R16, R2, R20 ;  /* 0x000000021010723c */ /* 0x004fe20000001814 */
[----:B------:R-:W2:Y:S04]  /*26f00*/  LDL.LU.64 R22, [R1+0x11d8] ;  /* 0x0011d80001167983 */ /* 0x000ea80000300a00 */
[----:B------:R-:W2:-:S14]  /*26f10*/  LDL.LU.64 R20, [R1+0x11d0] ;  /* 0x0011d00001147983 */ /* 0x000e9c0000300a00 */
[----:B------:R1:W-:Y:S04]  /*26f20*/  STL [R1+0x174], R17 ;  /* 0x0001741101007387 */ /* 0x0003e80000100800 */
[----:B------:R4:W-:Y:S01]  /*26f30*/  STL.64 [R1+0x178], R18 ;  /* 0x0001781201007387 */ /* 0x0009e20000100a00 */
[----:B------:R-:W-:Y:S01]  /*26f40*/  MOV R0, R16 ;  /* 0x0000001000007202 */ /* 0x000fe20000000f00 */
[----:B0-----:R-:W-:Y:S02]  /*26f50*/  IMAD.MOV.U32 R16, RZ, RZ, R4 ;  /* 0x000000ffff107224 */ /* 0x001fe400078e0004 */
[----:B-1----:R-:W-:Y:S01]  /*26f60*/  IMAD.MOV.U32 R17, RZ, RZ, R6 ;  /* 0x000000ffff117224 */ /* 0x002fe200078e0006 */
[----:B----4-:R-:W-:Y:S01]  /*26f70*/  MOV R18, R8 ;  /* 0x0000000800127202 */ /* 0x010fe20000000f00 */
[----:B------:R-:W-:Y:S01]  /*26f80*/  IMAD.MOV.U32 R19, RZ, RZ, R10 ;  /* 0x000000ffff137224 */ /* 0x000fe200078e000a */
[----:B------:R-:W-:Y:S04]  /*26f90*/  STL [R1+0x1170], R0 ;  /* 0x0011700001007387 */ /* 0x000fe80000100800 */
[----:B------:R-:W-:Y:S04]  /*26fa0*/  STL [R1+0x118c], R7 ;  /* 0x00118c0701007387 */ /* 0x000fe80000100800 */
[----:B------:R3:W-:Y:S01]  /*26fb0*/  STL [R1+0x1188], R5 ;  /* 0x0011880501007387 */ /* 0x0007e20000100800 */
        /* <DEDUP_REMOVED lines=8> */
[----:B------:R1:W-:Y:S08]  /*27040*/  STL.64 [R1+0x1190], R16 ;  /* 0x0011901001007387 */ /* 0x0003f00000100a00 */
        /* <DEDUP_REMOVED lines=11> */
[----:B------:R-:W-:Y:S01]  /*27100*/  MOV R26, R6 ;  /* 0x00000006001a7202 */ /* 0x000fe20000000f00 */
[----:B------:R-:W-:-:S02]  /*27110*/  IMAD.MOV.U32 R24, RZ, RZ, R7 ;  /* 0x000000ffff187224 */ /* 0x000fc400078e0007 */
        /* <DEDUP_REMOVED lines=14> */
[----:B------:R-:W-:Y:S04]  /*27200*/  STL [R1+0x74], R9 ;  /* 0x0000740901007387 */ /* 0x000fe80000100800 */
[----:B------:R-:W-:Y:S01]  /*27210*/  STL [R1+0x7c], R11 ;  /* 0x00007c0b01007387 */ /* 0x000fe20000100800 */
[----:B0-----:R-:W-:-:S02]  /*27220*/  IMAD.MOV.U32 R10, RZ, RZ, R16 ;  /* 0x000000ffff0a7224 */ /* 0x001fc400078e0010 */
[----:B------:R-:W-:Y:S01]  /*27230*/  IMAD.MOV.U32 R8, RZ, RZ, R18 ;  /* 0x000000ffff087224 */ /* 0x000fe200078e0012 */
[----:B------:R-:W-:Y:S01]  /*27240*/  STL [R1+0x94], R17 ;  /* 0x0000941101007387 */ /* 0x000fe20000100800 */
[----:B------:R-:W-:-:S03]  /*27250*/  MOV R0, R19 ;  /* 0x0000001300007202 */ /* 0x000fc60000000f00 */
[----:B------:R-:W0:Y:S04]  /*27260*/  LDSM.16.MT88.4 R16, [R28+UR7+0x28180] ;  /* 0x028180071c10783b */ /* 0x000e280008004200 */
[----:B------:R-:W-:Y:S04]  /*27270*/  STL [R1+0x1174], R0 ;  /* 0x0011740001007387 */ /* 0x000fe80000100800 */
[----:B0-----:R-:W-:Y:S01]  /*27280*/  STL [R1+0x164], R17 ;  /* 0x0001641101007387 */ /* 0x001fe20000100800 */
[----:B------:R-:W-:-:S03]  /*27290*/  IMAD.MOV.U32 R9, RZ, RZ, R16 ;  /* 0x000000ffff097224 */ /* 0x000fc600078e0010 */
[----:B------:R-:W-:Y:S01]  /*272a0*/  STL [R1+0x16c], R19 ;  /* 0x00016c1301007387 */ /* 0x000fe20000100800 */
[----:B------:R-:W-:-:S03]  /*272b0*/  IMAD.MOV.U32 R11, RZ, RZ, R18 ;  /* 0x000000ffff0b7224 */ /* 0x000fc600078e0012 */
[----:B------:R-:W0:Y:S02]  /*272c0*/  LDSM.16.MT88.4 R16, [R28+UR7+0x2a180] ;  /* 0x02a180071c10783b */ /* 0x000e240008004200 */
[----:B0-----:R-:W-:Y:S02]  /*272d0*/  IMAD.MOV.U32 R27, RZ, RZ, R18 ;  /* 0x000000ffff1b7224 */ /* 0x001fe400078e0012 */
[----:B------:R0:W-:Y:S01]  /*272e0*/  STL [R1+0x184], R17 ;  /* 0x0001841101007387 */ /* 0x0001e20000100800 */
[----:B------:R-:W-:Y:S01]  /*272f0*/  IMAD.MOV.U32 R28, RZ, RZ, R19 ;  /* 0x000000ffff1c7224 */ /* 0x000fe200078e0013 */
[----:B------:R-:W-:Y:S02]  /*27300*/  MOV R25, R16 ;  /* 0x0000001000197202 */ /* 0x000fe40000000f00 */
[----:B------:R-:W5:Y:S04]  /*27310*/  LDL.LU.64 R18, [R1+0x11c8] ;  /* 0x0011c80001127983 */ /* 0x000f680000300a00 */
[----:B0-----:R-:W5:Y:S01]  /*27320*/  LDL.LU.64 R16, [R1+0x11c0] ;  /* 0x0011c00001107983 */ /* 0x001f620000300a00 */
[----:B------:R-:W-:Y:S01]  /*27330*/  MOV R22, R10 ;  /* 0x0000000a00167202 */ /* 0x000fe20000000f00 */
[----:B------:R-:W-:-:S02]  /*27340*/  IMAD.MOV.U32 R23, RZ, RZ, R8 ;  /* 0x000000ffff177224 */ /* 0x000fc400078e0008 */
        /* <DEDUP_REMOVED lines=31> */
[----:B------:R0:W-:Y:S04]  /*27540*/  STL.64 [R1+0xf0], R20 ;  /* 0x0000f01401007387 */ /* 0x0001e80000100a00 */
[----:B------:R1:W-:Y:S01]  /*27550*/  STL [R1+0xf8], R22 ;  /* 0x0000f81601007387 */ /* 0x0003e20000100800 */
[----:B------:R-:W-:-:S03]  /*27560*/  MOV R28, R23 ;  /* 0x00000017001c7202 */ /* 0x000fc60000000f00 */
        /* <DEDUP_REMOVED lines=11> */
[----:B------:R-:W-:-:S02]  /*27620*/  IMAD.MOV.U32 R20, RZ, RZ, R25 ;  /* 0x000000ffff147224 */ /* 0x000fc400078e0019 */
[----:B------:R-:W-:Y:S02]  /*27630*/  IMAD.MOV.U32 R21, RZ, RZ, R27 ;  /* 0x000000ffff157224 */ /* 0x000fe400078e001b */
[----:B---3--:R-:W-:Y:S02]  /*27640*/  IMAD.MOV.U32 R4, RZ, RZ, R5 ;  /* 0x000000ffff047224 */ /* 0x008fe400078e0005 */
[----:B--2---:R-:W-:Y:S01]  /*27650*/  IMAD.MOV.U32 R5, RZ, RZ, R7 ;  /* 0x000000ffff057224 */ /* 0x004fe200078e0007 */
[----:B------:R-:W-:Y:S01]  /*27660*/  MOV R6, R9 ;  /* 0x0000000900067202 */ /* 0x000fe20000000f00 */
[----:B------:R-:W-:-:S07]  /*27670*/  IMAD.MOV.U32 R7, RZ, RZ, R11 ;  /* 0x000000ffff077224 */ /* 0x000fce00078e000b */
[-C--:B-----5:R-:W-:Y:S08]  /*27680*/  HMMA.16816.F32 R16, R4, R2.reuse, R16 ;  /* 0x000000020410723c */ /* 0x0a0ff00000001810 */
[----:B----4-:R-:W-:-:S15]  /*27690*/  HMMA.16816.F32 R12, R20, R2, R12 ;  /* 0x00000002140c723c */ /* 0x010fde000000180c */
[----:B------:R-:W-:-:S04]  /*276a0*/  NOP ;  /* 0x0000000000007918 */ /* 0x000fc80000000000 */
[----:B------:R0:W-:Y:S04]  /*276b0*/  STL.64 [R1+0x110], R12 ;  /* 0x0001100c01007387 */ /* 0x0001e80000100a00 */
[----:B------:R1:W-:Y:S01]  /*276c0*/  STL [R1+0x118], R14 ;  /* 0x0001180e01007387 */ /* 0x0003e20000100800 */
[----:B------:R-:W-:-:S03]  /*276d0*/  MOV R29, R15 ;  /* 0x0000000f001d7202 */ /* 0x000fc60000000f00 */
[----:B0-----:R-:W2:Y:S04]  /*276e0*/  LDL.LU R12, [R1+0xc0] ;  /* 0x0000c000010c7983 */ /* 0x001ea80000300800 */
[----:B------:R-:W2:Y:S04]  /*276f0*/  LDL.LU R13, [R1+0xc4] ;  /* 0x0000c400010d7983 */ /* 0x000ea80000300800 */
[----:B-1----:R-:W2:Y:S04]  /*27700*/  LDL.LU R14, [R1+0xc8] ;  /* 0x0000c800010e7983 */ /* 0x002ea80000300800 */
[----:B------:R-:W2:Y:S04]  /*27710*/  LDL.LU R15, [R1+0xcc] ;  /* 0x0000cc00010f7983 */ /* 0x000ea80000300800 */
[----:B------:R-:W3:Y:S04]  /*27720*/  LDL.LU R20, [R1+0x50] ;  /* 0x0000500001147983 */ /* 0x000ee80000300800 */
[----:B------:R-:W3:Y:S04]  /*27730*/  LDL.LU R21, [R1+0x54] ;  /* 0x0000540001157983 */ /* 0x000ee80000300800 */
[----:B------:R-:W3:Y:S04]  /*27740*/  LDL.LU R22, [R1+0x58] ;  /* 0x0000580001167983 */ /* 0x000ee80000300800 */
[----:B------:R-:W3:Y:S04]  /*27750*/  LDL.LU R23, [R1+0x5c] ;  /* 0x00005c0001177983 */ /* 0x000ee80000300800 */
[----:B------:R-:W-:Y:S04]  /*27760*/  STL [R1+0x1120], R29 ;  /* 0x0011201d01007387 */ /* 0x000fe80000100800 */
[----:B------:R-:W4:Y:S04]  /*27770*/  LDL.LU R4, [R1+0x150] ;  /* 0x0001500001047983 */ /* 0x000f280000300800 */
[----:B------:R0:W-:Y:S04]  /*27780*/  STL.64 [R1+0x2b0], R16 ;  /* 0x0002b01001007387 */ /* 0x0001e80000100a00 */
[----:B------:R1:W-:Y:S04]  /*27790*/  STL.64 [R1+0x2b8], R18 ;  /* 0x0002b81201007387 */ /* 0x0003e80000100a00 */
[----:B------:R-:W4:Y:S04]  /*277a0*/  LDL.LU R5, [R1+0x154] ;  /* 0x0001540001057983 */ /* 0x000f280000300800 */
[----:B------:R-:W4:Y:S04]  /*277b0*/  LDL.LU R6, [R1+0x158] ;  /* 0x0001580001067983 */ /* 0x000f280000300800 */
[----:B------:R-:W4:Y:S04]  /*277c0*/  LDL.LU R7, [R1+0x15c] ;  /* 0x00015c0001077983 */ /* 0x000f280000300800 */
[----:B0-----:R-:W5:Y:S04]  /*277d0*/  LDL.LU R16, [R1+0x10] ;  /* 0x0000100001107983 */ /* 0x001f680000300800 */
[----:B------:R-:W5:Y:S01]  /*277e0*/  LDL.LU R17, [R1+0x14] ;  /* 0x0000140001117983 */ /* 0x000f620000300800 */
[----:B-1----:R-:W-:Y:S01]  /*277f0*/  MOV R19, R24 ;  /* 0x0000001800137202 */ /* 0x002fe20000000f00 */
[----:B------:R-:W-:-:S02]  /*27800*/  IMAD.MOV.U32 R18, RZ, RZ, R26 ;  /* 0x000000ffff127224 */ /* 0x000fc400078e001a */
        /* <DEDUP_REMOVED lines=8> */
[----:B------:R-:W2:Y:S04]  /*27890*/  LDL.LU R4, [R1+0xe4] ;  /* 0x0000e40001047983 */ /* 0x000ea80000300800 */
[----:B------:R-:W2:Y:S04]  /*278a0*/  LDL.LU R5, [R1+0xec] ;  /* 0x0000ec0001057983 */ /* 0x000ea80000300800 */
[----:B------:R-:W2:Y:S04]  /*278b0*/  LDL.LU R6, [R1+0x104] ;  /* 0x0001040001067983 */ /* 0x000ea80000300800 */
[----:B------:R-:W2:Y:S02]  /*278c0*/  LDL.LU R7, [R1+0x10c] ;  /* 0x00010c0001077983 */ /* 0x000ea40000300800 */
[----:B--2---:R-:W-:Y:S02]  /*278d0*/  HMMA.16816.F32 R4, R4, R2, R12 ;  /* 0x000000020404723c */ /* 0x004fe4000000180c */
        /* <DEDUP_REMOVED lines=19> */
[----:B0-----:R-:W5:Y:S04]  /*27a10*/  LDL.LU R4, [R1+0x34] ;  /* 0x0000340001047983 */ /* 0x001f680000300800 */
[----:B------:R-:W5:Y:S04]  /*27a20*/  LDL.LU R5, [R1+0x3c] ;  /* 0x00003c0001057983 */ /* 0x000f680000300800 */
[----:B-1----:R-:W5:Y:S04]  /*27a30*/  LDL.LU R6, [R1+0x64] ;  /* 0x0000640001067983 */ /* 0x002f680000300800 */
[----:B------:R-:W5:Y:S01]  /*27a40*/  LDL.LU R7, [R1+0x6c] ;  /* 0x00006c0001077983 */ /* 0x000f620000300800 */
[----:B------:R-:W-:Y:S01]  /*27a50*/  IMAD.MOV.U32 R25, RZ, RZ, R0 ;  /* 0x000000ffff197224 */ /* 0x000fe200078e0000 */
[----:B------:R-:W-:Y:S01]  /*27a60*/  MOV R27, R8 ;  /* 0x00000008001b7202 */ /* 0x000fe20000000f00 */
[----:B------:R-:W-:Y:S01]  /*27a70*/  IMAD.MOV.U32 R26, RZ, RZ, R10 ;  /* 0x000000ffff1a7224 */ /* 0x000fe200078e000a */
[----:B-----5:R-:W-:Y:S01]  /*27a80*/  HMMA.16816.F32 R16, R4, R2, R16 ;  /* 0x000000020410723c */ /* 0x020fe20000001810 */
        /* <DEDUP_REMOVED lines=62> */
[----:B-----5:R-:W-:Y:S04]  /*27e70*/  STL.64 [R1+0x1158], R12 ;  /* 0x0011580c01007387 */ /* 0x020fe80000100a00 */
[----:B------:R-:W-:Y:S04]  /*27e80*/  LDSM.16.MT88.4 R12, [R0+UR7+0x2c080] ;  /* 0x02c08007000c783b */ /* 0x000fe80008004200 */
[----:B------:R-:W-:Y:S04]  /*27e90*/  STL [R1+0x1124], R7 ;  /* 0x0011240701007387 */ /* 0x000fe80000100800 */
[----:B------:R-:W-:Y:S04]  /*27ea0*/  STL [R1+0x1150], R6 ;  /* 0x0011500601007387 */ /* 0x000fe80000100800 */
[----:B------:R-:W-:Y:S04]  /*27eb0*/  STL.64 [R1+0x1148], R4 ;  /* 0x0011480401007387 */ /* 0x000fe80000100a00 */
[----:B------:R-:W1:Y:S04]  /*27ec0*/  LDSM.16.MT88.4 R4, [R0+UR7+0x2e000] ;  /* 0x02e000070004783b */ /* 0x000e680008004200 */
[----:B0-----:R0:W-:Y:S04]  /*27ed0*/  STL [R1+0x204], R17 ;  /* 0x0002041101007387 */ /* 0x0011e80000100800 */
[----:B------:R-:W-:Y:S01]  /*27ee0*/  STL [R1+0x20c], R19 ;  /* 0x00020c1301007387 */ /* 0x000fe20000100800 */
[----:B------:R-:W-:Y:S01]  /*27ef0*/  MOV R11, R16 ;  /* 0x00000010000b7202 */ /* 0x000fe20000000f00 */
[----:B------:R-:W-:-:S02]  /*27f00*/  IMAD.MOV.U32 R10, RZ, RZ, R18 ;  /* 0x000000ffff0a7224 */ /* 0x000fc400078e0012 */
[----:B-1----:R1:W-:Y:S04]  /*27f10*/  STL [R1+0x214], R5 ;  /* 0x0002140501007387 */ /* 0x0023e80000100800 */
[----:B------:R2:W-:Y:S04]  /*27f20*/  STL [R1+0x21c], R7 ;  /* 0x00021c0701007387 */ /* 0x0005e80000100800 */
[----:B------:R-:W3:Y:S01]  /*27f30*/  LDL.LU R16, [R1+0x244] ;  /* 0x0002440001107983 */ /* 0x000ee20000300800 */
[----:B------:R-:W-:-:S03]  /*27f40*/  IMAD.MOV.U32 R9, RZ, RZ, R4 ;  /* 0x000000ffff097224 */ /* 0x000fc600078e0004 */
[----:B0-----:R-:W3:Y:S04]  /*27f50*/  LDL.LU R17, [R1+0x24c] ;  /* 0x00024c0001117983 */ /* 0x001ee80000300800 */
[----:B------:R-:W4:Y:S01]  /*27f60*/  LDL.LU R4, [R1+0xd0] ;  /* 0x0000d00001047983 */ /* 0x000f220000300800 */
[----:B------:R-:W-:-:S03]  /*27f70*/  MOV R8, R6 ;  /* 0x0000000600087202 */ /* 0x000fc60000000f00 */
[----:B-1----:R-:W4:Y:S04]  /*27f80*/  LDL.LU R5, [R1+0xd4] ;  /* 0x0000d40001057983 */ /* 0x002f280000300800 */
[----:B------:R-:W4:Y:S04]  /*27f90*/  LDL.LU R6, [R1+0xd8] ;  /* 0x0000d80001067983 */ /* 0x000f280000300800 */
[----:B--2---:R-:W4:Y:S04]  /*27fa0*/  LDL.LU R7, [R1+0xdc] ;  /* 0x0000dc0001077983 */ /* 0x004f280000300800 */
[----:B------:R-:W3:Y:S04]  /*27fb0*/  LDL.LU R18, [R1+0x264] ;  /* 0x0002640001127983 */ /* 0x000ee80000300800 */
[----:B------:R-:W3:Y:S04]  /*27fc0*/  LDL.LU R19, [R1+0x26c] ;  /* 0x00026c0001137983 */ /* 0x000ee80000300800 */
[----:B------:R-:W2:Y:S01]  /*27fd0*/  LDL R29, [R1+0x2dc] ;  /* 0x0002dc00011d7983 */ /* 0x000ea20000100800 */
[----:B------:R-:W-:Y:S01]  /*27fe0*/  MOV R27, R28 ;  /* 0x0000001c001b7202 */ /* 0x000fe20000000f00 */
[----:B---3--:R-:W-:-:S15]  /*27ff0*/  HMMA.16816.F32 R16, R16, R2, R20 ;  /* 0x000000021010723c */ /* 0x008fde0000001814 */
[----:B------:R-:W-:-:S04]  /*28000*/  NOP ;  /* 0x0000000000007918 */ /* 0x000fc80000000000 */
[----:B------:R0:W-:Y:S04]  /*28010*/  STL.64 [R1+0x1108], R18 ;  /* 0x0011081201007387 */ /* 0x0001e80000100a00 */
[----:B------:R-:W-:Y:S04]  /*28020*/  STL.64 [R1+0x1100], R16 ;  /* 0x0011001001007387 */ /* 0x000fe80000100a00 */
[----:B------:R-:W-:Y:S04]  /*28030*/  STL [R1+0x254], R13 ;  /* 0x0002540d01007387 */ /* 0x000fe80000100800 */
[----:B------:R-:W-:Y:S04]  /*28040*/  STL [R1+0x25c], R15 ;  /* 0x00025c0f01007387 */ /* 0x000fe80000100800 */
[----:B------:R-:W3:Y:S04]  /*28050*/  LDL.LU R24, [R1+0xf0] ;  /* 0x0000f00001187983 */ /* 0x000ee80000300800 */
[----:B------:R-:W3:Y:S04]  /*28060*/  LDL.LU R25, [R1+0xf4] ;  /* 0x0000f40001197983 */ /* 0x000ee80000300800 */
[----:B------:R-:W3:Y:S04]  /*28070*/  LDL.LU R26, [R1+0xf8] ;  /* 0x0000f800011a7983 */ /* 0x000ee80000300800 */
[----:B------:R-:W5:Y:S04]  /*28080*/  LDL.LU R28, [R1+0x1168] ;  /* 0x00116800011c7983 */ /* 0x000f680000300800 */
[----:B------:R-:W2:Y:S04]  /*28090*/  LDL.LU R20, [R1+0x1a4] ;  /* 0x0001a40001147983 */ /* 0x000ea80000300800 */
[----:B------:R-:W2:Y:S01]  /*280a0*/  LDL.LU R21, [R1+0x1ac] ;  /* 0x0001ac0001157983 */ /* 0x000ea20000300800 */
[----:B0-----:R-:W-:-:S03]  /*280b0*/  IMAD.MOV.U32 R19, RZ, RZ, R12 ;  /* 0x000000ffff137224 */ /* 0x001fc600078e000c */
[----:B------:R-:W2:Y:S01]  /*280c0*/  LDL.LU R22, [R1+0x1b4] ;  /* 0x0001b40001167983 */ /* 0x000ea20000300800 */
[----:B------:R-:W-:-:S03]  /*280d0*/  IMAD.MOV.U32 R18, RZ, RZ, R14 ;  /* 0x000000ffff127224 */ /* 0x000fc600078e000e */
[----:B------:R-:W2:Y:S04]  /*280e0*/  LDL.LU R23, [R1+0x1bc] ;  /* 0x0001bc0001177983 */ /* 0x000ea80000300800 */
[----:B------:R-:W0:Y:S04]  /*280f0*/  LDSM.16.MT88.4 R12, [R0+UR7+0x2e080] ;  /* 0x02e08007000c783b */ /* 0x000e280008004200 */
[----:B0-----:R-:W-:Y:S04]  /*28100*/  STL [R1+0x234], R13 ;  /* 0x0002340d01007387 */ /* 0x001fe80000100800 */
[----:B------:R0:W-:Y:S01]  /*28110*/  STL [R1+0x23c], R15 ;  /* 0x00023c0f01007387 */ /* 0x0001e20000100800 */
[----:B------:R-:W-:-:S02]  /*28120*/  IMAD.MOV.U32 R16, RZ, RZ, R14 ;  /* 0x000000ffff107224 */ /* 0x000fc400078e000e */
[----:B------:R-:W-:Y:S01]  /*28130*/  IMAD.MOV.U32 R17, RZ, RZ, R12 ;  /* 0x000000ffff117224 */ /* 0x000fe200078e000c */
        /* <DEDUP_REMOVED lines=8> */
[----:B-1----:R-:W-:-:S03]  /*281c0*/  MOV R15, R20 ;  /* 0x00000014000f7202 */ /* 0x002fc60000000f00 */
[----:B------:R-:W-:Y:S01]  /*281d0*/  STL [R1+0x27c], R23 ;  /* 0x00027c1701007387 */ /* 0x000fe20000100800 */
[----:B------:R-:W-:-:S03]  /*281e0*/  IMAD.MOV.U32 R14, RZ, RZ, R22 ;  /* 0x000000ffff0e7224 */ /* 0x000fc600078e0016 */
[----:B------:R-:W0:Y:S04]  /*281f0*/  LDSM.16.MT88.4 R20, [R0+UR7+0x2e100] ;  /* 0x02e100070014783b */ /* 0x000e280008004200 */
[----:B0-----:R0:W-:Y:S01]  /*28200*/  STL [R1+0x284], R21 ;  /* 0x0002841501007387 */ /* 0x0011e20000100800 */
[----:B------:R-:W-:-:S03]  /*28210*/  IMAD.MOV.U32 R13, RZ, RZ, R20 ;  /* 0x000000ffff0d7224 */ /* 0x000fc600078e0014 */
[----:B------:R5:W-:Y:S04]  /*28220*/  STL [R1+0x28c], R23 ;  /* 0x00028c1701007387 */ /* 0x000be80000100800 */
[----:B------:R-:W4:Y:S01]  /*28230*/  LDL.LU R20, [R1+0x164] ;  /* 0x0001640001147983 */ /* 0x000f220000300800 */
[----:B------:R-:W-:-:S03]  /*28240*/  MOV R12, R22 ;  /* 0x00000016000c7202 */ /* 0x000fc60000000f00 */
[----:B0-----:R-:W4:Y:S04]  /*28250*/  LDL.LU R21, [R1+0x16c] ;  /* 0x00016c0001157983 */ /* 0x001f280000300800 */
[----:B------:R-:W4:Y:S01]  /*28260*/  LDL.LU R22, [R1+0x184] ;  /* 0x0001840001167983 */ /* 0x000f220000300800 */
[----:B-----5:R-:W-:-:S03]  /*28270*/  IMAD.MOV.U32 R23, RZ, RZ, R28 ;  /* 0x000000ffff177224 */ /* 0x020fc600078e001c */
[----:B------:R-:W2:Y:S04]  /*28280*/  LDL.LU R28, [R1+0x1154] ;  /* 0x00115400011c7983 */ /* 0x000ea80000300800 */
[----:B----4-:R-:W-:Y:S01]  /*28290*/  HMMA.16816.F32 R20, R20, R2, R4 ;  /* 0x000000021414723c */ /* 0x010fe20000001804 */
        /* <DEDUP_REMOVED lines=23> */
[----:B------:R-:W-:-:S07]  /*28410*/  F2FP.F16.E4M3.UNPACK_B R3, R29 ;  /* 0x0000001dff03723e */ /* 0x000fce00020006ff */
[----:B---3--:R-:W-:Y:S01]  /*28420*/  HMMA.16816.F32 R20, R20, R2, R24 ;  /* 0x000000021414723c */ /* 0x008fe20000001818 */
[----:B------:R-:W3:Y:S04]  /*28430*/  LDL.LU.64 R26, [R1+0x1130] ;  /* 0x00113000011a7983 */ /* 0x000ee80000300a00 */
[----:B------:R-:W3:-:S14]  /*28440*/  LDL.LU.64 R24, [R1+0x1128] ;  /* 0x0011280001187983 */ /* 0x000edc0000300a00 */
[----:B------:R-:W-:Y:S04]  /*28450*/  STL.64 [R1+0xe0], R20 ;  /* 0x0000e01401007387 */ /* 0x000fe80000100a00 */
[----:B------:R-:W-:Y:S04]  /*28460*/  STL.64 [R1+0xe8], R22 ;  /* 0x0000e81601007387 */ /* 0x000fe80000100a00 */
[----:B------:R-:W0:Y:S04]  /*28470*/  LDSM.16.MT88.4 R20, [R28+UR7+0x2e000] ;  /* 0x02e000071c14783b */ /* 0x000e280008004200 */
[----:B0-----:R0:W-:Y:S01]  /*28480*/  STL [R1+0x164], R21 ;  /* 0x0001641501007387 */ /* 0x0011e20000100800 */
[----:B------:R-:W-:-:S03]  /*28490*/  IMAD.MOV.U32 R29, RZ, RZ, R20 ;  /* 0x000000ffff1d7224 */ /* 0x000fc600078e0014 */
[----:B------:R1:W-:Y:S01]  /*284a0*/  STL [R1+0x16c], R23 ;  /* 0x00016c1701007387 */ /* 0x0003e20000100800 */
[----:B------:R-:W-:Y:S01]  /*284b0*/  IMAD.MOV.U32 R0, RZ, RZ, R22 ;  /* 0x000000ffff007224 */ /* 0x000fe200078e0016 */
[----:B------:R-:W-:Y:S01]  /*284c0*/  MOV R20, R19 ;  /* 0x0000001300147202 */ /* 0x000fe20000000f00 */
[----:B------:R-:W-:Y:S02]  /*284d0*/  IMAD.MOV.U32 R22, RZ, RZ, R17 ;  /* 0x000000ffff167224 */ /* 0x000fe400078e0011 */
        /* <DEDUP_REMOVED lines=10> */
[----:B0-----:R-:W-:-:S02]  /*28580*/  IMAD.MOV.U32 R20, RZ, RZ, R15 ;  /* 0x000000ffff147224 */ /* 0x001fc400078e000f */
[----:B------:R-:W-:Y:S01]  /*28590*/  IMAD.MOV.U32 R21, RZ, RZ, R14 ;  /* 0x000000ffff157224 */ /* 0x000fe200078e000e */
[----:B-1----:R-:W-:Y:S01]  /*285a0*/  MOV R22, R13 ;  /* 0x0000000d00167202 */ /* 0x002fe20000000f00 */
        /* <DEDUP_REMOVED lines=15> */
[----:B------:R-:W-:Y:S01]  /*286a0*/  IMAD.MOV.U32 R8, RZ, RZ, R7 ;  /* 0x000000ffff087224 */ /* 0x000fe200078e0007 */
[----:B------:R-:W-:Y:S02]  /*286b0*/  MOV R26, R10 ;  /* 0x0000000a001a7202 */ /* 0x000fe40000000f00 */
[----:B------:R-:W4:Y:S04]  /*286c0*/  LDL.LU R7, [R1+0x1124] ;  /* 0x0011240001077983 */ /* 0x000f280000300800 */
[----:B0-----:R-:W4:Y:S04]  /*286d0*/  LDL.LU R9, [R1+0x298] ;  /* 0x0002980001097983 */ /* 0x001f280000300800 */
[----:B------:R-:W4:Y:S04]  /*286e0*/  LDL.LU R10, [R1+0x2a0] ;  /* 0x0002a000010a7983 */ /* 0x000f280000300800 */
[----:B---3--:R-:W4:Y:S04]  /*286f0*/  LDL.LU R11, [R1+0x2a8] ;  /* 0x0002a800010b7983 */ /* 0x008f280000300800 */
[----:B-1----:R-:W-:Y:S01]  /*28700*/  STL [R1+0x184], R17 ;  /* 0x0001841101007387 */ /* 0x002fe20000100800 */
[----:B------:R-:W-:-:S03]  /*28710*/  IMAD.MOV.U32 R23, RZ, RZ, R16 ;  /* 0x000000ffff177224 */ /* 0x000fc600078e0010 */
[----:B------:R-:W-:Y:S01]  /*28720*/  STL [R1+0x18c], R19 ;  /* 0x00018c1301007387 */ /* 0x000fe20000100800 */
[----:B------:R-:W-:-:S03]  /*28730*/  MOV R22, R18 ;  /* 0x0000001200167202 */ /* 0x000fc60000000f00 */
[----:B------:R-:W0:Y:S02]  /*28740*/  LDSM.16.MT88.4 R16, [R28+UR7+0x2c100] ;  /* 0x02c100071c10783b */ /* 0x000e240008004200 */
[----:B0-----:R-:W-:Y:S02]  /*28750*/  IMAD.MOV.U32 R21, RZ, RZ, R16 ;  /* 0x000000ffff157224 */ /* 0x001fe400078e0010 */
        /* <DEDUP_REMOVED lines=10> */
[----:B-1----:R-:W-:-:S03]  /*28800*/  MOV R6, R29 ;  /* 0x0000001d00067202 */ /* 0x002fc60000000f00 */
[----:B------:R-:W5:Y:S04]  /*28810*/  LDL.LU R29, [R1+0x1120] ;  /* 0x00112000011d7983 */ /* 0x000f680000300800 */
[----:B---3--:R-:W-:Y:S04]  /*28820*/  STL [R1+0x1f4], R17 ;  /* 0x0001f41101007387 */ /* 0x008fe80000100800 */
[----:B------:R0:W-:Y:S01]  /*28830*/  STL [R1+0x1fc], R19 ;  /* 0x0001fc1301007387 */ /* 0x0001e20000100800 */
[----:B------:R-:W-:Y:S01]  /*28840*/  MOV R10, R18 ;  /* 0x00000012000a7202 */ /* 0x000fe20000000f00 */
[----:B------:R-:W-:-:S02]  /*28850*/  IMAD.MOV.U32 R11, RZ, RZ, R16 ;  /* 0x000000ffff0b7224 */ /* 0x000fc400078e0010 */
[----:B0-----:R-:W4:Y:S04]  /*28860*/  LDL.LU.64 R18, [R1+0x1118] ;  /* 0x0011180001127983 */ /* 0x001f280000300a00 */
[----:B------:R-:W4:Y:S01]  /*28870*/  LDL.LU.64 R16, [R1+0x1110] ;  /* 0x0011100001107983 */ /* 0x000f220000300a00 */
[----:B------:R-:W-:-:S07]  /*28880*/  IMAD.MOV.U32 R7, RZ, RZ, R0 ;  /* 0x000000ffff077224 */ /* 0x000fce00078e0000 */
[----:B----4-:R-:W-:Y:S01]  /*28890*/  HMMA.16816.F32 R4, R4, R2, R16 ;  /* 0x000000020404723c */ /* 0x010fe20000001810 */
[----:B------:R-:W3:Y:S04]  /*288a0*/  LDL.LU.64 R18, [R1+0x1108] ;  /* 0x0011080001127983 */ /* 0x000ee80000300a00 */
[----:B------:R-:W3:-:S14]  /*288b0*/  LDL.LU.64 R16, [R1+0x1100] ;  /* 0x0011000001107983 */ /* 0x000edc0000300a00 */
[----:B------:R-:W-:Y:S04]  /*288c0*/  STL.64 [R1+0x40], R4 ;  /* 0x0000400401007387 */ /* 0x000fe80000100a00 */
        /* <DEDUP_REMOVED lines=15> */
[----:B-1----:R-:W-:-:S07]  /*289c0*/  MOV R7, R22 ;  /* 0x0000001600077202 */ /* 0x002fce0000000f00 */
[----:B--2---:R-:W-:Y:S01]  /*289d0*/  HMMA.16816.F32 R4, R4, R2, R12 ;  /* 0x000000020404723c */ /* 0x004fe2000000180c */
[----:B------:R-:W-:Y:S04]  /*289e0*/  STL [R1+0x103c], R28 ;  /* 0x00103c1c01007387 */ /* 0x000fe80000100800 */
[----:B------:R-:W2:Y:S04]  /*289f0*/  LDL.LU.64 R14, [R1+0x10f8] ;  /* 0x0010f800010e7983 */ /* 0x000ea80000300a00 */
[----:B------:R-:W2:Y:S01]  /*28a00*/  LDL.LU.64 R12, [R1+0x10f0] ;  /* 0x0010f000010c7983 */ /* 0x000ea20000300a00 */
[----:B-----5:R-:W-:-:S09]  /*28a10*/  MOV R23, R29 ;  /* 0x0000001d00177202 */ /* 0x020fd20000000f00 */
        /* <DEDUP_REMOVED lines=12> */
[----:B------:R-:W-:Y:S02]  /*28ae0*/  IMAD.MOV.U32 R5, RZ, RZ, R8 ;  /* 0x000000ffff057224 */ /* 0x000fe400078e0008 */
[----:B------:R-:W-:Y:S01]  /*28af0*/  IMAD.MOV.U32 R6, RZ, RZ, R25 ;  /* 0x000000ffff067224 */ /* 0x000fe200078e0019 */
[----:B------:R-:W-:-:S07]  /*28b00*/  MOV R7, R24 ;  /* 0x0000001800077202 */ /* 0x000fce0000000f00 */
        /* <DEDUP_REMOVED lines=13> */
[----:B------:R-:W-:Y:S04]  /*28be0*/  LDSM.16.MT88.4 R24, [R29+UR7+0x2c000] ;  /* 0x02c000071d18783b */ /* 0x000fe80008004200 */
[----:B0-----:R-:W-:Y:S04]  /*28bf0*/  STL [R1+0x4], R21 ;  /* 0x0000041501007387 */ /* 0x001fe80000100800 */
[----:B------:R-:W-:Y:S04]  /*28c00*/  STL [R1+0xc], R23 ;  /* 0x00000c1701007387 */ /* 0x000fe80000100800 */
[----:B-1----:R-:W-:Y:S01]  /*28c10*/  STL [R1+0x84], R17 ;  /* 0x0000841101007387 */ /* 0x002fe20000100800 */
[----:B---3--:R-:W-:-:S03]  /*28c20*/  MOV R4, R16 ;  /* 0x0000001000047202 */ /* 0x008fc60000000f00 */
[----:B------:R-:W-:Y:S01]  /*28c30*/  STL [R1+0x8c], R19 ;  /* 0x00008c1301007387 */ /* 0x000fe20000100800 */
[----:B------:R-:W-:-:S03]  /*28c40*/  IMAD.MOV.U32 R5, RZ, RZ, R18 ;  /* 0x000000ffff057224 */ /* 0x000fc600078e0012 */
[----:B------:R-:W0:Y:S01]  /*28c50*/  LDSM.16.MT88.4 R16, [R29+UR7+0x2e080] ;  /* 0x02e080071d10783b */ /* 0x000e220008004200 */
[----:B------:R-:W-:Y:S02]  /*28c60*/  IMAD.MOV.U32 R14, RZ, RZ, R20 ;  /* 0x000000ffff0e7224 */ /* 0x000fe400078e0014 */
[----:B------:R-:W-:Y:S02]  /*28c70*/  IMAD.MOV.U32 R15, RZ, RZ, R22 ;  /* 0x000000ffff0f7224 */ /* 0x000fe400078e0016 */
[----:B------:R-:W1:Y:S04]  /*28c80*/  LDSM.16.MT88.4 R20, [R29+UR7+0x2c100] ;  /* 0x02c100071d14783b */ /* 0x000e680008004200 */
[----:B0-----:R-:W-:Y:S04]  /*28c90*/  STL [R1+0xa4], R17 ;  /* 0x0000a41101007387 */ /* 0x001fe80000100800 */
[----:B------:R0:W-:Y:S01]  /*28ca0*/  STL [R1+0xac], R19 ;  /* 0x0000ac1301007387 */ /* 0x0001e20000100800 */
[----:B------:R-:W-:Y:S01]  /*28cb0*/  MOV R7, R18 ;  /* 0x0000001200077202 */ /* 0x000fe20000000f00 */
[----:B-1----:R-:W-:-:S02]  /*28cc0*/  IMAD.MOV.U32 R18, RZ, RZ, R22 ;  /* 0x000000ffff127224 */ /* 0x002fc400078e0016 */
[----:B------:R-:W-:Y:S04]  /*28cd0*/  STL [R1+0x104], R21 ;  /* 0x0001041501007387 */ /* 0x000fe80000100800 */
[----:B------:R-:W-:Y:S01]  /*28ce0*/  STL [R1+0x10c], R23 ;  /* 0x00010c1701007387 */ /* 0x000fe20000100800 */
[----:B0-----:R-:W-:-:S03]  /*28cf0*/  IMAD.MOV.U32 R19, RZ, RZ, R20 ;  /* 0x000000ffff137224 */ /* 0x001fc600078e0014 */
[----:B------:R-:W0:Y:S01]  /*28d00*/  LDSM.16.MT88.4 R20, [R29+UR7+0x2e100] ;  /* 0x02e100071d14783b */ /* 0x000e220008004200 */
[----:B------:R-:W-:-:S03]  /*28d10*/  IMAD.MOV.U32 R6, RZ, RZ, R16 ;  /* 0x000000ffff067224 */ /* 0x000fc600078e0010 */
[----:B0-----:R-:W-:Y:S04]  /*28d20*/  STL [R1+0x144], R21 ;  /* 0x0001441501007387 */ /* 0x001fe80000100800 */
[----:B------:R0:W-:Y:S01]  /*28d30*/  STL [R1+0x14c], R23 ;  /* 0x00014c1701007387 */ /* 0x0001e20000100800 */
[----:B------:R-:W-:Y:S01]  /*28d40*/  IMAD.MOV.U32 R16, RZ, RZ, R22 ;  /* 0x000000ffff107224 */ /* 0x000fe200078e0016 */
[----:B------:R-:W-:Y:S02]  /*28d50*/  MOV R17, R20 ;  /* 0x0000001400117202 */ /* 0x000fe40000000f00 */
        /* <DEDUP_REMOVED lines=15> */
[----:B------:R-:W-:-:S02]  /*28e50*/  IMAD.MOV.U32 R5, RZ, RZ, R18 ;  /* 0x000000ffff057224 */ /* 0x000fc400078e0012 */
[----:B------:R-:W-:Y:S01]  /*28e60*/  IMAD.MOV.U32 R6, RZ, RZ, R17 ;  /* 0x000000ffff067224 */ /* 0x000fe200078e0011 */
[----:B------:R-:W-:-:S07]  /*28e70*/  MOV R7, R16 ;  /* 0x0000001000077202 */ /* 0x000fce0000000f00 */
[----:B--2---:R-:W-:Y:S07]  /*28e80*/  HMMA.16816.F32 R4, R4, R2, R8 ;  /* 0x000000020404723c */ /* 0x004fee0000001808 */
        /* <DEDUP_REMOVED lines=24> */
[----:B------:R-:W-:-:S03]  /*29010*/  MOV R13, R4 ;  /* 0x00000004000d7202 */ /* 0x000fc60000000f00 */
[----:B------:R-:W-:Y:S01]  /*29020*/  STL [R1+0x1bc], R7 ;  /* 0x0001bc0701007387 */ /* 0x000fe20000100800 */
[----:B------:R-:W-:-:S03]  /*29030*/  IMAD.MOV.U32 R12, RZ, RZ, R6 ;  /* 0x000000ffff0c7224 */ /* 0x000fc600078e0006 */
        /* <DEDUP_REMOVED lines=20> */
[----:B------:R-:W3:Y:S04]  /*29180*/  LDL.LU R12, [R1+0x130] ;  /* 0x00013000010c7983 */ /* 0x000ee80000300800 */
[----:B------:R-:W3:Y:S04]  /*29190*/  LDL.LU R13, [R1+0x134] ;  /* 0x00013400010d7983 */ /* 0x000ee80000300800 */
[----:B------:R-:W3:Y:S04]  /*291a0*/  LDL.LU R14, [R1+0x138] ;  /* 0x00013800010e7983 */ /* 0x000ee80000300800 */
[----:B------:R-:W3:Y:S01]  /*291b0*/  LDL.LU R15, [R1+0x13c] ;  /* 0x00013c00010f7983 */ /* 0x000ee20000300800 */
[----:B--2---:R-:W-:Y:S03]  /*291c0*/  HMMA.16816.F32 R16, R16, R2, R24 ;  /* 0x000000021010723c */ /* 0x004fe60000001818 */
[----:B------:R-:W2:Y:S04]  /*291d0*/  LDL.LU.64 R26, [R1+0x10d0] ;  /* 0x0010d000011a7983 */ /* 0x000ea80000300a00 */
[----:B------:R-:W2:-:S12]  /*291e0*/  LDL.LU.64 R24, [R1+0x10c8] ;  /* 0x0010c80001187983 */ /* 0x000e980000300a00 */
[----:B------:R-:W-:Y:S04]  /*291f0*/  STL.64 [R1+0x110], R16 ;  /* 0x0001101001007387 */ /* 0x000fe80000100a00 */
[----:B------:R0:W-:Y:S01]  /*29200*/  STL [R1+0x118], R18 ;  /* 0x0001181201007387 */ /* 0x0001e20000100800 */
[----:B------:R-:W-:Y:S02]  /*29210*/  IMAD.MOV.U32 R28, RZ, RZ, R19 ;  /* 0x000000ffff1c7224 */ /* 0x000fe400078e0013 */
[----:B------:R-:W-:Y:S02]  /*29220*/  IMAD.MOV.U32 R19, RZ, RZ, R10 ;  /* 0x000000ffff137224 */ /* 0x000fe400078e000a */
[----:B0-----:R-:W-:Y:S02]  /*29230*/  IMAD.MOV.U32 R18, RZ, RZ, R8 ;  /* 0x000000ffff127224 */ /* 0x001fe400078e0008 */
[----:B------:R-:W-:Y:S01]  /*29240*/  IMAD.MOV.U32 R16, RZ, RZ, R4 ;  /* 0x000000ffff107224 */ /* 0x000fe200078e0004 */
[----:B------:R-:W-:Y:S01]  /*29250*/  MOV R17, R6 ;  /* 0x0000000600117202 */ /* 0x000fe20000000f00 */
        /* <DEDUP_REMOVED lines=37> */
[----:B------:R-:W-:-:S03]  /*294b0*/  MOV R20, R8 ;  /* 0x0000000800147202 */ /* 0x000fc60000000f00 */
        /* <DEDUP_REMOVED lines=10> */
[----:B0-----:R-:W-:Y:S01]  /*29560*/  STL [R1+0xf4], R9 ;  /* 0x0000f40901007387 */ /* 0x001fe20000100800 */
[----:B------:R-:W-:-:S03]  /*29570*/  MOV R18, R8 ;  /* 0x0000000800127202 */ /* 0x000fc60000000f00 */
[----:B------:R-:W-:Y:S01]  /*29580*/  STL [R1+0xfc], R11 ;  /* 0x0000fc0b01007387 */ /* 0x000fe20000100800 */
[----:B------:R-:W-:-:S03]  /*29590*/  IMAD.MOV.U32 R19, RZ, RZ, R10 ;  /* 0x000000ffff137224 */ /* 0x000fc600078e000a */
[----:B------:R-:W0:Y:S04]  /*295a0*/  LDSM.16.MT88.4 R8, [R5+UR7+0x2e180] ;  /* 0x02e180070508783b */ /* 0x000e280008004200 */
[----:B0-----:R-:W-:Y:S04]  /*295b0*/  STL [R1+0x134], R9 ;  /* 0x0001340901007387 */ /* 0x001fe80000100800 */
[----:B------:R0:W-:Y:S01]  /*295c0*/  STL [R1+0x13c], R11 ;  /* 0x00013c0b01007387 */ /* 0x0001e20000100800 */
[----:B------:R-:W-:Y:S01]  /*295d0*/  MOV R7, R10 ;  /* 0x0000000a00077202 */ /* 0x000fe20000000f00 */
[----:B------:R-:W-:-:S02]  /*295e0*/  IMAD.MOV.U32 R5, RZ, RZ, R8 ;  /* 0x000000ffff057224 */ /* 0x000fc400078e0008 */
[----:B0-----:R-:W2:Y:S04]  /*295f0*/  LDL.LU.64 R10, [R1+0x10c0] ;  /* 0x0010c000010a7983 */ /* 0x001ea80000300a00 */
[----:B------:R-:W2:Y:S02]  /*29600*/  LDL.LU.64 R8, [R1+0x10b8] ;  /* 0x0010b80001087983 */ /* 0x000ea40000300a00 */
[----:B--2---:R-:W-:Y:S02]  /*29610*/  HMMA.16816.F32 R20, R20, R2, R8 ;  /* 0x000000021414723c */ /* 0x004fe40000001808 */
[----:B------:R-:W2:Y:S04]  /*29620*/  LDL.LU.64 R10, [R1+0x10b0] ;  /* 0x0010b000010a7983 */ /* 0x000ea80000300a00 */
[----:B------:R-:W2:-:S13]  /*29630*/  LDL.LU.64 R8, [R1+0x10a8] ;  /* 0x0010a80001087983 */ /* 0x000e9a0000300a00 */
[----:B------:R-:W-:Y:S01]  /*29640*/  IMAD.MOV.U32 R0, RZ, RZ, R22 ;  /* 0x000000ffff007224 */ /* 0x000fe200078e0016 */
[----:B------:R0:W-:Y:S01]  /*29650*/  STL.64 [R1+0x20], R20 ;  /* 0x0000201401007387 */ /* 0x0001e20000100a00 */
[----:B------:R-:W-:Y:S02]  /*29660*/  IMAD.MOV.U32 R28, RZ, RZ, R23 ;  /* 0x000000ffff1c7224 */ /* 0x000fe400078e0017 */
[----:B------:R-:W-:Y:S01]  /*29670*/  IMAD.MOV.U32 R22, RZ, RZ, R5 ;  /* 0x000000ffff167224 */ /* 0x000fe200078e0005 */
[----:B------:R-:W-:Y:S02]  /*29680*/  MOV R23, R7 ;  /* 0x0000000700177202 */ /* 0x000fe40000000f00 */
        /* <DEDUP_REMOVED lines=58> */
[----:B------:R-:W-:-:S03]  /*29a30*/  MOV R22, R26 ;  /* 0x0000001a00167202 */ /* 0x000fc60000000f00 */
        /* <DEDUP_REMOVED lines=11> */
[----:B0-----:R-:W4:Y:S04]  /*29af0*/  LDL.LU R4, [R1+0x154] ;  /* 0x0001540001047983 */ /* 0x001f280000300800 */
[----:B------:R-:W4:Y:S04]  /*29b00*/  LDL.LU R5, [R1+0x15c] ;  /* 0x00015c0001057983 */ /* 0x000f280000300800 */
[----:B------:R-:W5:Y:S04]  /*29b10*/  LDL.LU R16, [R1+0x1e0] ;  /* 0x0001e00001107983 */ /* 0x000f680000300800 */
[----:B------:R-:W5:Y:S04]  /*29b20*/  LDL.LU R17, [R1+0x1e4] ;  /* 0x0001e40001117983 */ /* 0x000f680000300800 */
[----:B------:R-:W5:Y:S04]  /*29b30*/  LDL.LU R18, [R1+0x1e8] ;  /* 0x0001e80001127983 */ /* 0x000f680000300800 */
[----:B------:R-:W5:Y:S04]  /*29b40*/  LDL.LU R19, [R1+0x1ec] ;  /* 0x0001ec0001137983 */ /* 0x000f680000300800 */
        /* <DEDUP_REMOVED lines=21> */
[----:B------:R-:W2:Y:S04]  /*29ca0*/  LDL.LU R4, [R1+0x34] ;  /* 0x0000340001047983 */ /* 0x000ea80000300800 */
[----:B------:R-:W2:Y:S04]  /*29cb0*/  LDL.LU R5, [R1+0x3c] ;  /* 0x00003c0001057983 */ /* 0x000ea80000300800 */
[----:B------:R-:W2:Y:S04]  /*29cc0*/  LDL.LU R6, [R1+0x64] ;  /* 0x0000640001067983 */ /* 0x000ea80000300800 */
[----:B------:R-:W2:Y:S04]  /*29cd0*/  LDL.LU R7, [R1+0x6c] ;  /* 0x00006c0001077983 */ /* 0x000ea80000300800 */
[----:B------:R-:W4:Y:S04]  /*29ce0*/  LDL.LU R20, [R1+0xb0] ;  /* 0x0000b00001147983 */ /* 0x000f280000300800 */
[----:B------:R-:W4:Y:S04]  /*29cf0*/  LDL.LU R21, [R1+0xb4] ;  /* 0x0000b40001157983 */ /* 0x000f280000300800 */
[----:B------:R-:W4:Y:S04]  /*29d00*/  LDL.LU R22, [R1+0xb8] ;  /* 0x0000b80001167983 */ /* 0x000f280000300800 */
[----:B------:R-:W4:Y:S01]  /*29d10*/  LDL.LU R23, [R1+0xbc] ;  /* 0x0000bc0001177983 */ /* 0x000f220000300800 */
[----:B--2---:R-:W-:Y:S03]  /*29d20*/  HMMA.16816.F32 R12, R4, R2, R12 ;  /* 0x00000002040c723c */ /* 0x004fe6000000180c */
[----:B------:R-:W5:-:S15]  /*29d30*/  LDL.LU R4, [R1+0x274] ;  /* 0x0002740001047983 */ /* 0x000f5e0000300800 */
[----:B------:R-:W-:Y:S01]  /*29d40*/  NOP ;  /* 0x0000000000007918 */ /* 0x000fe20000000000 */
[----:B------:R0:W-:Y:S04]  /*29d50*/  STL.64 [R1+0x160], R12 ;  /* 0x0001600c01007387 */ /* 0x0001e80000100a00 */
[----:B------:R1:W-:Y:S04]  /*29d60*/  STL.64 [R1+0x168], R14 ;  /* 0x0001680e01007387 */ /* 0x0003e80000100a00 */
[----:B------:R-:W5:Y:S04]  /*29d70*/  LDL.LU R5, [R1+0x27c] ;  /* 0x00027c0001057983 */ /* 0x000f680000300800 */
[----:B------:R-:W5:Y:S04]  /*29d80*/  LDL.LU R6, [R1+0x284] ;  /* 0x0002840001067983 */ /* 0x000f680000300800 */
[----:B------:R-:W5:Y:S04]  /*29d90*/  LDL.LU R7, [R1+0x28c] ;  /* 0x00028c0001077983 */ /* 0x000f680000300800 */
[----:B0-----:R-:W2:Y:S04]  /*29da0*/  LDL.LU R12, [R1+0x20] ;  /* 0x00002000010c7983 */ /* 0x001ea80000300800 */
[----:B------:R-:W2:Y:S01]  /*29db0*/  LDL.LU R13, [R1+0x24] ;  /* 0x00002400010d7983 */ /* 0x000ea20000300800 */
[----:B-1----:R-:W-:Y:S01]  /*29dc0*/  IMAD.MOV.U32 R14, RZ, RZ, R0 ;  /* 0x000000ffff0e7224 */ /* 0x002fe200078e0000 */
[----:B------:R-:W-:-:S02]  /*29dd0*/  MOV R15, R28 ;  /* 0x0000001c000f7202 */ /* 0x000fc40000000f00 */
[----:B------:R-:W2:Y:S04]  /*29de0*/  LDL.LU R0, [R1+0x106c] ;  /* 0x00106c0001007983 */ /* 0x000ea80000300800 */
[----:B------:R-:W2:Y:S04]  /*29df0*/  LDL.LU R28, [R1+0x1068] ;  /* 0x00106800011c7983 */ /* 0x000ea80000300800 */
        /* <DEDUP_REMOVED lines=9> */
[----:B-----5:R-:W5:Y:S04]  /*29e90*/  LDL.LU R6, [R1+0x228] ;  /* 0x0002280001067983 */ /* 0x020f680000300800 */
[----:B--2---:R-:W5:Y:S04]  /*29ea0*/  LDL.LU R7, [R1+0x22c] ;  /* 0x00022c0001077983 */ /* 0x004f680000300800 */
        /* <DEDUP_REMOVED lines=19> */
[----:B------:R-:W-:Y:S01]  /*29fe0*/  IMAD.MOV.U32 R11, RZ, RZ, R0 ;  /* 0x000000ffff0b7224 */ /* 0x000fe200078e0000 */
[----:B------:R-:W3:Y:S04]  /*29ff0*/  LDL.LU R20, [R1+0x1c0] ;  /* 0x0001c00001147983 */ /* 0x000ee80000300800 */
[----:B------:R-:W3:Y:S04]  /*2a000*/  LDL.LU R21, [R1+0x1c4] ;  /* 0x0001c40001157983 */ /* 0x000ee80000300800 */
[----:B------:R-:W3:Y:S04]  /*2a010*/  LDL.LU R22, [R1+0x1c8] ;  /* 0x0001c80001167983 */ /* 0x000ee80000300800 */
[----:B------:R-:W3:Y:S04]  /*2a020*/  LDL.LU R23, [R1+0x1cc] ;  /* 0x0001cc0001177983 */ /* 0x000ee80000300800 */
[----:B------:R-:W4:Y:S04]  /*2a030*/  LDL.LU R28, [R1+0x1064] ;  /* 0x00106400011c7983 */ /* 0x000f280000300800 */
[----:B------:R-:W3:Y:S01]  /*2a040*/  LDL.LU R0, [R1+0x1060] ;  /* 0x0010600001007983 */ /* 0x000ee20000300800 */
[----:B--2---:R-:W-:Y:S03]  /*2a050*/  HMMA.16816.F32 R8, R8, R2, R12 ;  /* 0x000000020808723c */ /* 0x004fe6000000180c */
[----:B------:R-:W5:Y:S04]  /*2a060*/  LDL.LU R12, [R1+0x294] ;  /* 0x00029400010c7983 */ /* 0x000f680000300800 */
[----:B---3--:R-:W-:-:S12]  /*2a070*/  LDSM.16.MT88.4 R16, [R0+UR7+0x30080] ;  /* 0x030080070010783b */ /* 0x008fd80008004200 */
[----:B------:R-:W-:Y:S04]  /*2a080*/  STL.64 [R1+0x20], R8 ;  /* 0x0000200801007387 */ /* 0x000fe80000100a00 */
[----:B------:R-:W-:Y:S04]  /*2a090*/  STL.64 [R1+0x28], R10 ;  /* 0x0000280a01007387 */ /* 0x000fe80000100a00 */
[----:B------:R-:W5:Y:S04]  /*2a0a0*/  LDL.LU R13, [R1+0x29c] ;  /* 0x00029c00010d7983 */ /* 0x000f680000300800 */
[----:B------:R-:W5:Y:S04]  /*2a0b0*/  LDL.LU R14, [R1+0x2a4] ;  /* 0x0002a400010e7983 */ /* 0x000f680000300800 */
[----:B------:R-:W5:Y:S02]  /*2a0c0*/  LDL.LU R15, [R1+0x2ac] ;  /* 0x0002ac00010f7983 */ /* 0x000f640000300800 */
[----:B-----5:R-:W-:Y:S02]  /*2a0d0*/  HMMA.16816.F32 R12, R12, R2, R4 ;  /* 0x000000020c0c723c */ /* 0x020fe40000001804 */
[----:B------:R-:W0:-:S15]  /*2a0e0*/  LDSM.16.M88.4 R4, [R24+UR7+0x40180] ;  /* 0x040180071804783b */ /* 0x000e1e0008000200 */
[----:B------:R-:W-:Y:S02]  /*2a0f0*/  NOP ;  /* 0x0000000000007918 */ /* 0x000fe40000000000 */
[----:B------:R-:W-:Y:S04]  /*2a100*/  STL [R1+0x1028], R12 ;  /* 0x0010280c01007387 */ /* 0x000fe80000100800 */
[----:B------:R-:W-:Y:S04]  /*2a110*/  STL [R1+0x1024], R13 ;  /* 0x0010240d01007387 */ /* 0x000fe80000100800 */
[----:B------:R-:W-:Y:S04]  /*2a120*/  STL [R1+0x1020], R14 ;  /* 0x0010200e01007387 */ /* 0x000fe80000100800 */
[----:B------:R-:W-:Y:S04]  /*2a130*/  STL [R1+0x101c], R15 ;  /* 0x00101c0f01007387 */ /* 0x000fe80000100800 */
[----:B0-----:R-:W-:Y:S01]  /*2a140*/  STL.64 [R1+0x2e0], R4 ;  /* 0x0002e00401007387 */ /* 0x001fe20000100a00 */
[----:B------:R-:W-:-:S03]  /*2a150*/  MOV R24, R4 ;  /* 0x0000000400187202 */ /* 0x000fc60000000f00 */
[----:B------:R-:W-:Y:S01]  /*2a160*/  STL.64 [R1+0x2e8], R6 ;  /* 0x0002e80601007387 */ /* 0x000fe20000100a00 */
[----:B------:R-:W-:-:S03]  /*2a170*/  IMAD.MOV.U32 R25, RZ, RZ, R5 ;  /* 0x000000ffff197224 */ /* 0x000fc600078e0005 */
[----:B------:R-:W0:Y:S04]  /*2a180*/  LDSM.16.MT88.4 R4, [R0+UR7+0x30000] ;  /* 0x030000070004783b */ /* 0x000e280008004200 */
[----:B0-----:R-:W-:Y:S01]  /*2a190*/  STL [R1+0x204], R5 ;  /* 0x0002040501007387 */ /* 0x001fe20000100800 */
[----:B------:R-:W-:-:S03]  /*2a1a0*/  IMAD.MOV.U32 R26, RZ, RZ, R4 ;  /* 0x000000ffff1a7224 */ /* 0x000fc600078e0004 */
[----:B------:R-:W-:Y:S01]  /*2a1b0*/  STL [R1+0x20c], R7 ;  /* 0x00020c0701007387 */ /* 0x000fe20000100800 */
[----:B------:R-:W-:-:S03]  /*2a1c0*/  MOV R27, R6 ;  /* 0x00000006001b7202 */ /* 0x000fc60000000f00 */
[----:B------:R-:W2:Y:S04]  /*2a1d0*/  LDL.LU R12, [R1+0x110] ;  /* 0x00011000010c7983 */ /* 0x000ea80000300800 */
[----:B------:R-:W0:Y:S04]  /*2a1e0*/  LDSM.16.MT88.4 R4, [R0+UR7+0x32000] ;  /* 0x032000070004783b */ /* 0x000e280008004200 */
[----:B------:R-:W2:Y:S04]  /*2a1f0*/  LDL.LU R13, [R1+0x114] ;  /* 0x00011400010d7983 */ /* 0x000ea80000300800 */
[----:B------:R-:W2:Y:S04]  /*2a200*/  LDL.LU R14, [R1+0x118] ;  /* 0x00011800010e7983 */ /* 0x000ea80000300800 */
[----:B------:R-:W-:Y:S04]  /*2a210*/  STL.64 [R1+0x1058], R26 ;  /* 0x0010581a01007387 */ /* 0x000fe80000100a00 */
[----:B------:R-:W-:Y:S01]  /*2a220*/  STL.64 [R1+0x1050], R24 ;  /* 0x0010501801007387 */ /* 0x000fe20000100a00 */
[----:B----4-:R-:W-:-:S03]  /*2a230*/  IMAD.MOV.U32 R15, RZ, RZ, R28 ;  /* 0x000000ffff0f7224 */ /* 0x010fc600078e001c */
[----:B------:R-:W1:Y:S04]  /*2a240*/  LDSM.16.MT88.4 R24, [R0+UR7+0x32080] ;  /* 0x032080070018783b */ /* 0x000e680008004200 */
[----:B0-----:R0:W-:Y:S04]  /*2a250*/  STL [R1+0x214], R5 ;  /* 0x0002140501007387 */ /* 0x0011e80000100800 */
[----:B------:R-:W-:Y:S04]  /*2a260*/  STL [R1+0x21c], R7 ;  /* 0x00021c0701007387 */ /* 0x000fe80000100800 */
[----:B------:R-:W3:Y:S04]  /*2a270*/  LDL.LU R8, [R1+0x244] ;  /* 0x0002440001087983 */ /* 0x000ee80000300800 */
[----:B------:R-:W3:Y:S04]  /*2a280*/  LDL.LU R9, [R1+0x24c] ;  /* 0x00024c0001097983 */ /* 0x000ee80000300800 */
[----:B------:R-:W3:Y:S04]  /*2a290*/  LDL.LU R10, [R1+0x264] ;  /* 0x00026400010a7983 */ /* 0x000ee80000300800 */
[----:B------:R-:W3:Y:S01]  /*2a2a0*/  LDL.LU R11, [R1+0x26c] ;  /* 0x00026c00010b7983 */ /* 0x000ee20000300800 */
[----:B------:R-:W-:-:S02]  /*2a2b0*/  IMAD.MOV.U32 R28, RZ, RZ, R4 ;  /* 0x000000ffff1c7224 */ /* 0x000fc400078e0004 */
[----:B------:R-:W-:Y:S02]  /*2a2c0*/  IMAD.MOV.U32 R4, RZ, RZ, R16 ;  /* 0x000000ffff047224 */ /* 0x000fe400078e0010 */
[----:B0-----:R-:W-:Y:S01]  /*2a2d0*/  IMAD.MOV.U32 R5, RZ, RZ, R18 ;  /* 0x000000ffff057224 */ /* 0x001fe200078e0012 */
[----:B---3--:R-:W-:-:S15]  /*2a2e0*/  HMMA.16816.F32 R8, R8, R2, R20 ;  /* 0x000000020808723c */ /* 0x008fde0000001814 */
        /* <DEDUP_REMOVED lines=19> */
[----:B------:R-:W-:-:S03]  /*2a420*/  MOV R29, R6 ;  /* 0x00000006001d7202 */ /* 0x000fc60000000f00 */
[----:B-1----:R-:W-:Y:S01]  /*2a430*/  STL [R1+0x234], R25 ;  /* 0x0002341901007387 */ /* 0x002fe20000100800 */
[----:B------:R-:W-:-:S03]  /*2a440*/  MOV R6, R24 ;  /* 0x0000001800067202 */ /* 0x000fc60000000f00 */
[----:B------:R-:W-:Y:S01]  /*2a450*/  STL [R1+0x23c], R27 ;  /* 0x00023c1b01007387 */ /* 0x000fe20000100800 */
[----:B------:R-:W-:-:S03]  /*2a460*/  IMAD.MOV.U32 R7, RZ, RZ, R26 ;  /* 0x000000ffff077224 */ /* 0x000fc600078e001a */
[----:B------:R-:W0:Y:S01]  /*2a470*/  LDSM.16.MT88.4 R24, [R0+UR7+0x30100] ;  /* 0x030100070018783b */ /* 0x000e220008004200 */
[----:B--2---:R-:W-:-:S15]  /*2a480*/  HMMA.16816.F32 R20, R20, R2, R12 ;  /* 0x000000021414723c */ /* 0x004fde000000180c */
[----:B------:R-:W-:-:S04]  /*2a490*/  NOP ;  /* 0x0000000000007918 */ /* 0x000fc80000000000 */
        /* <DEDUP_REMOVED lines=11> */
[----:B0-----:R-:W-:Y:S04]  /*2a550*/  STL [R1+0x274], R25 ;  /* 0x0002741901007387 */ /* 0x001fe80000100800 */
[----:B------:R0:W-:Y:S01]  /*2a560*/  STL [R1+0x27c], R27 ;  /* 0x00027c1b01007387 */ /* 0x0001e20000100800 */
[----:B------:R-:W-:Y:S02]  /*2a570*/  IMAD.MOV.U32 R15, RZ, RZ, R26 ;  /* 0x000000ffff0f7224 */ /* 0x000fe400078e001a */
[----:B------:R-:W-:Y:S01]  /*2a580*/  IMAD.MOV.U32 R14, RZ, RZ, R24 ;  /* 0x000000ffff0e7224 */ /* 0x000fe200078e0018 */
        /* <DEDUP_REMOVED lines=12> */
[----:B-1----:R1:W-:Y:S04]  /*2a650*/  STL [R1+0x2b4], R21 ;  /* 0x0002b41501007387 */ /* 0x0023e80000100800 */
[----:B------:R3:W-:Y:S04]  /*2a660*/  STL [R1+0x2bc], R23 ;  /* 0x0002bc1701007387 */ /* 0x0007e80000100800 */
[----:B------:R-:W-:Y:S01]  /*2a670*/  STL [R1+0xf60], R0 ;  /* 0x000f600001007387 */ /* 0x000fe20000100800 */
[----:B0-----:R-:W-:-:S03]  /*2a680*/  MOV R8, R20 ;  /* 0x0000001400087202 */ /* 0x001fc60000000f00 */
[----:B------:R-:W4:Y:S04]  /*2a690*/  LDL.LU R24, [R1+0x104c] ;  /* 0x00104c0001187983 */ /* 0x000f280000300800 */
[----:B------:R-:W4:Y:S01]  /*2a6a0*/  LDL.LU R25, [R1+0x1048] ;  /* 0x0010480001197983 */ /* 0x000f220000300800 */
[----:B--2---:R-:W-:Y:S02]  /*2a6b0*/  IMAD.MOV.U32 R20, RZ, RZ, R26 ;  /* 0x000000ffff147224 */ /* 0x004fe400078e001a */
[----:B------:R-:W-:Y:S01]  /*2a6c0*/  IMAD.MOV.U32 R9, RZ, RZ, R22 ;  /* 0x000000ffff097224 */ /* 0x000fe200078e0016 */
[----:B------:R-:W4:Y:S01]  /*2a6d0*/  LDL.LU R26, [R1+0x1044] ;  /* 0x00104400011a7983 */ /* 0x000f220000300800 */
[----:B------:R-:W-:Y:S01]  /*2a6e0*/  IMAD.MOV.U32 R22, RZ, RZ, R28 ;  /* 0x000000ffff167224 */ /* 0x000fe200078e001c */
[----:B-1----:R-:W-:-:S02]  /*2a6f0*/  MOV R21, R27 ;  /* 0x0000001b00157202 */ /* 0x002fc40000000f00 */
[----:B------:R-:W4:Y:S04]  /*2a700*/  LDL.LU R27, [R1+0x1040] ;  /* 0x00104000011b7983 */ /* 0x000f280000300800 */
[----:B------:R-:W2:Y:S01]  /*2a710*/  LDL.LU R28, [R1+0x103c] ;  /* 0x00103c00011c7983 */ /* 0x000ea20000300800 */
[----:B---3--:R-:W-:-:S07]  /*2a720*/  IMAD.MOV.U32 R23, RZ, RZ, R29 ;  /* 0x000000ffff177224 */ /* 0x008fce00078e001d */
[----:B-----5:R-:W-:Y:S01]  /*2a730*/  HMMA.16816.F32 R20, R20, R2, R16 ;  /* 0x000000021414723c */ /* 0x020fe20000001810 */
[----:B------:R-:W3:-:S15]  /*2a740*/  LDL.LU R16, [R1+0x40] ;  /* 0x0000400001107983 */ /* 0x000ede0000300800 */
[----:B------:R-:W-:-:S03]  /*2a750*/  NOP ;  /* 0x0000000000007918 */ /* 0x000fc60000000000 */
[----:B------:R-:W-:Y:S04]  /*2a760*/  STL.64 [R1+0xf0], R20 ;  /* 0x0000f01401007387 */ /* 0x000fe80000100a00 */
[----:B------:R-:W-:Y:S04]  /*2a770*/  STL.64 [R1+0xf8], R22 ;  /* 0x0000f81601007387 */ /* 0x000fe80000100a00 */
[----:B------:R-:W3:Y:S04]  /*2a780*/  LDL.LU R17, [R1+0x44] ;  /* 0x0000440001117983 */ /* 0x000ee80000300800 */
[----:B------:R-:W3:Y:S04]  /*2a790*/  LDL.LU R18, [R1+0x48] ;  /* 0x0000480001127983 */ /* 0x000ee80000300800 */
[----:B------:R-:W3:Y:S04]  /*2a7a0*/  LDL.LU R19, [R1+0x4c] ;  /* 0x00004c0001137983 */ /* 0x000ee80000300800 */
[----:B--2---:R-:W0:Y:S04]  /*2a7b0*/  LDSM.16.MT88.4 R20, [R28+UR7+0x30000] ;  /* 0x030000071c14783b */ /* 0x004e280008004200 */
[----:B0-----:R-:W-:Y:S01]  /*2a7c0*/  STL [R1+0x114], R21 ;  /* 0x0001141501007387 */ /* 0x001fe20000100800 */
[----:B------:R-:W-:-:S03]  /*2a7d0*/  MOV R10, R20 ;  /* 0x00000014000a7202 */ /* 0x000fc60000000f00 */
[----:B------:R-:W-:Y:S01]  /*2a7e0*/  STL [R1+0x11c], R23 ;  /* 0x00011c1701007387 */ /* 0x000fe20000100800 */
[----:B------:R-:W-:-:S03]  /*2a7f0*/  IMAD.MOV.U32 R11, RZ, RZ, R22 ;  /* 0x000000ffff0b7224 */ /* 0x000fc600078e0016 */
[----:B------:R-:W0:Y:S02]  /*2a800*/  LDSM.16.MT88.4 R20, [R28+UR7+0x32000] ;  /* 0x032000071c14783b */ /* 0x000e240008004200 */
[----:B0-----:R-:W-:Y:S02]  /*2a810*/  IMAD.MOV.U32 R29, RZ, RZ, R20 ;  /* 0x000000ffff1d7224 */ /* 0x001fe400078e0014 */
[----:B------:R0:W-:Y:S04]  /*2a820*/  STL [R1+0x134], R21 ;  /* 0x0001341501007387 */ /* 0x0001e80000100800 */
[----:B------:R1:W-:Y:S01]  /*2a830*/  STL [R1+0x13c], R23 ;  /* 0x00013c1701007387 */ /* 0x0003e20000100800 */
[----:B------:R-:W-:Y:S01]  /*2a840*/  IMAD.MOV.U32 R20, RZ, RZ, R4 ;  /* 0x000000ffff147224 */ /* 0x000fe200078e0004 */
[----:B------:R-:W-:-:S02]  /*2a850*/  MOV R0, R22 ;  /* 0x0000001600007202 */ /* 0x000fc40000000f00 */
[----:B------:R-:W2:Y:S01]  /*2a860*/  LDL.LU R4, [R1+0x1038] ;  /* 0x0010380001047983 */ /* 0x000ea20000300800 */
[----:B------:R-:W-:Y:S01]  /*2a870*/  MOV R22, R6 ;  /* 0x0000000600167202 */ /* 0x000fe20000000f00 */
[----:B0-----:R-:W-:Y:S02]  /*2a880*/  IMAD.MOV.U32 R21, RZ, RZ, R5 ;  /* 0x000000ffff157224 */ /* 0x001fe400078e0005 */
[----:B-1----:R-:W-:Y:S01]  /*2a890*/  IMAD.MOV.U32 R23, RZ, RZ, R7 ;  /* 0x000000ffff177224 */ /* 0x002fe200078e0007 */
[----:B------:R-:W2:Y:S04]  /*2a8a0*/  LDL.LU R5, [R1+0x1034] ;  /* 0x0010340001057983 */ /* 0x000ea80000300800 */
[----:B------:R-:W2:Y:S04]  /*2a8b0*/  LDL.LU R6, [R1+0x1030] ;  /* 0x0010300001067983 */ /* 0x000ea80000300800 */
[----:B------:R-:W2:Y:S01]  /*2a8c0*/  LDL.LU R7, [R1+0x102c] ;  /* 0x00102c0001077983 */ /* 0x000ea20000300800 */
[----:B----4-:R-:W-:Y:S01]  /*2a8d0*/  HMMA.16816.F32 R24, R20, R2, R24 ;  /* 0x000000021418723c */ /* 0x010fe20000001818 */
[----:B------:R-:W-:Y:S01]  /*2a8e0*/  IMAD.MOV.U32 R20, RZ, RZ, R12 ;  /* 0x000000ffff147224 */ /* 0x000fe200078e000c */
[----:B------:R-:W-:Y:S01]  /*2a8f0*/  MOV R21, R13 ;  /* 0x0000000d00157202 */ /* 0x000fe20000000f00 */
[----:B------:R-:W-:-:S02]  /*2a900*/  IMAD.MOV.U32 R22, RZ, RZ, R14 ;  /* 0x000000ffff167224 */ /* 0x000fc400078e000e */
[----:B------:R-:W-:Y:S01]  /*2a910*/  IMAD.MOV.U32 R23, RZ, RZ, R15 ;  /* 0x000000ffff177224 */ /* 0x000fe200078e000f */
[----:B------:R-:W4:-:S13]  /*2a920*/  LDL.LU R12, [R1+0x1028] ;  /* 0x00102800010c7983 */ /* 0x000f1a0000300800 */
[----:B------:R0:W-:Y:S04]  /*2a930*/  STL.64 [R1+0x150], R24 ;  /* 0x0001501801007387 */ /* 0x0001e80000100a00 */
[----:B------:R1:W-:Y:S04]  /*2a940*/  STL.64 [R1+0x158], R26 ;  /* 0x0001581a01007387 */ /* 0x0003e80000100a00 */
[----:B------:R-:W4:Y:S04]  /*2a950*/  LDL.LU R13, [R1+0x1024] ;  /* 0x00102400010d7983 */ /* 0x000f280000300800 */
[----:B------:R-:W4:Y:S04]  /*2a960*/  LDL.LU R14, [R1+0x1020] ;  /* 0x00102000010e7983 */ /* 0x000f280000300800 */
[----:B------:R-:W4:Y:S04]  /*2a970*/  LDL.LU R15, [R1+0x101c] ;  /* 0x00101c00010f7983 */ /* 0x000f280000300800 */
[----:B0-----:R-:W5:Y:S01]  /*2a980*/  LDL.LU R24, [R1] ;  /* 0x0000000001187983 */ /* 0x001f620000300800 */
[----:B--2---:R-:W-:Y:S03]  /*2a990*/  HMMA.16816.F32 R4, R20, R2, R4 ;  /* 0x000000021404723c */ /* 0x004fe60000001804 */
[----:B------:R-:W0:-:S15]  /*2a9a0*/  LDSM.16.MT88.4 R20, [R28+UR7+0x30080] ;  /* 0x030080071c14783b */ /* 0x000e1e0008004200 */
[----:B------:R-:W-:Y:S01]  /*2a9b0*/  NOP ;  /* 0x0000000000007918 */ /* 0x000fe20000000000 */
[----:B------:R2:W-:Y:S04]  /*2a9c0*/  STL.64 [R1+0x1f0], R4 ;  /* 0x0001f00401007387 */ /* 0x0005e80000100a00 */
[----:B------:R0:W-:Y:S04]  /*2a9d0*/  STL.64 [R1+0x1f8], R6 ;  /* 0x0001f80601007387 */ /* 0x0001e80000100a00 */
[----:B------:R-:W5:Y:S04]  /*2a9e0*/  LDL.LU R25, [R1+0x4] ;  /* 0x0000040001197983 */ /* 0x000f680000300800 */
[----:B-1----:R-:W5:Y:S04]  /*2a9f0*/  LDL.LU R26, [R1+0x8] ;  /* 0x00000800011a7983 */ /* 0x002f680000300800 */
[----:B------:R-:W5:Y:S04]  /*2aa00*/  LDL.LU R27, [R1+0xc] ;  /* 0x00000c00011b7983 */ /* 0x000f680000300800 */
[----:B--2---:R-:W4:Y:S04]  /*2aa10*/  LDL.LU R4, [R1+0x2a0] ;  /* 0x0002a00001047983 */ /* 0x004f280000300800 */
[----:B------:R-:W4:Y:S01]  /*2aa20*/  LDL.LU R5, [R1+0x2a8] ;  /* 0x0002a80001057983 */ /* 0x000f220000300800 */
[----:B0-----:R-:W-:Y:S01]  /*2aa30*/  MOV R6, R8 ;  /* 0x0000000800067202 */ /* 0x001fe20000000f00 */
[----:B------:R-:W-:-:S02]  /*2aa40*/  IMAD.MOV.U32 R7, RZ, RZ, R9 ;  /* 0x000000ffff077224 */ /* 0x000fc400078e0009 */
[----:B------:R-:W2:Y:S04]  /*2aa50*/  LDL.LU R8, [R1+0x1018] ;  /* 0x0010180001087983 */ /* 0x000ea80000300800 */
[----:B------:R-:W2:Y:S01]  /*2aa60*/  LDL.LU R9, [R1+0x1014] ;  /* 0x0010140001097983 */ /* 0x000ea20000300800 */
[----:B----4-:R-:W-:-:S15]  /*2aa70*/  HMMA.16816.F32 R4, R4, R2, R12 ;  /* 0x000000020404723c */ /* 0x010fde000000180c */
[----:B------:R-:W-:-:S04]  /*2aa80*/  NOP ;  /* 0x0000000000007918 */ /* 0x000fc80000000000 */
[----:B------:R-:W-:Y:S04]  /*2aa90*/  STL.64 [R1+0x220], R4 ;  /* 0x0002200401007387 */ /* 0x000fe80000100a00 */
[----:B------:R-:W-:Y:S04]  /*2aaa0*/  STL.64 [R1+0x228], R6 ;  /* 0x0002280601007387 */ /* 0x000fe80000100a00 */
[----:B------:R-:W0:Y:S04]  /*2aab0*/  LDSM.16.MT88.4 R4, [R28+UR7+0x32080] ;  /* 0x032080071c04783b */ /* 0x000e280008004200 */
[----:B------:R-:W-:Y:S04]  /*2aac0*/  STL [R1+0xe4], R21 ;  /* 0x0000e41501007387 */ /* 0x000fe80000100800 */
[----:B------:R-:W-:Y:S01]  /*2aad0*/  STL [R1+0xec], R23 ;  /* 0x0000ec1701007387 */ /* 0x000fe20000100800 */
[----:B------:R-:W-:Y:S01]  /*2aae0*/  IMAD.MOV.U32 R15, RZ, RZ, R20 ;  /* 0x000000ffff0f7224 */ /* 0x000fe200078e0014 */
[----:B------:R-:W-:-:S02]  /*2aaf0*/  MOV R14, R22 ;  /* 0x00000016000e7202 */ /* 0x000fc40000000f00 */
[----:B0-----:R0:W-:Y:S01]  /*2ab00*/  STL [R1+0x104], R5 ;  /* 0x0001040501007387 */ /* 0x0011e20000100800 */
[----:B------:R-:W-:-:S03]  /*2ab10*/  IMAD.MOV.U32 R13, RZ, RZ, R4 ;  /* 0x000000ffff0d7224 */ /* 0x000fc600078e0004 */
[----:B------:R1:W-:Y:S01]  /*2ab20*/  STL [R1+0x10c], R7 ;  /* 0x00010c0701007387 */ /* 0x0003e20000100800 */
[----:B------:R-:W-:Y:S01]  /*2ab30*/  IMAD.MOV.U32 R12, RZ, RZ, R6 ;  /* 0x000000ffff0c7224 */ /* 0x000fe200078e0006 */
[----:B------:R-:W-:Y:S01]  /*2ab40*/  MOV R4, R10 ;  /* 0x0000000a00047202 */ /* 0x000fe20000000f00 */
[----:B------:R-:W-:Y:S01]  /*2ab50*/  IMAD.MOV.U32 R6, RZ, RZ, R29 ;  /* 0x000000ffff067224 */ /* 0x000fe200078e001d */
[----:B------:R-:W2:Y:S01]  /*2ab60*/  LDL.LU R10, [R1+0x1010] ;  /* 0x00101000010a7983 */ /* 0x000ea20000300800 */
[----:B0-----:R-:W-:Y:S01]  /*2ab70*/  IMAD.MOV.U32 R5, RZ, RZ, R11 ;  /* 0x000000ffff057224 */ /* 0x001fe200078e000b */
[----:B-1----:R-:W-:Y:S02]  /*2ab80*/  MOV R7, R0 ;  /* 0x0000000000077202 */ /* 0x002fe40000000f00 */
[----:B------:R-:W2:Y:S04]  /*2ab90*/  LDL.LU R11, [R1+0x100c] ;  /* 0x00100c00010b7983 */ /* 0x000ea80000300800 */
[----:B------:R-:W4:Y:S01]  /*2aba0*/  LDL.LU R29, [R1+0x1008] ;  /* 0x00100800011d7983 */ /* 0x000f220000300800 */
[----:B---3--:R-:W-:Y:S01]  /*2abb0*/  HMMA.16816.F32 R16, R4, R2, R16 ;  /* 0x000000020410723c */ /* 0x008fe20000001810 */
[----:B------:R-:W-:Y:S01]  /*2abc0*/  IMAD.MOV.U32 R4, RZ, RZ, R15 ;  /* 0x000000ffff047224 */ /* 0x000fe200078e000f */
[----:B------:R-:W-:Y:S01]  /*2abd0*/  MOV R5, R14 ;  /* 0x0000000e00057202 */ /* 0x000fe20000000f00 */
[----:B------:R-:W-:-:S02]  /*2abe0*/  IMAD.MOV.U32 R6, RZ, RZ, R13 ;  /* 0x000000ffff067224 */ /* 0x000fc400078e000d */
[----:B------:R-:W-:Y:S02]  /*2abf0*/  IMAD.MOV.U32 R7, RZ, RZ, R12 ;  /* 0x000000ffff077224 */ /* 0x000fe400078e000c */
[----:B------:R-:W0:-:S12]  /*2ac00*/  LDSM.16.MT88.4 R12, [R28+UR7+0x30100] ;  /* 0x030100071c0c783b */ /* 0x000e180008004200 */
[----:B------:R-:W-:Y:S04]  /*2ac10*/  STL.64 [R1+0x40], R16 ;  /* 0x0000401001007387 */ /* 0x000fe80000100a00 */
[----:B------:R-:W-:Y:S01]  /*2ac20*/  STL [R1+0x48], R18 ;  /* 0x0000481201007387 */ /* 0x000fe20000100800 */
[----:B------:R-:W-:-:S03]  /*2ac30*/  IMAD.MOV.U32 R0, RZ, RZ, R19 ;  /* 0x000000ffff007224 */ /* 0x000fc600078e0013 */
[----:B------:R-:W-:Y:S04]  /*2ac40*/  LDSM.16.MT88.4 R16, [R28+UR7+0x30180] ;  /* 0x030180071c10783b */ /* 0x000fe80008004200 */
[----:B0-----:R-:W-:Y:S01]  /*2ac50*/  STL [R1+0x1c4], R13 ;  /* 0x0001c40d01007387 */ /* 0x001fe20000100800 */
[----:B------:R-:W-:-:S03]  /*2ac60*/  MOV R23, R12 ;  /* 0x0000000c00177202 */ /* 0x000fc60000000f00 */
[----:B------:R-:W-:Y:S01]  /*2ac70*/  STL [R1+0x1cc], R15 ;  /* 0x0001cc0f01007387 */ /* 0x000fe20000100800 */
[----:B------:R-:W-:-:S03]  /*2ac80*/  IMAD.MOV.U32 R22, RZ, RZ, R14 ;  /* 0x000000ffff167224 */ /* 0x000fc600078e000e */
[----:B------:R-:W0:Y:S04]  /*2ac90*/  LDSM.16.MT88.4 R12, [R28+UR7+0x32100] ;  /* 0x032100071c0c783b */ /* 0x000e280008004200 */
[----:B0-----:R-:W-:Y:S04]  /*2aca0*/  STL [R1+0x1d4], R13 ;  /* 0x0001d40d01007387 */ /* 0x001fe80000100800 */
[----:B------:R0:W-:Y:S01]  /*2acb0*/  STL [R1+0x1dc], R15 ;  /* 0x0001dc0f01007387 */ /* 0x0001e20000100800 */
[----:B------:R-:W-:-:S03]  /*2acc0*/  MOV R20, R14 ;  /* 0x0000000e00147202 */ /* 0x000fc60000000f00 */
[----:B------:R-:W-:Y:S04]  /*2acd0*/  STL [R1+0x244], R17 ;  /* 0x0002441101007387 */ /* 0x000fe80000100800 */
[----:B------:R-:W-:Y:S01]  /*2ace0*/  STL [R1+0x24c], R19 ;  /* 0x00024c1301007387 */ /* 0x000fe20000100800 */
[----:B------:R-:W-:Y:S02]  /*2acf0*/  IMAD.MOV.U32 R14, RZ, RZ, R18 ;  /* 0x000000ffff0e7224 */ /* 0x000fe400078e0012 */
[----:B0-----:R-:W-:Y:S02]  /*2ad00*/  IMAD.MOV.U32 R15, RZ, RZ, R16 ;  /* 0x000000ffff0f7224 */ /* 0x001fe400078e0010 */
        /* <DEDUP_REMOVED lines=8> */
[----:B-----5:R-:W-:Y:S01]  /*2ad90*/  HMMA.16816.F32 R24, R4, R2, R24 ;  /* 0x000000020418723c */ /* 0x020fe20000001818 */
[----:B------:R-:W-:Y:S01]  /*2ada0*/  IMAD.MOV.U32 R4, RZ, RZ, R23 ;  /* 0x000000ffff047224 */ /* 0x000fe200078e0017 */
[----:B------:R-:W-:Y:S01]  /*2adb0*/  MOV R5, R22 ;  /* 0x0000001600057202 */ /* 0x000fe20000000f00 */
[----:B------:R-:W-:-:S02]  /*2adc0*/  IMAD.MOV.U32 R6, RZ, RZ, R21 ;  /* 0x000000ffff067224 */ /* 0x000fc400078e0015 */
[----:B------:R-:W-:Y:S01]  /*2add0*/  IMAD.MOV.U32 R7, RZ, RZ, R20 ;  /* 0x000000ffff077224 */ /* 0x000fe200078e0014 */
[----:B------:R0:W-:-:S13]  /*2ade0*/  STL [R1+0xf48], R28 ;  /* 0x000f481c01007387 */ /* 0x0001da0000100800 */
[----:B------:R-:W-:Y:S04]  /*2adf0*/  STL.64 [R1+0xc0], R24 ;  /* 0x0000c01801007387 */ /* 0x000fe80000100a00 */
[----:B------:R-:W-:Y:S01]  /*2ae00*/  STL.64 [R1+0xc8], R26 ;  /* 0x0000c81a01007387 */ /* 0x000fe20000100a00 */
[----:B----4-:R-:W-:Y:S01]  /*2ae10*/  IMAD.MOV.U32 R23, RZ, RZ, R29 ;  /* 0x000000ffff177224 */ /* 0x010fe200078e001d */
[----:B---3--:R-:W-:-:S15]  /*2ae20*/  HMMA.16816.F32 R16, R4, R2, R16 ;  /* 0x000000020410723c */ /* 0x008fde0000001810 */
[----:B------:R-:W-:-:S04]  /*2ae30*/  NOP ;  /* 0x0000000000007918 */ /* 0x000fc80000000000 */
[----:B------:R-:W-:Y:S04]  /*2ae40*/  STL.64 [R1+0x140], R16 ;  /* 0x0001401001007387 */ /* 0x000fe80000100a00 */
[----:B------:R-:W-:Y:S04]  /*2ae50*/  STL.64 [R1+0x148], R18 ;  /* 0x0001481201007387 */ /* 0x000fe80000100a00 */
[----:B------:R-:W3:Y:S04]  /*2ae60*/  LDL.LU R20, [R1+0x50] ;  /* 0x0000500001147983 */ /* 0x000ee80000300800 */
[----:B------:R-:W3:Y:S04]  /*2ae70*/  LDL.LU R21, [R1+0x54] ;  /* 0x0000540001157983 */ /* 0x000ee80000300800 */
[----:B------:R-:W4:Y:S04]  /*2ae80*/  LDL.LU R22, [R1+0x58] ;  /* 0x0000580001167983 */ /* 0x000f280000300800 */
[----:B------:R-:W5:Y:S01]  /*2ae90*/  LDL.LU R29, [R1+0xff0] ;  /* 0x000ff000011d7983 */ /* 0x000f620000300800 */
[----:B------:R-:W-:Y:S01]  /*2aea0*/  MOV R4, R15 ;  /* 0x0000000f00047202 */ /* 0x000fe20000000f00 */
[----:B------:R-:W-:Y:S01]  /*2aeb0*/  IMAD.MOV.U32 R5, RZ, RZ, R14 ;  /* 0x000000ffff057224 */ /* 0x000fe200078e000e */
[----:B------:R-:W-:Y:S01]  /*2aec0*/  MOV R6, R13 ;  /* 0x0000000d00067202 */ /* 0x000fe20000000f00 */
[----:B------:R-:W-:-:S07]  /*2aed0*/  IMAD.MOV.U32 R7, RZ, RZ, R12 ;  /* 0x000000ffff077224 */ /* 0x000fce00078e000c */
[----:B--2---:R-:W-:Y:S01]  /*2aee0*/  HMMA.16816.F32 R4, R4, R2, R8 ;  /* 0x000000020404723c */ /* 0x004fe20000001808 */
[----:B----4-:R-:W-:Y:S04]  /*2aef0*/  STL.64 [R1+0xfe8], R22 ;  /* 0x000fe81601007387 */ /* 0x010fe80000100a00 */
[----:B---3--:R-:W-:Y:S04]  /*2af00*/  STL.64 [R1+0xfe0], R20 ;  /* 0x000fe01401007387 */ /* 0x008fe80000100a00 */
[----:B0-----:R-:W2:Y:S04]  /*2af10*/  LDL R28, [R1+0x310] ;  /* 0x00031000011c7983 */ /* 0x001ea80000100800 */
[----:B------:R-:W3:Y:S06]  /*2af20*/  LDL.LU R12, [R1+0x30] ;  /* 0x00003000010c7983 */ /* 0x000eec0000300800 */
[----:B------:R-:W-:Y:S04]  /*2af30*/  STL.64 [R1+0x1e0], R4 ;  /* 0x0001e00401007387 */ /* 0x000fe80000100a00 */
[----:B-----5:R-:W0:Y:S04]  /*2af40*/  LDSM.16.MT88.4 R24, [R29+UR7+0x30000] ;  /* 0x030000071d18783b */ /* 0x020e280008004200 */
        /* <DEDUP_REMOVED lines=11> */
[----:B------:R-:W-:-:S03]  /*2b000*/  IMAD.MOV.U32 R18, RZ, RZ, R4 ;  /* 0x000000ffff127224 */ /* 0x000fc600078e0004 */
[----:B----4-:R-:W-:Y:S01]  /*2b010*/  STL [R1+0x84], R9 ;  /* 0x0000840901007387 */ /* 0x010fe20000100800 */
[----:B------:R-:W-:-:S03]  /*2b020*/  IMAD.MOV.U32 R4, RZ, RZ, R8 ;  /* 0x000000ffff047224 */ /* 0x000fc600078e0008 */
[----:B------:R-:W-:Y:S01]  /*2b030*/  STL [R1+0x8c], R11 ;  /* 0x00008c0b01007387 */ /* 0x000fe20000100800 */
[----:B0-----:R-:W-:-:S03]  /*2b040*/  IMAD.MOV.U32 R5, RZ, RZ, R10 ;  /* 0x000000ffff057224 */ /* 0x001fc600078e000a */
[----:B------:R-:W0:Y:S04]  /*2b050*/  LDSM.16.MT88.4 R8, [R29+UR7+0x32080] ;  /* 0x032080071d08783b */ /* 0x000e280008004200 */
[----:B0-----:R-:W-:Y:S04]  /*2b060*/  STL [R1+0xa4], R9 ;  /* 0x0000a40901007387 */ /* 0x001fe80000100800 */
[----:B------:R0:W-:Y:S01]  /*2b070*/  STL [R1+0xac], R11 ;  /* 0x0000ac0b01007387 */ /* 0x0001e20000100800 */
[----:B------:R-:W-:-:S03]  /*2b080*/  IMAD.MOV.U32 R7, RZ, RZ, R10 ;  /* 0x000000ffff077224 */ /* 0x000fc600078e000a */
[----:B------:R-:W-:Y:S04]  /*2b090*/  STL [R1+0x124], R21 ;  /* 0x0001241501007387 */ /* 0x000fe80000100800 */
[----:B------:R-:W-:Y:S01]  /*2b0a0*/  STL [R1+0x12c], R23 ;  /* 0x00012c1701007387 */ /* 0x000fe20000100800 */
[----:B------:R-:W-:Y:S01]  /*2b0b0*/  MOV R10, R22 ;  /* 0x00000016000a7202 */ /* 0x000fe20000000f00 */
[----:B0-----:R-:W-:Y:S02]  /*2b0c0*/  IMAD.MOV.U32 R11, RZ, RZ, R20 ;  /* 0x000000ffff0b7224 */ /* 0x001fe400078e0014 */
[----:B------:R-:W0:Y:S01]  /*2b0d0*/  LDSM.16.MT88.4 R20, [R29+UR7+0x32100] ;  /* 0x032100071d14783b */ /* 0x000e220008004200 */
[----:B------:R-:W-:Y:S02]  /*2b0e0*/  MOV R19, R6 ;  /* 0x0000000600137202 */ /* 0x000fe40000000f00 */
[----:B------:R-:W-:-:S02]  /*2b0f0*/  MOV R6, R8 ;  /* 0x0000000800067202 */ /* 0x000fc40000000f00 */
[----:B------:R-:W-:Y:S01]  /*2b100*/  MOV R16, R24 ;  /* 0x0000001800107202 */ /* 0x000fe20000000f00 */
[----:B------:R-:W-:Y:S01]  /*2b110*/  IMAD.MOV.U32 R17, RZ, RZ, R26 ;  /* 0x000000ffff117224 */ /* 0x000fe200078e001a */
[----:B0-----:R-:W-:Y:S04]  /*2b120*/  STL [R1+0x194], R21 ;  /* 0x0001941501007387 */ /* 0x001fe80000100800 */
[----:B------:R0:W-:Y:S01]  /*2b130*/  STL [R1+0x19c], R23 ;  /* 0x00019c1701007387 */ /* 0x0001e20000100800 */
[----:B------:R-:W-:Y:S02]  /*2b140*/  IMAD.MOV.U32 R8, RZ, RZ, R22 ;  /* 0x000000ffff087224 */ /* 0x000fe400078e0016 */
[----:B------:R-:W-:Y:S01]  /*2b150*/  IMAD.MOV.U32 R9, RZ, RZ, R20 ;  /* 0x000000ffff097224 */ /* 0x000fe200078e0014 */
        /* <DEDUP_REMOVED lines=18> */
[----:B------:R-:W-:Y:S01]  /*2b280*/  IMAD.MOV.U32 R4, RZ, RZ, R11 ;  /* 0x000000ffff047224 */ /* 0x000fe200078e000b */
[----:B------:R-:W-:Y:S01]  /*2b290*/  MOV R5, R10 ;  /* 0x0000000a00057202 */ /* 0x000fe20000000f00 */
[----:B------:R-:W-:-:S02]  /*2b2a0*/  IMAD.MOV.U32 R6, RZ, RZ, R9 ;  /* 0x000000ffff067224 */ /* 0x000fc400078e0009 */
[----:B------:R-:W-:Y:S02]  /*2b2b0*/  IMAD.MOV.U32 R7, RZ, RZ, R8 ;  /* 0x000000ffff077224 */ /* 0x000fe400078e0008 */
[----:B------:R-:W0:Y:S04]  /*2b2c0*/  LDSM.16.MT88.4 R8, [R29+UR7+0x30180] ;  /* 0x030180071d08783b */ /* 0x000e280008004200 */
[----:B-----5:R-:W-:Y:S04]  /*2b2d0*/  STL.64 [R1+0xfc8], R22 ;  /* 0x000fc81601007387 */ /* 0x020fe80000100a00 */
[----:B----4-:R1:W-:Y:S04]  /*2b2e0*/  STL.64 [R1+0xfc0], R20 ;  /* 0x000fc01401007387 */ /* 0x0103e80000100a00 */
[----:B-1----:R-:W4:Y:S04]  /*2b2f0*/  LDL.LU R20, [R1+0x10] ;  /* 0x0000100001147983 */ /* 0x002f280000300800 */
[----:B------:R-:W4:Y:S04]  /*2b300*/  LDL.LU R21, [R1+0x14] ;  /* 0x0000140001157983 */ /* 0x000f280000300800 */
[----:B------:R-:W5:Y:S04]  /*2b310*/  LDL.LU R22, [R1+0x18] ;  /* 0x0000180001167983 */ /* 0x000f680000300800 */
[----:B------:R-:W5:Y:S01]  /*2b320*/  LDL.LU R23, [R1+0x1c] ;  /* 0x00001c0001177983 */ /* 0x000f620000300800 */
[----:B---3--:R-:W-:Y:S01]  /*2b330*/  HMMA.16816.F32 R4, R4, R2, R12 ;  /* 0x000000020404723c */ /* 0x008fe2000000180c */
[----:B0-----:R-:W-:Y:S01]  /*2b340*/  MOV R12, R8 ;  /* 0x00000008000c7202 */ /* 0x001fe20000000f00 */
[----:B------:R-:W-:Y:S01]  /*2b350*/  IMAD.MOV.U32 R13, RZ, RZ, R10 ;  /* 0x000000ffff0d7224 */ /* 0x000fe200078e000a */
[----:B-----5:R-:W-:Y:S04]  /*2b360*/  STL.64 [R1+0xfd8], R22 ;  /* 0x000fd81601007387 */ /* 0x020fe80000100a00 */
[----:B----4-:R-:W-:Y:S04]  /*2b370*/  STL.64 [R1+0xfd0], R20 ;  /* 0x000fd01401007387 */ /* 0x010fe80000100a00 */
        /* <DEDUP_REMOVED lines=26> */
[----:B------:R-:W2:Y:S01]  /*2b520*/  LDL.LU.64 R20, [R1+0xfd0] ;  /* 0x000fd00001147983 */ /* 0x000ea20000300a00 */
[----:B------:R-:W-:Y:S01]  /*2b530*/  IMAD.MOV.U32 R14, RZ, RZ, R4 ;  /* 0x000000ffff0e7224 */ /* 0x000fe200078e0004 */
[----:B------:R-:W-:Y:S02]  /*2b540*/  MOV R15, R6 ;  /* 0x00000006000f7202 */ /* 0x000fe40000000f00 */
[----:B------:R-:W0:Y:S05]  /*2b550*/  LDSM.16.MT88.4 R4, [R28+UR7+0x30000] ;  /* 0x030000071c04783b */ /* 0x000e2a0008004200 */
[----:B--2---:R-:W-:Y:S01]  /*2b560*/  HMMA.16816.F32 R12, R12, R2, R20 ;  /* 0x000000020c0c723c */ /* 0x004fe20000001814 */
[----:B------:R-:W2:Y:S04]  /*2b570*/  LDL.LU.64 R22, [R1+0xfc8] ;  /* 0x000fc80001167983 */ /* 0x000ea80000300a00 */
[----:B------:R-:W2:-:S14]  /*2b580*/  LDL.LU.64 R20, [R1+0xfc0] ;  /* 0x000fc00001147983 */ /* 0x000e9c0000300a00 */
        /* <DEDUP_REMOVED lines=8> */
[----:B--2---:R-:W-:Y:S01]  /*2b610*/  HMMA.16816.F32 R12, R12, R2, R20 ;  /* 0x000000020c0c723c */ /* 0x004fe20000001814 */
[----:B------:R-:W-:Y:S01]  /*2b620*/  MOV R20, R17 ;  /* 0x0000001100147202 */ /* 0x000fe20000000f00 */
[----:B------:R-:W-:-:S02]  /*2b630*/  IMAD.MOV.U32 R21, RZ, RZ, R16 ;  /* 0x000000ffff157224 */ /* 0x000fc400078e0010 */
[----:B------:R-:W-:Y:S01]  /*2b640*/  IMAD.MOV.U32 R22, RZ, RZ, R11 ;  /* 0x000000ffff167224 */ /* 0x000fe200078e000b */
[----:B------:R-:W-:Y:S02]  /*2b650*/  MOV R23, R9 ;  /* 0x0000000900177202 */ /* 0x000fe40000000f00 */
        /* <DEDUP_REMOVED lines=40> */
[----:B------:R-:W-:-:S03]  /*2b8e0*/  MOV R9, R12 ;  /* 0x0000000c00097202 */ /* 0x000fc60000000f00 */
[----:B------:R-:W-:Y:S01]  /*2b8f0*/  STL [R1+0x16c], R15 ;  /* 0x00016c0f01007387 */ /* 0x000fe20000100800 */
[----:B------:R-:W-:-:S03]  /*2b900*/  IMAD.MOV.U32 R11, RZ, RZ, R14 ;  /* 0x000000ffff0b7224 */ /* 0x000fc600078e000e */
        /* <DEDUP_REMOVED lines=14> */
[----:B------:R-:W-:Y:S02]  /*2b9f0*/  IMAD.MOV.U32 R0, RZ, RZ, R21 ;  /* 0x000000ffff007224 */ /* 0x000fe400078e0015 */
[----:B------:R-:W-:Y:S01]  /*2ba00*/  IMAD.MOV.U32 R10, RZ, RZ, R22 ;  /* 0x000000ffff0a7224 */ /* 0x000fe200078e0016 */
[----:B------:R0:W-:Y:S01]  /*2ba10*/  STL [R1+0x20], R20 ;  /* 0x0000201401007387 */ /* 0x0001e20000100800 */
        /* <DEDUP_REMOVED lines=25> */
[----:B------:R-:W-:-:S03]  /*2bbb0*/  IMAD.MOV.U32 R28, RZ, RZ, R23 ;  /* 0x000000ffff1c7224 */ /* 0x000fc600078e0017 */
        /* <DEDUP_REMOVED lines=14> */
[----:B--2---:R-:W-:-:S02]  /*2bca0*/  IMAD.MOV.U32 R5, RZ, RZ, R7 ;  /* 0x000000ffff057224 */ /* 0x004fc400078e0007 */
[----:B------:R-:W-:Y:S01]  /*2bcb0*/  IMAD.MOV.U32 R6, RZ, RZ, R9 ;  /* 0x000000ffff067224 */ /* 0x000fe200078e0009 */
[----:B------:R-:W-:-:S07]  /*2bcc0*/  MOV R7, R11 ;  /* 0x0000000b00077202 */ /* 0x000fce0000000f00 */
[-C--:B-----5:R-:W-:Y:S08]  /*2bcd0*/  HMMA.16816.F32 R12, R4, R2.reuse, R12 ;  /* 0x00000002040c723c */ /* 0x0a0ff0000000180c */
[----:B----4-:R-:W-:-:S15]  /*2bce0*/  HMMA.16816.F32 R16, R20, R2, R16 ;  /* 0x000000021410723c */ /* 0x010fde0000001810 */
[----:B------:R-:W-:-:S04]  /*2bcf0*/  NOP ;  /* 0x0000000000007918 */ /* 0x000fc80000000000 */
[----:B------:R-:W-:Y:S04]  /*2bd00*/  STL.64 [R1+0x130], R16 ;  /* 0x0001301001007387 */ /* 0x000fe80000100a00 */
[----:B------:R-:W-:Y:S01]  /*2bd10*/  STL [R1+0x138], R18 ;  /* 0x0001381201007387 */ /* 0x000fe20000100800 */
[----:B------:R-:W-:-:S03]  /*2bd20*/  IMAD.MOV.U32 R29, RZ, RZ, R19 ;  /* 0x000000ffff1d7224 */ /* 0x000fc600078e0013 */
[----:B------:R-:W2:Y:S04]  /*2bd30*/  LDL.LU R20, [R1+0x50] ;  /* 0x0000500001147983 */ /* 0x000ea80000300800 */
[----:B------:R-:W2:Y:S04]  /*2bd40*/  LDL.LU R21, [R1+0x54] ;  /* 0x0000540001157983 */ /* 0x000ea80000300800 */
[----:B------:R-:W2:Y:S04]  /*2bd50*/  LDL.LU R22, [R1+0x58] ;  /* 0x0000580001167983 */ /* 0x000ea80000300800 */
[----:B------:R-:W2:Y:S04]  /*2bd60*/  LDL.LU R23, [R1+0x5c] ;  /* 0x00005c0001177983 */ /* 0x000ea80000300800 */
[----:B------:R-:W-:Y:S04]  /*2bd70*/  STL [R1+0xecc], R29 ;  /* 0x000ecc1d01007387 */ /* 0x000fe80000100800 */
[----:B------:R-:W3:Y:S04]  /*2bd80*/  LDL.LU R4, [R1+0x150] ;  /* 0x0001500001047983 */ /* 0x000ee80000300800 */
[----:B------:R0:W-:Y:S04]  /*2bd90*/  STL.64 [R1+0x2c0], R12 ;  /* 0x0002c00c01007387 */ /* 0x0001e80000100a00 */
[----:B------:R1:W-:Y:S04]  /*2bda0*/  STL.64 [R1+0x2c8], R14 ;  /* 0x0002c80e01007387 */ /* 0x0003e80000100a00 */
[----:B------:R-:W3:Y:S04]  /*2bdb0*/  LDL.LU R5, [R1+0x154] ;  /* 0x0001540001057983 */ /* 0x000ee80000300800 */
[----:B------:R-:W3:Y:S04]  /*2bdc0*/  LDL.LU R6, [R1+0x158] ;  /* 0x0001580001067983 */ /* 0x000ee80000300800 */
[----:B------:R-:W3:Y:S04]  /*2bdd0*/  LDL.LU R7, [R1+0x15c] ;  /* 0x00015c0001077983 */ /* 0x000ee80000300800 */
[----:B0-----:R-:W4:Y:S04]  /*2bde0*/  LDL.LU R12, [R1+0x10] ;  /* 0x00001000010c7983 */ /* 0x001f280000300800 */
[----:B------:R-:W4:Y:S01]  /*2bdf0*/  LDL.LU R13, [R1+0x14] ;  /* 0x00001400010d7983 */ /* 0x000f220000300800 */
[----:B-1----:R-:W-:-:S03]  /*2be00*/  IMAD.MOV.U32 R15, RZ, RZ, R24 ;  /* 0x000000ffff0f7224 */ /* 0x002fc600078e0018 */
[----:B------:R-:W3:Y:S04]  /*2be10*/  LDL.LU R24, [R1+0x254] ;  /* 0x0002540001187983 */ /* 0x000ee80000300800 */
[----:B------:R-:W3:Y:S04]  /*2be20*/  LDL.LU R25, [R1+0x25c] ;  /* 0x00025c0001197983 */ /* 0x000ee80000300800 */
[----:B------:R-:W5:Y:S04]  /*2be30*/  LDL.LU R16, [R1+0x1f0] ;  /* 0x0001f00001107983 */ /* 0x000f680000300800 */
[----:B------:R-:W5:Y:S04]  /*2be40*/  LDL.LU R17, [R1+0x1f4] ;  /* 0x0001f40001117983 */ /* 0x000f680000300800 */
[----:B------:R-:W5:Y:S01]  /*2be50*/  LDL.LU R18, [R1+0x1f8] ;  /* 0x0001f80001127983 */ /* 0x000f620000300800 */
[----:B------:R-:W-:-:S03]  /*2be60*/  IMAD.MOV.U32 R14, RZ, RZ, R26 ;  /* 0x000000ffff0e7224 */ /* 0x000fc600078e001a */
        /* <DEDUP_REMOVED lines=25> */
[----:B------:R0:W-:Y:S04]  /*2c000*/  STL.64 [R1+0x50], R20 ;  /* 0x0000501401007387 */ /* 0x0001e80000100a00 */
[----:B------:R1:W-:Y:S01]  /*2c010*/  STL [R1+0x5c], R23 ;  /* 0x00005c1701007387 */ /* 0x0003e20000100800 */
[----:B------:R-:W-:-:S03]  /*2c020*/  MOV R29, R22 ;  /* 0x00000016001d7202 */ /* 0x000fc60000000f00 */
        /* <DEDUP_REMOVED lines=12> */
[----:B------:R-:W-:Y:S04]  /*2c0f0*/  STL.64 [R1+0x290], R12 ;  /* 0x0002900c01007387 */ /* 0x000fe80000100a00 */
[----:B------:R-:W-:Y:S04]  /*2c100*/  STL.64 [R1+0x298], R14 ;  /* 0x0002980e01007387 */ /* 0x000fe80000100a00 */
[----:B------:R-:W5:Y:S04]  /*2c110*/  LDL.LU R5, [R1+0x28c] ;  /* 0x00028c0001057983 */ /* 0x000f680000300800 */
[----:B------:R-:W5:Y:S04]  /*2c120*/  LDL.LU R6, [R1+0x274] ;  /* 0x0002740001067983 */ /* 0x000f680000300800 */
[----:B------:R-:W5:Y:S04]  /*2c130*/  LDL.LU R7, [R1+0x27c] ;  /* 0x00027c0001077983 */ /* 0x000f680000300800 */
[----:B------:R-:W3:Y:S01]  /*2c140*/  LDL.LU R24, [R1+0x20] ;  /* 0x0000200001187983 */ /* 0x000ee20000300800 */
[----:B------:R-:W-:-:S03]  /*2c150*/  IMAD.MOV.U32 R25, RZ, RZ, R0 ;  /* 0x000000ffff197224 */ /* 0x000fc600078e0000 */
[----:B------:R-:W4:Y:S01]  /*2c160*/  LDL.LU R0, [R1+0xf64] ;  /* 0x000f640001007983 */ /* 0x000f220000300800 */
[-C--:B-----5:R-:W-:Y:S03]  /*2c170*/  HMMA.16816.F32 R4, R4, R2.reuse, R16 ;  /* 0x000000020404723c */ /* 0x0a0fe60000001810 */
[----:B------:R-:W5:Y:S04]  /*2c180*/  LDL.LU R16, [R1+0x220] ;  /* 0x0002200001107983 */ /* 0x000f680000300800 */
[----:B------:R-:W5:Y:S04]  /*2c190*/  LDL.LU R17, [R1+0x224] ;  /* 0x0002240001117983 */ /* 0x000f680000300800 */
[----:B------:R-:W5:Y:S04]  /*2c1a0*/  LDL.LU R18, [R1+0x228] ;  /* 0x0002280001127983 */ /* 0x000f680000300800 */
[----:B------:R-:W5:Y:S04]  /*2c1b0*/  LDL.LU R19, [R1+0x22c] ;  /* 0x00022c0001137983 */ /* 0x000f680000300800 */
[----:B------:R0:W-:Y:S04]  /*2c1c0*/  STL [R1+0xf40], R4 ;  /* 0x000f400401007387 */ /* 0x0001e80000100800 */
[----:B------:R1:W-:Y:S04]  /*2c1d0*/  STL [R1+0xf18], R5 ;  /* 0x000f180501007387 */ /* 0x0003e80000100800 */
[----:B------:R1:W-:Y:S04]  /*2c1e0*/  STL [R1+0xf14], R6 ;  /* 0x000f140601007387 */ /* 0x0003e80000100800 */
[----:B------:R2:W-:Y:S04]  /*2c1f0*/  STL [R1+0xf10], R7 ;  /* 0x000f100701007387 */ /* 0x0005e80000100800 */
[----:B0-----:R-:W3:Y:S04]  /*2c200*/  LDL.LU R4, [R1+0xb0] ;  /* 0x0000b00001047983 */ /* 0x001ee80000300800 */
[----:B-1----:R-:W3:Y:S04]  /*2c210*/  LDL.LU R5, [R1+0xb4] ;  /* 0x0000b40001057983 */ /* 0x002ee80000300800 */
[----:B------:R-:W3:Y:S04]  /*2c220*/  LDL.LU R6, [R1+0xb8] ;  /* 0x0000b80001067983 */ /* 0x000ee80000300800 */
        /* <DEDUP_REMOVED lines=31> */
[----:B------:R-:W5:-:S15]  /*2c420*/  LDL.LU R8, [R1+0x2a4] ;  /* 0x0002a40001087983 */ /* 0x000f5e0000300800 */
[----:B------:R-:W-:-:S03]  /*2c430*/  NOP ;  /* 0x0000000000007918 */ /* 0x000fc60000000000 */
[----:B------:R-:W-:Y:S04]  /*2c440*/  STL.64 [R1+0x20], R4 ;  /* 0x0000200401007387 */ /* 0x000fe80000100a00 */
[----:B------:R-:W-:Y:S04]  /*2c450*/  STL.64 [R1+0x28], R6 ;  /* 0x0000280601007387 */ /* 0x000fe80000100a00 */
[----:B------:R-:W5:Y:S04]  /*2c460*/  LDL.LU R9, [R1+0x2ac] ;  /* 0x0002ac0001097983 */ /* 0x000f680000300800 */
[----:B------:R-:W5:Y:S04]  /*2c470*/  LDL.LU R10, [R1+0x2b4] ;  /* 0x0002b400010a7983 */ /* 0x000f680000300800 */
[----:B------:R-:W5:Y:S04]  /*2c480*/  LDL.LU R11, [R1+0x2bc] ;  /* 0x0002bc00010b7983 */ /* 0x000f680000300800 */
[----:B----4-:R-:W0:Y:S01]  /*2c490*/  LDSM.16.MT88.4 R4, [R0+UR7+0x34000] ;  /* 0x034000070004783b */ /* 0x010e220008004200 */
        /* <DEDUP_REMOVED lines=13> */
[----:B------:R-:W0:Y:S04]  /*2c570*/  LDSM.16.MT88.4 R8, [R0+UR7+0x34080] ;  /* 0x034080070008783b */ /* 0x000e280008004200 */
[----:B------:R1:W-:Y:S04]  /*2c580*/  STL.64 [R1+0xf50], R12 ;  /* 0x000f500c01007387 */ /* 0x0003e80000100a00 */
[----:B------:R-:W2:Y:S04]  /*2c590*/  LDL.LU R16, [R1+0x244] ;  /* 0x0002440001107983 */ /* 0x000ea80000300800 */
[----:B------:R-:W2:Y:S04]  /*2c5a0*/  LDL.LU R17, [R1+0x24c] ;  /* 0x00024c0001117983 */ /* 0x000ea80000300800 */
[----:B-1----:R-:W3:Y:S04]  /*2c5b0*/  LDL.LU R12, [R1+0x170] ;  /* 0x00017000010c7983 */ /* 0x002ee80000300800 */
[----:B------:R-:W3:Y:S04]  /*2c5c0*/  LDL.LU R13, [R1+0x174] ;  /* 0x00017400010d7983 */ /* 0x000ee80000300800 */
[----:B------:R-:W3:Y:S04]  /*2c5d0*/  LDL.LU R14, [R1+0x178] ;  /* 0x00017800010e7983 */ /* 0x000ee80000300800 */
[----:B------:R-:W3:Y:S04]  /*2c5e0*/  LDL.LU R15, [R1+0x17c] ;  /* 0x00017c00010f7983 */ /* 0x000ee80000300800 */
[----:B------:R-:W2:Y:S04]  /*2c5f0*/  LDL.LU R18, [R1+0x264] ;  /* 0x0002640001127983 */ /* 0x000ea80000300800 */
[----:B------:R-:W2:Y:S02]  /*2c600*/  LDL.LU R19, [R1+0x26c] ;  /* 0x00026c0001137983 */ /* 0x000ea40000300800 */
        /* <DEDUP_REMOVED lines=11> */
[----:B------:R-:W-:-:S02]  /*2c6c0*/  IMAD.MOV.U32 R4, RZ, RZ, R6 ;  /* 0x000000ffff047224 */ /* 0x000fc400078e0006 */
[----:B------:R-:W-:Y:S01]  /*2c6d0*/  IMAD.MOV.U32 R5, RZ, RZ, R8 ;  /* 0x000000ffff057224 */ /* 0x000fe200078e0008 */
[----:B------:R-:W-:Y:S02]  /*2c6e0*/  MOV R6, R10 ;  /* 0x0000000a00067202 */ /* 0x000fe40000000f00 */
        /* <DEDUP_REMOVED lines=27> */
[----:B------:R-:W-:-:S03]  /*2c8a0*/  IMAD.MOV.U32 R10, RZ, RZ, R20 ;  /* 0x000000ffff0a7224 */ /* 0x000fc600078e0014 */
[----:B------:R-:W-:Y:S01]  /*2c8b0*/  STL [R1+0x27c], R23 ;  /* 0x00027c1701007387 */ /* 0x000fe20000100800 */
[----:B------:R-:W-:-:S03]  /*2c8c0*/  IMAD.MOV.U32 R11, RZ, RZ, R22 ;  /* 0x000000ffff0b7224 */ /* 0x000fc600078e0016 */
[----:B------:R-:W0:Y:S04]  /*2c8d0*/  LDSM.16.MT88.4 R20, [R0+UR7+0x36100] ;  /* 0x036100070014783b */ /* 0x000e280008004200 */
[----:B0-----:R0:W-:Y:S01]  /*2c8e0*/  STL [R1+0x284], R21 ;  /* 0x0002841501007387 */ /* 0x0011e20000100800 */
[----:B------:R-:W-:-:S03]  /*2c8f0*/  MOV R15, R20 ;  /* 0x00000014000f7202 */ /* 0x000fc60000000f00 */
[----:B------:R2:W-:Y:S04]  /*2c900*/  STL [R1+0x28c], R23 ;  /* 0x00028c1701007387 */ /* 0x0005e80000100800 */
[----:B------:R-:W3:Y:S01]  /*2c910*/  LDL.LU R20, [R1+0x164] ;  /* 0x0001640001147983 */ /* 0x000ee20000300800 */
[----:B------:R-:W-:-:S03]  /*2c920*/  IMAD.MOV.U32 R14, RZ, RZ, R22 ;  /* 0x000000ffff0e7224 */ /* 0x000fc600078e0016 */
        /* <DEDUP_REMOVED lines=13> */
[----:B------:R-:W-:-:S03]  /*2ca00*/  MOV R16, R20 ;  /* 0x0000001400107202 */ /* 0x000fc60000000f00 */
[----:B------:R-:W-:Y:S01]  /*2ca10*/  STL [R1+0x2ac], R23 ;  /* 0x0002ac1701007387 */ /* 0x000fe20000100800 */
[----:B------:R-:W-:-:S03]  /*2ca20*/  IMAD.MOV.U32 R17, RZ, RZ, R22 ;  /* 0x000000ffff117224 */ /* 0x000fc600078e0016 */
[----:B------:R-:W0:Y:S04]  /*2ca30*/  LDSM.16.MT88.4 R20, [R0+UR7+0x36180] ;  /* 0x036180070014783b */ /* 0x000e280008004200 */
[----:B0-----:R0:W-:Y:S04]  /*2ca40*/  STL [R1+0x2b4], R21 ;  /* 0x0002b41501007387 */ /* 0x0011e80000100800 */
[----:B------:R5:W-:Y:S01]  /*2ca50*/  STL [R1+0x2bc], R23 ;  /* 0x0002bc1701007387 */ /* 0x000be20000100800 */
[----:B------:R-:W-:-:S03]  /*2ca60*/  IMAD.MOV.U32 R29, RZ, RZ, R20 ;  /* 0x000000ffff1d7224 */ /* 0x000fc600078e0014 */
[----:B------:R-:W-:Y:S04]  /*2ca70*/  STL [R1+0xe30], R0 ;  /* 0x000e300001007387 */ /* 0x000fe80000100800 */
[----:B------:R-:W2:Y:S01]  /*2ca80*/  LDL.LU R20, [R1+0x1c0] ;  /* 0x0001c00001147983 */ /* 0x000ea20000300800 */
[----:B0-----:R-:W-:Y:S01]  /*2ca90*/  IMAD.MOV.U32 R21, RZ, RZ, R4 ;  /* 0x000000ffff157224 */ /* 0x001fe200078e0004 */
[----:B-----5:R-:W-:Y:S02]  /*2caa0*/  MOV R23, R12 ;  /* 0x0000000c00177202 */ /* 0x020fe40000000f00 */
[----:B------:R-:W5:Y:S04]  /*2cab0*/  LDL.LU R4, [R1+0xf40] ;  /* 0x000f400001047983 */ /* 0x000f680000300800 */
[----:B------:R-:W-:Y:S04]  /*2cac0*/  STL [R1+0x194], R25 ;  /* 0x0001941901007387 */ /* 0x000fe80000100800 */
[----:B------:R0:W-:Y:S01]  /*2cad0*/  STL [R1+0x19c], R27 ;  /* 0x00019c1b01007387 */ /* 0x0001e20000100800 */
[----:B------:R-:W-:-:S03]  /*2cae0*/  IMAD.MOV.U32 R12, RZ, RZ, R26 ;  /* 0x000000ffff0c7224 */ /* 0x000fc600078e001a */
[----:B0-----:R-:W2:Y:S01]  /*2caf0*/  LDL.LU.64 R26, [R1+0xf38] ;  /* 0x000f3800011a7983 */ /* 0x001ea20000300a00 */
[----:B---3--:R-:W-:Y:S01]  /*2cb00*/  F2FP.F16.E4M3.UNPACK_B R3, R18 ;  /* 0x00000012ff03723e */ /* 0x008fe200020006ff */
[----:B------:R-:W-:Y:S02]  /*2cb10*/  IMAD.MOV.U32 R18, RZ, RZ, R24 ;  /* 0x000000ffff127224 */ /* 0x000fe400078e0018 */
        /* <DEDUP_REMOVED lines=10> */
[----:B------:R0:W-:Y:S04]  /*2cbc0*/  STL [R1+0x124], R21 ;  /* 0x0001241501007387 */ /* 0x0001e80000100800 */
[----:B------:R1:W-:Y:S01]  /*2cbd0*/  STL [R1+0x12c], R23 ;  /* 0x00012c1701007387 */ /* 0x0003e20000100800 */
[----:B------:R-:W-:Y:S02]  /*2cbe0*/  IMAD.MOV.U32 R20, RZ, RZ, R5 ;  /* 0x000000ffff147224 */ /* 0x000fe400078e0005 */
[----:B------:R-:W-:Y:S01]  /*2cbf0*/  IMAD.MOV.U32 R0, RZ, RZ, R22 ;  /* 0x000000ffff007224 */ /* 0x000fe200078e0016 */
[----:B------:R-:W5:Y:S01]  /*2cc00*/  LDL.LU R5, [R1+0xf18] ;  /* 0x000f180001057983 */ /* 0x000f620000300800 */
[----:B------:R-:W-:Y:S01]  /*2cc10*/  IMAD.MOV.U32 R22, RZ, RZ, R7 ;  /* 0x000000ffff167224 */ /* 0x000fe200078e0007 */
[----:B0-----:R-:W-:-:S02]  /*2cc20*/  MOV R21, R6 ;  /* 0x0000000600157202 */ /* 0x001fc40000000f00 */
[----:B------:R-:W5:Y:S04]  /*2cc30*/  LDL.LU R6, [R1+0xf14] ;  /* 0x000f140001067983 */ /* 0x000f680000300800 */
[----:B------:R-:W5:Y:S01]  /*2cc40*/  LDL.LU R7, [R1+0xf10] ;  /* 0x000f100001077983 */ /* 0x000f620000300800 */
[----:B-1----:R-:W-:-:S03]  /*2cc50*/  IMAD.MOV.U32 R23, RZ, RZ, R9 ;  /* 0x000000ffff177224 */ /* 0x002fc600078e0009 */
[----:B------:R-:W4:Y:S04]  /*2cc60*/  LDL.LU R9, [R1+0xf0c] ;  /* 0x000f0c0001097983 */ /* 0x000f280000300800 */
[----:B--2---:R-:W-:Y:S01]  /*2cc70*/  HMMA.16816.F32 R24, R20, R2, R24 ;  /* 0x000000021418723c */ /* 0x004fe20000001818 */
[----:B------:R-:W-:Y:S01]  /*2cc80*/  MOV R20, R10 ;  /* 0x0000000a00147202 */ /* 0x000fe20000000f00 */
[----:B------:R-:W-:Y:S02]  /*2cc90*/  IMAD.MOV.U32 R21, RZ, RZ, R11 ;  /* 0x000000ffff157224 */ /* 0x000fe400078e000b */
[----:B------:R-:W-:Y:S01]  /*2cca0*/  IMAD.MOV.U32 R22, RZ, RZ, R15 ;  /* 0x000000ffff167224 */ /* 0x000fe200078e000f */
[----:B------:R-:W-:Y:S01]  /*2ccb0*/  MOV R23, R14 ;  /* 0x0000000e00177202 */ /* 0x000fe20000000f00 */
[----:B------:R-:W4:-:S13]  /*2ccc0*/  LDL.LU R10, [R1+0xf08] ;  /* 0x000f0800010a7983 */ /* 0x000f1a0000300800 */
        /* <DEDUP_REMOVED lines=13> */
[----:B0-----:R-:W-:-:S02]  /*2cda0*/  IMAD.MOV.U32 R14, RZ, RZ, R4 ;  /* 0x000000ffff0e7224 */ /* 0x001fc400078e0004 */
[----:B------:R-:W-:Y:S01]  /*2cdb0*/  IMAD.MOV.U32 R15, RZ, RZ, R6 ;  /* 0x000000ffff0f7224 */ /* 0x000fe200078e0006 */
[----:B------:R-:W-:Y:S01]  /*2cdc0*/  MOV R4, R16 ;  /* 0x0000001000047202 */ /* 0x000fe20000000f00 */
[----:B------:R-:W-:Y:S01]  /*2cdd0*/  IMAD.MOV.U32 R6, RZ, RZ, R29 ;  /* 0x000000ffff067224 */ /* 0x000fe200078e001d */
[----:B---3--:R-:W-:Y:S04]  /*2cde0*/  STL.64 [R1+0xee8], R26 ;  /* 0x000ee81a01007387 */ /* 0x008fe80000100a00 */
[----:B--2---:R-:W-:Y:S04]  /*2cdf0*/  STL.64 [R1+0xee0], R24 ;  /* 0x000ee01801007387 */ /* 0x004fe80000100a00 */
[----:B------:R0:W-:Y:S04]  /*2ce00*/  STL [R1+0x114], R5 ;  /* 0x0001140501007387 */ /* 0x0001e80000100800 */
[----:B------:R1:W-:Y:S04]  /*2ce10*/  STL [R1+0x11c], R7 ;  /* 0x00011c0701007387 */ /* 0x0003e80000100800 */
[----:B------:R-:W2:Y:S04]  /*2ce20*/  LDL.LU R16, [R1+0xf00] ;  /* 0x000f000001107983 */ /* 0x000ea80000300800 */
[----:B------:R-:W3:Y:S01]  /*2ce30*/  LDSM.16.MT88.4 R24, [R28+UR7+0x36100] ;  /* 0x036100071c18783b */ /* 0x000ee20008004200 */
[----:B0-----:R-:W-:Y:S01]  /*2ce40*/  IMAD.MOV.U32 R5, RZ, RZ, R17 ;  /* 0x000000ffff057224 */ /* 0x001fe200078e0011 */
[----:B-1----:R-:W-:-:S02]  /*2ce50*/  MOV R7, R19 ;  /* 0x0000001300077202 */ /* 0x002fc40000000f00 */
[----:B------:R-:W2:Y:S05]  /*2ce60*/  LDL.LU R17, [R1+0xefc] ;  /* 0x000efc0001117983 */ /* 0x000eaa0000300800 */
[----:B----4-:R-:W-:Y:S01]  /*2ce70*/  HMMA.16816.F32 R4, R4, R2, R8 ;  /* 0x000000020404723c */ /* 0x010fe20000001808 */
[----:B------:R0:W-:Y:S04]  /*2ce80*/  STL [R1+0x184], R21 ;  /* 0x0001841501007387 */ /* 0x0001e80000100800 */
[----:B------:R-:W-:Y:S04]  /*2ce90*/  STL [R1+0x18c], R23 ;  /* 0x00018c1701007387 */ /* 0x000fe80000100800 */
[----:B------:R-:W4:Y:S10]  /*2cea0*/  LDL.LU R8, [R1+0x40] ;  /* 0x0000400001087983 */ /* 0x000f340000300800 */
[----:B------:R-:W-:Y:S04]  /*2ceb0*/  STL.64 [R1+0x220], R4 ;  /* 0x0002200401007387 */ /* 0x000fe80000100a00 */
[----:B------:R-:W-:Y:S04]  /*2cec0*/  STL.64 [R1+0x228], R6 ;  /* 0x0002280601007387 */ /* 0x000fe80000100a00 */
[----:B------:R-:W4:Y:S04]  /*2ced0*/  LDL.LU R9, [R1+0x44] ;  /* 0x0000440001097983 */ /* 0x000f280000300800 */
[----:B------:R-:W4:Y:S04]  /*2cee0*/  LDL.LU R10, [R1+0x48] ;  /* 0x00004800010a7983 */ /* 0x000f280000300800 */
[----:B------:R-:W4:Y:S04]  /*2cef0*/  LDL.LU R11, [R1+0x4c] ;  /* 0x00004c00010b7983 */ /* 0x000f280000300800 */
[----:B------:R-:W1:Y:S01]  /*2cf00*/  LDSM.16.MT88.4 R4, [R28+UR7+0x34100] ;  /* 0x034100071c04783b */ /* 0x000e620008004200 */
[----:B------:R-:W-:-:S02]  /*2cf10*/  IMAD.MOV.U32 R29, RZ, RZ, R22 ;  /* 0x000000ffff1d7224 */ /* 0x000fc400078e0016 */
[----:B------:R-:W-:Y:S02]  /*2cf20*/  IMAD.MOV.U32 R19, RZ, RZ, R20 ;  /* 0x000000ffff137224 */ /* 0x000fe400078e0014 */
[----:B---3--:R-:W-:Y:S01]  /*2cf30*/  IMAD.MOV.U32 R20, RZ, RZ, R26 ;  /* 0x000000ffff147224 */ /* 0x008fe200078e001a */
[----:B0-----:R-:W-:Y:S01]  /*2cf40*/  MOV R21, R24 ;  /* 0x0000001800157202 */ /* 0x001fe20000000f00 */
[----:B-1----:R0:W-:Y:S01]  /*2cf50*/  STL [R1+0x1e4], R5 ;  /* 0x0001e40501007387 */ /* 0x0021e20000100800 */
[----:B------:R-:W-:-:S03]  /*2cf60*/  MOV R23, R4 ;  /* 0x0000000400177202 */ /* 0x000fc60000000f00 */
[----:B------:R1:W-:Y:S01]  /*2cf70*/  STL [R1+0x1ec], R7 ;  /* 0x0001ec0701007387 */ /* 0x0003e20000100800 */
[----:B------:R-:W-:Y:S02]  /*2cf80*/  IMAD.MOV.U32 R22, RZ, RZ, R6 ;  /* 0x000000ffff167224 */ /* 0x000fe400078e0006 */
[----:B------:R-:W-:Y:S02]  /*2cf90*/  IMAD.MOV.U32 R4, RZ, RZ, R18 ;  /* 0x000000ffff047224 */ /* 0x000fe400078e0012 */
[----:B------:R-:W-:Y:S01]  /*2cfa0*/  IMAD.MOV.U32 R6, RZ, RZ, R13 ;  /* 0x000000ffff067224 */ /* 0x000fe200078e000d */
[----:B------:R-:W2:Y:S01]  /*2cfb0*/  LDL.LU R18, [R1+0xef8] ;  /* 0x000ef80001127983 */ /* 0x000ea20000300800 */
[----:B0-----:R-:W-:Y:S01]  /*2cfc0*/  MOV R5, R12 ;  /* 0x0000000c00057202 */ /* 0x001fe20000000f00 */
[----:B-1----:R-:W-:Y:S02]  /*2cfd0*/  IMAD.MOV.U32 R7, RZ, RZ, R0 ;  /* 0x000000ffff077224 */ /* 0x002fe400078e0000 */
[----:B------:R-:W3:Y:S04]  /*2cfe0*/  LDL.LU R12, [R1+0xef4] ;  /* 0x000ef400010c7983 */ /* 0x000ee80000300800 */
[----:B------:R-:W3:Y:S04]  /*2cff0*/  LDL.LU R13, [R1+0xef0] ;  /* 0x000ef000010d7983 */ /* 0x000ee80000300800 */
[----:B------:R-:W-:Y:S04]  /*2d000*/  STL [R1+0x204], R25 ;  /* 0x0002041901007387 */ /* 0x000fe80000100800 */
[----:B------:R0:W-:Y:S04]  /*2d010*/  STL [R1+0x20c], R27 ;  /* 0x00020c1b01007387 */ /* 0x0001e80000100800 */
[----:B0-----:R-:W5:Y:S04]  /*2d020*/  LDL.LU.64 R26, [R1+0xee8] ;  /* 0x000ee800011a7983 */ /* 0x001f680000300a00 */
[----:B------:R-:W5:Y:S01]  /*2d030*/  LDL.LU.64 R24, [R1+0xee0] ;  /* 0x000ee00001187983 */ /* 0x000f620000300a00 */
[----:B----4-:R-:W-:-:S15]  /*2d040*/  HMMA.16816.F32 R4, R4, R2, R8 ;  /* 0x000000020404723c */ /* 0x010fde0000001808 */
[----:B------:R-:W-:-:S04]  /*2d050*/  NOP ;  /* 0x0000000000007918 */ /* 0x000fc80000000000 */
[----:B------:R-:W-:Y:S04]  /*2d060*/  STL.64 [R1+0x40], R4 ;  /* 0x0000400401007387 */ /* 0x000fe80000100a00 */
[----:B------:R-:W-:Y:S01]  /*2d070*/  STL [R1+0x48], R6 ;  /* 0x0000480601007387 */ /* 0x000fe20000100800 */
[----:B------:R-:W-:-:S03]  /*2d080*/  IMAD.MOV.U32 R0, RZ, RZ, R7 ;  /* 0x000000ffff007224 */ /* 0x000fc600078e0007 */
[----:B------:R-:W0:Y:S04]  /*2d090*/  LDSM.16.MT88.4 R4, [R28+UR7+0x34180] ;  /* 0x034180071c04783b */ /* 0x000e280008004200 */
[----:B0-----:R-:W-:Y:S01]  /*2d0a0*/  STL [R1+0x244], R5 ;  /* 0x0002440501007387 */ /* 0x001fe20000100800 */
[----:B------:R-:W-:-:S03]  /*2d0b0*/  MOV R11, R4 ;  /* 0x00000004000b7202 */ /* 0x000fc60000000f00 */
[----:B------:R-:W-:Y:S01]  /*2d0c0*/  STL [R1+0x24c], R7 ;  /* 0x00024c0701007387 */ /* 0x000fe20000100800 */
[----:B------:R-:W-:-:S03]  /*2d0d0*/  IMAD.MOV.U32 R10, RZ, RZ, R6 ;  /* 0x000000ffff0a7224 */ /* 0x000fc600078e0006 */
[----:B------:R-:W0:Y:S04]  /*2d0e0*/  LDSM.16.MT88.4 R4, [R28+UR7+0x36180] ;  /* 0x036180071c04783b */ /* 0x000e280008004200 */
[----:B0-----:R0:W-:Y:S01]  /*2d0f0*/  STL [R1+0x264], R5 ;  /* 0x0002640501007387 */ /* 0x0011e20000100800 */
[----:B------:R-:W-:-:S03]  /*2d100*/  IMAD.MOV.U32 R9, RZ, RZ, R4 ;  /* 0x000000ffff097224 */ /* 0x000fc600078e0004 */
[----:B------:R1:W-:Y:S04]  /*2d110*/  STL [R1+0x26c], R7 ;  /* 0x00026c0701007387 */ /* 0x0003e80000100800 */
[----:B------:R-:W-:Y:S01]  /*2d120*/  STL [R1+0xe1c], R28 ;  /* 0x000e1c1c01007387 */ /* 0x000fe20000100800 */
[----:B------:R-:W-:-:S03]  /*2d130*/  IMAD.MOV.U32 R4, RZ, RZ, R14 ;  /* 0x000000ffff047224 */ /* 0x000fc600078e000e */
[----:B------:R-:W3:Y:S01]  /*2d140*/  LDL.LU R14, [R1+0xedc] ;  /* 0x000edc00010e7983 */ /* 0x000ee20000300800 */
[----:B0-----:R-:W-:-:S03]  /*2d150*/  IMAD.MOV.U32 R5, RZ, RZ, R15 ;  /* 0x000000ffff057224 */ /* 0x001fc600078e000f */
[----:B------:R-:W3:Y:S01]  /*2d160*/  LDL.LU R15, [R1+0xed8] ;  /* 0x000ed800010f7983 */ /* 0x000ee20000300800 */
[----:B------:R-:W-:Y:S02]  /*2d170*/  MOV R8, R6 ;  /* 0x0000000600087202 */ /* 0x000fe40000000f00 */
[----:B------:R-:W-:Y:S01]  /*2d180*/  MOV R6, R19 ;  /* 0x0000001300067202 */ /* 0x000fe20000000f00 */
[----:B-1----:R-:W-:Y:S01]  /*2d190*/  IMAD.MOV.U32 R7, RZ, RZ, R29 ;  /* 0x000000ffff077224 */ /* 0x002fe200078e001d */
[----:B------:R-:W2:Y:S04]  /*2d1a0*/  LDL.LU R19, [R1+0xed4] ;  /* 0x000ed40001137983 */ /* 0x000ea80000300800 */
[----:B------:R-:W4:Y:S02]  /*2d1b0*/  LDL.LU R29, [R1+0xed0] ;  /* 0x000ed000011d7983 */ /* 0x000f240000300800 */
[----:B-----5:R-:W-:Y:S01]  /*2d1c0*/  HMMA.16816.F32 R24, R4, R2, R24 ;  /* 0x000000020418723c */ /* 0x020fe20000001818 */
[----:B------:R-:W-:Y:S01]  /*2d1d0*/  IMAD.MOV.U32 R4, RZ, RZ, R23 ;  /* 0x000000ffff047224 */ /* 0x000fe200078e0017 */
[----:B------:R-:W-:Y:S01]  /*2d1e0*/  MOV R5, R22 ;  /* 0x0000001600057202 */ /* 0x000fe20000000f00 */
[----:B------:R-:W-:-:S02]  /*2d1f0*/  IMAD.MOV.U32 R6, RZ, RZ, R21 ;  /* 0x000000ffff067224 */ /* 0x000fc400078e0015 */
[----:B------:R-:W-:-:S14]  /*2d200*/  IMAD.MOV.U32 R7, RZ, RZ, R20 ;  /* 0x000000ffff077224 */ /* 0x000fdc00078e0014 */
[----:B------:R-:W-:Y:S04]  /*2d210*/  STL.64 [R1+0xc0], R24 ;  /* 0x0000c01801007387 */ /* 0x000fe80000100a00 */
[----:B------:R-:W-:Y:S04]  /*2d220*/  STL.64 [R1+0xc8], R26 ;  /* 0x0000c81a01007387 */ /* 0x000fe80000100a00 */
[----:B------:R-:W5:Y:S01]  /*2d230*/  LDL.LU R20, [R1+0x50] ;  /* 0x0000500001147983 */ /* 0x000f620000300800 */
[----:B---3--:R-:W-:Y:S01]  /*2d240*/  HMMA.16816.F32 R4, R4, R2, R12 ;  /* 0x000000020404723c */ /* 0x008fe2000000180c */
[----:B----4-:R-:W-:-:S15]  /*2d250*/  MOV R22, R29 ;  /* 0x0000001d00167202 */ /* 0x010fde0000000f00 */
[----:B------:R-:W-:-:S03]  /*2d260*/  NOP ;  /* 0x0000000000007918 */ /* 0x000fc60000000000 */
[----:B------:R0:W-:Y:S04]  /*2d270*/  STL.64 [R1+0x140], R4 ;  /* 0x0001400401007387 */ /* 0x0001e80000100a00 */
[----:B------:R1:W-:Y:S04]  /*2d280*/  STL.64 [R1+0x148], R6 ;  /* 0x0001480601007387 */ /* 0x0003e80000100a00 */
[----:B------:R-:W5:Y:S04]  /*2d290*/  LDL.LU R21, [R1+0x54] ;  /* 0x0000540001157983 */ /* 0x000f680000300800 */
[----:B------:R-:W3:Y:S04]  /*2d2a0*/  LDL.LU R29, [R1+0xecc] ;  /* 0x000ecc00011d7983 */ /* 0x000ee80000300800 */
[----:B------:R-:W4:Y:S01]  /*2d2b0*/  LDL.LU R23, [R1+0x5c] ;  /* 0x00005c0001177983 */ /* 0x000f220000300800 */
[----:B0-----:R-:W-:Y:S01]  /*2d2c0*/  IMAD.MOV.U32 R4, RZ, RZ, R11 ;  /* 0x000000ffff047224 */ /* 0x001fe200078e000b */
[----:B------:R-:W-:Y:S01]  /*2d2d0*/  MOV R5, R10 ;  /* 0x0000000a00057202 */ /* 0x000fe20000000f00 */
[----:B-1----:R-:W-:-:S02]  /*2d2e0*/  IMAD.MOV.U32 R6, RZ, RZ, R9 ;  /* 0x000000ffff067224 */ /* 0x002fc400078e0009 */
[----:B------:R-:W-:Y:S01]  /*2d2f0*/  IMAD.MOV.U32 R7, RZ, RZ, R8 ;  /* 0x000000ffff077224 */ /* 0x000fe200078e0008 */
[----:B----4-:R-:W-:Y:S04]  /*2d300*/  STL.64 [R1+0xeb0], R22 ;  /* 0x000eb01601007387 */ /* 0x010fe80000100a00 */
[----:B-----5:R0:W-:Y:S04]  /*2d310*/  STL.64 [R1+0xea8], R20 ;  /* 0x000ea81401007387 */ /* 0x0201e80000100a00 */
[----:B0-----:R-:W4:Y:S04]  /*2d320*/  LDL.LU R20, [R1+0x130] ;  /* 0x0001300001147983 */ /* 0x001f280000300800 */
[----:B------:R-:W4:Y:S04]  /*2d330*/  LDL.LU R21, [R1+0x134] ;  /* 0x0001340001157983 */ /* 0x000f280000300800 */
[----:B------:R-:W5:Y:S01]  /*2d340*/  LDL.LU R22, [R1+0x138] ;  /* 0x0001380001167983 */ /* 0x000f620000300800 */
[----:B---3--:R-:W-:-:S03]  /*2d350*/  IMAD.MOV.U32 R23, RZ, RZ, R29 ;  /* 0x000000ffff177224 */ /* 0x008fc600078e001d */
[----:B------:R-:W3:Y:S01]  /*2d360*/  LDL.LU R29, [R1+0xec8] ;  /* 0x000ec800011d7983 */ /* 0x000ee20000300800 */
[----:B--2---:R-:W-:Y:S03]  /*2d370*/  HMMA.16816.F32 R4, R4, R2, R16 ;  /* 0x000000020404723c */ /* 0x004fe60000001810 */
[----:B-----5:R-:W-:Y:S04]  /*2d380*/  STL.64 [R1+0xec0], R22 ;  /* 0x000ec01601007387 */ /* 0x020fe80000100a00 */
[----:B----4-:R-:W-:Y:S04]  /*2d390*/  STL.64 [R1+0xeb8], R20 ;  /* 0x000eb81401007387 */ /* 0x010fe80000100a00 */
[----:B------:R-:W2:Y:S08]  /*2d3a0*/  LDL.LU R8, [R1+0x30] ;  /* 0x0000300001087983 */ /* 0x000eb00000300800 */
[----:B------:R-:W-:Y:S04]  /*2d3b0*/  STL.64 [R1+0x1d0], R4 ;  /* 0x0001d00401007387 */ /* 0x000fe80000100a00 */
[----:B------:R-:W-:Y:S04]  /*2d3c0*/  STL.64 [R1+0x1d8], R6 ;  /* 0x0001d80601007387 */ /* 0x000fe80000100a00 */
[----:B---3--:R-:W0:Y:S04]  /*2d3d0*/  LDSM.16.MT88.4 R4, [R29+UR7+0x36000] ;  /* 0x036000071d04783b */ /* 0x008e280008004200 */
[----:B------:R-:W1:Y:S04]  /*2d3e0*/  LDSM.16.MT88.4 R12, [R29+UR7+0x34080] ;  /* 0x034080071d0c783b */ /* 0x000e680008004200 */
[----:B------:R-:W2:Y:S04]  /*2d3f0*/  LDL.LU R9, [R1+0x34] ;  /* 0x0000340001097983 */ /* 0x000ea80000300800 */
[----:B------:R-:W2:Y:S04]  /*2d400*/  LDL.LU R10, [R1+0x38] ;  /* 0x00003800010a7983 */ /* 0x000ea80000300800 */
[----:B------:R-:W2:Y:S04]  /*2d410*/  LDL.LU R11, [R1+0x3c] ;  /* 0x00003c00010b7983 */ /* 0x000ea80000300800 */
[----:B------:R-:W3:Y:S04]  /*2d420*/  LDL R28, [R1+0x310] ;  /* 0x00031000011c7983 */ /* 0x000ee80000100800 */
[----:B------:R-:W-:Y:S04]  /*2d430*/  LDSM.16.MT88.4 R20, [R29+UR7+0x34100] ;  /* 0x034100071d14783b */ /* 0x000fe80008004200 */
[----:B------:R-:W-:Y:S04]  /*2d440*/  LDSM.16.MT88.4 R24, [R29+UR7+0x34000] ;  /* 0x034000071d18783b */ /* 0x000fe80008004200 */
[----:B0-----:R0:W-:Y:S04]  /*2d450*/  STL [R1+0x4], R5 ;  /* 0x0000040501007387 */ /* 0x0011e80000100800 */
[----:B------:R-:W-:Y:S01]  /*2d460*/  STL [R1+0xc], R7 ;  /* 0x00000c0701007387 */ /* 0x000fe20000100800 */
[----:B------:R-:W-:-:S03]  /*2d470*/  MOV R18, R4 ;  /* 0x0000000400127202 */ /* 0x000fc60000000f00 */
[----:B-1----:R-:W-:Y:S01]  /*2d480*/  STL [R1+0x84], R13 ;  /* 0x0000840d01007387 */ /* 0x002fe20000100800 */
[----:B------:R-:W-:-:S03]  /*2d490*/  IMAD.MOV.U32 R4, RZ, RZ, R12 ;  /* 0x000000ffff047224 */ /* 0x000fc600078e000c */
[----:B------:R-:W-:Y:S01]  /*2d4a0*/  STL [R1+0x8c], R15 ;  /* 0x00008c0f01007387 */ /* 0x000fe20000100800 */
[----:B0-----:R-:W-:-:S03]  /*2d4b0*/  MOV R5, R14 ;  /* 0x0000000e00057202 */ /* 0x001fc60000000f00 */
        /* <DEDUP_REMOVED lines=9> */
[----:B------:R-:W-:Y:S02]  /*2d550*/  IMAD.MOV.U32 R19, RZ, RZ, R6 ;  /* 0x000000ffff137224 */ /* 0x000fe400078e0006 */
[----:B------:R-:W-:Y:S01]  /*2d560*/  IMAD.MOV.U32 R6, RZ, RZ, R12 ;  /* 0x000000ffff067224 */ /* 0x000fe200078e000c */
[----:B0-----:R-:W-:Y:S04]  /*2d570*/  STL [R1+0x174], R21 ;  /* 0x0001741501007387 */ /* 0x001fe80000100800 */
[----:B------:R0:W-:Y:S01]  /*2d580*/  STL [R1+0x17c], R23 ;  /* 0x00017c1701007387 */ /* 0x0001e20000100800 */
[----:B------:R-:W-:Y:S01]  /*2d590*/  MOV R12, R22 ;  /* 0x00000016000c7202 */ /* 0x000fe20000000f00 */
[----:B------:R-:W-:-:S02]  /*2d5a0*/  IMAD.MOV.U32 R13, RZ, RZ, R20 ;  /* 0x000000ffff0d7224 */ /* 0x000fc400078e0014 */
[----:B0-----:R-:W4:Y:S04]  /*2d5b0*/  LDL.LU.64 R22, [R1+0xec0] ;  /* 0x000ec00001167983 */ /* 0x001f280000300a00 */
[----:B------:R-:W4:Y:S01]  /*2d5c0*/  LDL.LU.64 R20, [R1+0xeb8] ;  /* 0x000eb80001147983 */ /* 0x000f220000300a00 */
[----:B------:R-:W-:Y:S02]  /*2d5d0*/  IMAD.MOV.U32 R16, RZ, RZ, R24 ;  /* 0x000000ffff107224 */ /* 0x000fe400078e0018 */
[----:B------:R-:W-:-:S07]  /*2d5e0*/  IMAD.MOV.U32 R17, RZ, RZ, R26 ;  /* 0x000000ffff117224 */ /* 0x000fce00078e001a */
[----:B----4-:R-:W-:Y:S01]  /*2d5f0*/  HMMA.16816.F32 R16, R16, R2, R20 ;  /* 0x000000021010723c */ /* 0x010fe20000001814 */
[----:B------:R-:W4:Y:S04]  /*2d600*/  LDL.LU.64 R22, [R1+0xeb0] ;  /* 0x000eb00001167983 */ /* 0x000f280000300a00 */
[----:B------:R-:W4:-:S14]  /*2d610*/  LDL.LU.64 R20, [R1+0xea8] ;  /* 0x000ea80001147983 */ /* 0x000f1c0000300a00 */
[----:B------:R-:W-:Y:S04]  /*2d620*/  STL.64 [R1+0xe40], R18 ;  /* 0x000e401201007387 */ /* 0x000fe80000100a00 */
[----:B------:R4:W-:Y:S02]  /*2d630*/  STL.64 [R1+0xe38], R16 ;  /* 0x000e381001007387 */ /* 0x0009e40000100a00 */
[----:B----4-:R-:W-:-:S15]  /*2d640*/  HMMA.16816.F32 R16, R4, R2, R20 ;  /* 0x000000020410723c */ /* 0x010fde0000001814 */
[----:B------:R-:W-:-:S04]  /*2d650*/  NOP ;  /* 0x0000000000007918 */ /* 0x000fc80000000000 */
[----:B------:R-:W-:Y:S01]  /*2d660*/  MOV R26, R18 ;  /* 0x00000012001a7202 */ /* 0x000fe20000000f00 */
[----:B------:R-:W-:Y:S01]  /*2d670*/  IMAD.MOV.U32 R24, RZ, RZ, R19 ;  /* 0x000000ffff187224 */ /* 0x000fe200078e0013 */
[----:B------:R-:W-:Y:S04]  /*2d680*/  STL.64 [R1+0x50], R16 ;  /* 0x0000501001007387 */ /* 0x000fe80000100a00 */
[----:B------:R-:W-:Y:S04]  /*2d690*/  STL.64 [R1+0xe50], R26 ;  /* 0x000e501a01007387 */ /* 0x000fe80000100a00 */
[----:B------:R0:W-:Y:S04]  /*2d6a0*/  STL.64 [R1+0xe48], R24 ;  /* 0x000e481801007387 */ /* 0x0001e80000100a00 */
[----:B0-----:R-:W4:Y:S04]  /*2d6b0*/  LDL.LU R24, [R1+0x10] ;  /* 0x0000100001187983 */ /* 0x001f280000300800 */
[----:B------:R-:W4:Y:S04]  /*2d6c0*/  LDL.LU R25, [R1+0x14] ;  /* 0x0000140001197983 */ /* 0x000f280000300800 */
[----:B------:R-:W5:Y:S04]  /*2d6d0*/  LDL.LU R26, [R1+0x18] ;  /* 0x00001800011a7983 */ /* 0x000f680000300800 */
[----:B------:R-:W5:Y:S01]  /*2d6e0*/  LDL.LU R27, [R1+0x1c] ;  /* 0x00001c00011b7983 */ /* 0x000f620000300800 */
[----:B------:R-:W-:Y:S01]  /*2d6f0*/  IMAD.MOV.U32 R4, RZ, RZ, R15 ;  /* 0x000000ffff047224 */ /* 0x000fe200078e000f */
[----:B------:R-:W-:Y:S01]  /*2d700*/  MOV R5, R14 ;  /* 0x0000000e00057202 */ /* 0x000fe20000000f00 */
[----:B------:R-:W-:-:S02]  /*2d710*/  IMAD.MOV.U32 R6, RZ, RZ, R13 ;  /* 0x000000ffff067224 */ /* 0x000fc400078e000d */
[----:B------:R-:W-:-:S07]  /*2d720*/  IMAD.MOV.U32 R7, RZ, RZ, R12 ;  /* 0x000000ffff077224 */ /* 0x000fce00078e000c */
[----:B--2---:R-:W-:Y:S01]  /*2d730*/  HMMA.16816.F32 R4, R4, R2, R8 ;  /* 0x000000020404723c */ /* 0x004fe20000001808 */
[----:B---3--:R-:W-:Y:S04]  /*2d740*/  LDSM.16.MT88.4 R8, [R28+UR7+0x36000] ;  /* 0x036000071c08783b */ /* 0x008fe80008004200 */
[----:B-----5:R-:W-:Y:S04]  /*2d750*/  STL.64 [R1+0xea0], R26 ;  /* 0x000ea01a01007387 */ /* 0x020fe80000100a00 */
[----:B----4-:R-:W-:Y:S04]  /*2d760*/  STL.64 [R1+0xe98], R24 ;  /* 0x000e981801007387 */ /* 0x010fe80000100a00 */
[----:B------:R-:W2:Y:S04]  /*2d770*/  LDL.LU R20, [R1+0x2c0] ;  /* 0x0002c00001147983 */ /* 0x000ea80000300800 */
[----:B------:R-:W2:Y:S04]  /*2d780*/  LDL.LU R21, [R1+0x2c4] ;  /* 0x0002c40001157983 */ /* 0x000ea80000300800 */
[----:B------:R-:W2:Y:S04]  /*2d790*/  LDL.LU R22, [R1+0x2c8] ;  /* 0x0002c80001167983 */ /* 0x000ea80000300800 */
[----:B------:R-:W2:Y:S04]  /*2d7a0*/  LDL.LU R23, [R1+0x2cc] ;  /* 0x0002cc0001177983 */ /* 0x000ea80000300800 */
[----:B------:R-:W3:Y:S04]  /*2d7b0*/  LDL.LU R16, [R1+0x290] ;  /* 0x0002900001107983 */ /* 0x000ee80000300800 */
[----:B------:R-:W-:Y:S04]  /*2d7c0*/  STL.64 [R1+0xb0], R4 ;  /* 0x0000b00401007387 */ /* 0x000fe80000100a00 */
[----:B------:R-:W-:Y:S04]  /*2d7d0*/  STL.64 [R1+0xb8], R6 ;  /* 0x0000b80601007387 */ /* 0x000fe80000100a00 */
[----:B------:R-:W0:Y:S04]  /*2d7e0*/  LDSM.16.MT88.4 R4, [R29+UR7+0x34180] ;  /* 0x034180071d04783b */ /* 0x000e280008004200 */
[----:B------:R-:W3:Y:S04]  /*2d7f0*/  LDL.LU R17, [R1+0x294] ;  /* 0x0002940001117983 */ /* 0x000ee80000300800 */
[----:B------:R-:W3:Y:S04]  /*2d800*/  LDL.LU R18, [R1+0x298] ;  /* 0x0002980001127983 */ /* 0x000ee80000300800 */
[----:B------:R-:W3:Y:S04]  /*2d810*/  LDL.LU R19, [R1+0x29c] ;  /* 0x00029c0001137983 */ /* 0x000ee80000300800 */
[----:B------:R-:W-:Y:S04]  /*2d820*/  LDSM.16.MT88.4 R24, [R28+UR7+0x34080] ;  /* 0x034080071c18783b */ /* 0x000fe80008004200 */
        /* <DEDUP_REMOVED lines=10> */
[----:B------:R-:W-:Y:S04]  /*2d8d0*/  STL [R1+0xd98], R29 ;  /* 0x000d981d01007387 */ /* 0x000fe80000100800 */
[----:B0-----:R-:W-:Y:S04]  /*2d8e0*/  STL [R1+0xe6c], R5 ;  /* 0x000e6c0501007387 */ /* 0x001fe80000100800 */
[----:B------:R-:W-:Y:S04]  /*2d8f0*/  STL [R1+0xe68], R7 ;  /* 0x000e680701007387 */ /* 0x000fe80000100800 */
[----:B------:R0:W-:Y:S04]  /*2d900*/  STL [R1+0xe74], R9 ;  /* 0x000e740901007387 */ /* 0x0001e80000100800 */
[----:B------:R1:W-:Y:S04]  /*2d910*/  STL [R1+0xe70], R11 ;  /* 0x000e700b01007387 */ /* 0x0003e80000100800 */
[----:B------:R-:W-:Y:S04]  /*2d920*/  STL [R1+0x34], R25 ;  /* 0x0000341901007387 */ /* 0x000fe80000100800 */
[----:B------:R-:W-:Y:S01]  /*2d930*/  STL [R1+0x3c], R27 ;  /* 0x00003c1b01007387 */ /* 0x000fe20000100800 */
[----:B0-----:R-:W-:-:S02]  /*2d940*/  IMAD.MOV.U32 R9, RZ, RZ, R26 ;  /* 0x000000ffff097224 */ /* 0x001fc400078e001a */
[----:B-1----:R-:W-:Y:S02]  /*2d950*/  IMAD.MOV.U32 R11, RZ, RZ, R24 ;  /* 0x000000ffff0b7224 */ /* 0x002fe400078e0018 */
[----:B------:R-:W0:Y:S04]  /*2d960*/  LDSM.16.MT88.4 R24, [R28+UR7+0x36080] ;  /* 0x036080071c18783b */ /* 0x000e280008004200 */
[----:B0-----:R-:W-:Y:S04]  /*2d970*/  STL [R1+0x64], R25 ;  /* 0x0000641901007387 */ /* 0x001fe80000100800 */
[----:B------:R0:W-:Y:S01]  /*2d980*/  STL [R1+0x6c], R27 ;  /* 0x00006c1b01007387 */ /* 0x0001e20000100800 */
[----:B------:R-:W-:Y:S01]  /*2d990*/  IMAD.MOV.U32 R5, RZ, RZ, R26 ;  /* 0x000000ffff057224 */ /* 0x000fe200078e001a */
[----:B------:R-:W-:-:S02]  /*2d9a0*/  MOV R7, R24 ;  /* 0x0000001800077202 */ /* 0x000fc40000000f00 */
[----:B0-----:R-:W4:Y:S04]  /*2d9b0*/  LDL.LU.64 R26, [R1+0xea0] ;  /* 0x000ea000011a7983 */ /* 0x001f280000300a00 */
[----:B------:R-:W4:Y:S02]  /*2d9c0*/  LDL.LU.64 R24, [R1+0xe98] ;  /* 0x000e980001187983 */ /* 0x000f240000300a00 */
[----:B----4-:R-:W-:Y:S01]  /*2d9d0*/  HMMA.16816.F32 R24, R12, R2, R24 ;  /* 0x000000020c18723c */ /* 0x010fe20000001818 */
[----:B------:R-:W-:Y:S01]  /*2d9e0*/  IMAD.MOV.U32 R12, RZ, RZ, R4 ;  /* 0x000000ffff0c7224 */ /* 0x000fe200078e0004 */
[----:B------:R-:W-:Y:S01]  /*2d9f0*/  MOV R13, R6 ;  /* 0x00000006000d7202 */ /* 0x000fe20000000f00 */
[----:B------:R-:W-:Y:S02]  /*2da00*/  IMAD.MOV.U32 R14, RZ, RZ, R8 ;  /* 0x000000ffff0e7224 */ /* 0x000fe400078e0008 */
[----:B------:R-:W-:-:S07]  /*2da10*/  IMAD.MOV.U32 R15, RZ, RZ, R10 ;  /* 0x000000ffff0f7224 */ /* 0x000fce00078e000a */
[----:B--2---:R-:W-:Y:S07]  /*2da20*/  HMMA.16816.F32 R12, R12, R2, R20 ;  /* 0x000000020c0c723c */ /* 0x004fee0000001814 */
[----:B------:R-:W-:Y:S04]  /*2da30*/  STL.64 [R1+0x130], R24 ;  /* 0x0001301801007387 */ /* 0x000fe80000100a00 */
[----:B------:R-:W-:Y:S08]  /*2da40*/  STL.64 [R1+0x138], R26 ;  /* 0x0001381a01007387 */ /* 0x000ff00000100a00 */
[----:B------:R-:W-:Y:S04]  /*2da50*/  STL.64 [R1+0xe60], R14 ;  /* 0x000e600e01007387 */ /* 0x000fe80000100a00 */
[----:B------:R0:W-:Y:S04]  /*2da60*/  STL.64 [R1+0xe58], R12 ;  /* 0x000e580c01007387 */ /* 0x0001e80000100a00 */
[----:B0-----:R-:W2:Y:S04]  /*2da70*/  LDL.LU R12, [R1+0xd0] ;  /* 0x0000d000010c7983 */ /* 0x001ea80000300800 */
[----:B------:R-:W2:Y:S04]  /*2da80*/  LDL.LU R13, [R1+0xd4] ;  /* 0x0000d400010d7983 */ /* 0x000ea80000300800 */
        /* <DEDUP_REMOVED lines=8> */
[----:B------:R-:W-:Y:S01]  /*2db10*/  MOV R20, R11 ;  /* 0x0000000b00147202 */ /* 0x000fe20000000f00 */
[----:B------:R-:W-:-:S02]  /*2db20*/  IMAD.MOV.U32 R21, RZ, RZ, R9 ;  /* 0x000000ffff157224 */ /* 0x000fc400078e0009 */
[----:B------:R-:W-:Y:S01]  /*2db30*/  IMAD.MOV.U32 R22, RZ, RZ, R7 ;  /* 0x000000ffff167224 */ /* 0x000fe200078e0007 */
[----:B------:R-:W-:-:S07]  /*2db40*/  MOV R23, R5 ;  /* 0x0000000500177202 */ /* 0x000fce0000000f00 */
[----:B---3--:R-:W-:-:S15]  /*2db50*/  HMMA.16816.F32 R16, R20, R2, R16 ;  /* 0x000000021410723c */ /* 0x008fde0000001810 */
[----:B------:R-:W-:-:S04]  /*2db60*/  NOP ;  /* 0x0000000000007918 */ /* 0x000fc80000000000 */
[----:B------:R-:W-:Y:S02]  /*2db70*/  IMAD.MOV.U32 R10, RZ, RZ, R16 ;  /* 0x000000ffff0a7224 */ /* 0x000fe400078e0010 */
[----:B------:R-:W-:Y:S01]  /*2db80*/  IMAD.MOV.U32 R8, RZ, RZ, R17 ;  /* 0x000000ffff087224 */ /* 0x000fe200078e0011 */
[----:B------:R-:W-:Y:S01]  /*2db90*/  MOV R6, R18 ;  /* 0x0000001200067202 */ /* 0x000fe20000000f00 */
[----:B------:R-:W-:Y:S02]  /*2dba0*/  IMAD.MOV.U32 R4, RZ, RZ, R19 ;  /* 0x000000ffff047224 */ /* 0x000fe400078e0013 */
[----:B------:R-:W-:Y:S01]  /*2dbb0*/  IMAD.MOV.U32 R19, RZ, RZ, R0 ;  /* 0x000000ffff137224 */ /* 0x000fe200078e0000 */
[----:B----4-:R-:W-:Y:S04]  /*2dbc0*/  STL.64 [R1+0xe90], R14 ;  /* 0x000e900e01007387 */ /* 0x010fe80000100a00 */
        /* <DEDUP_REMOVED lines=8> */
[----:B------:R-:W3:Y:S04]  /*2dc50*/  LDL.LU R18, [R1+0x48] ;  /* 0x0000480001127983 */ /* 0x000ee80000300800 */
[----:B0-----:R-:W-:Y:S01]  /*2dc60*/  STL [R1+0x74], R13 ;  /* 0x0000740d01007387 */ /* 0x001fe20000100800 */
[----:B------:R-:W-:-:S03]  /*2dc70*/  MOV R20, R12 ;  /* 0x0000000c00147202 */ /* 0x000fc60000000f00 */
[----:B------:R-:W-:Y:S01]  /*2dc80*/  STL [R1+0x7c], R15 ;  /* 0x00007c0f01007387 */ /* 0x000fe20000100800 */
[----:B------:R-:W-:-:S03]  /*2dc90*/  IMAD.MOV.U32 R21, RZ, RZ, R14 ;  /* 0x000000ffff157224 */ /* 0x000fc600078e000e */
        /* <DEDUP_REMOVED lines=8> */
[----:B------:R-:W-:-:S03]  /*2dd20*/  IMAD.MOV.U32 R9, RZ, RZ, R12 ;  /* 0x000000ffff097224 */ /* 0x000fc600078e000c */
[----:B------:R-:W-:Y:S01]  /*2dd30*/  STL [R1+0xfc], R15 ;  /* 0x0000fc0f01007387 */ /* 0x000fe20000100800 */
[----:B------:R-:W-:-:S03]  /*2dd40*/  MOV R11, R14 ;  /* 0x0000000e000b7202 */ /* 0x000fc60000000f00 */
[----:B------:R-:W0:Y:S02]  /*2dd50*/  LDSM.16.MT88.4 R12, [R28+UR7+0x36180] ;  /* 0x036180071c0c783b */ /* 0x000e240008004200 */
[----:B0-----:R-:W-:Y:S02]  /*2dd60*/  IMAD.MOV.U32 R7, RZ, RZ, R14 ;  /* 0x000000ffff077224 */ /* 0x001fe400078e000e */
[----:B------:R0:W-:Y:S01]  /*2dd70*/  STL [R1+0x164], R13 ;  /* 0x0001640d01007387 */ /* 0x0001e20000100800 */
[----:B------:R-:W-:Y:S01]  /*2dd80*/  MOV R28, R15 ;  /* 0x0000000f001c7202 */ /* 0x000fe20000000f00 */
[----:B------:R-:W-:Y:S02]  /*2dd90*/  IMAD.MOV.U32 R5, RZ, RZ, R12 ;  /* 0x000000ffff057224 */ /* 0x000fe400078e000c */
[----:B------:R-:W4:Y:S04]  /*2dda0*/  LDL.LU.64 R14, [R1+0xe90] ;  /* 0x000e9000010e7983 */ /* 0x000f280000300a00 */
[----:B0-----:R-:W4:Y:S04]  /*2ddb0*/  LDL.LU.64 R12, [R1+0xe88] ;  /* 0x000e8800010c7983 */ /* 0x001f280000300a00 */
[----:B------:R0:W-:Y:S04]  /*2ddc0*/  STL [R1+0xe2c], R28 ;  /* 0x000e2c1c01007387 */ /* 0x0001e80000100800 */
[----:B0-----:R-:W5:Y:S01]  /*2ddd0*/  LDL.LU R28, [R1+0x2ec] ;  /* 0x0002ec00011c7983 */ /* 0x001f620000300800 */
[----:B----4-:R-:W-:Y:S03]  /*2dde0*/  HMMA.16816.F32 R20, R20, R2, R12 ;  /* 0x000000021414723c */ /* 0x010fe6000000180c */
[----:B------:R-:W4:Y:S04]  /*2ddf0*/  LDL.LU.64 R14, [R1+0xe80] ;  /* 0x000e8000010e7983 */ /* 0x000f280000300a00 */
[----:B------:R-:W4:-:S12]  /*2de00*/  LDL.LU.64 R12, [R1+0xe78] ;  /* 0x000e7800010c7983 */ /* 0x000f180000300a00 */
[----:B------:R-:W-:Y:S01]  /*2de10*/  IMAD.MOV.U32 R0, RZ, RZ, R22 ;  /* 0x000000ffff007224 */ /* 0x000fe200078e0016 */
[----:B------:R0:W-:Y:S01]  /*2de20*/  STL.64 [R1+0x20], R20 ;  /* 0x0000201401007387 */ /* 0x0001e20000100a00 */
[----:B------:R-:W-:Y:S02]  /*2de30*/  IMAD.MOV.U32 R29, RZ, RZ, R23 ;  /* 0x000000ffff1d7224 */ /* 0x000fe400078e0017 */
[----:B------:R-:W-:Y:S01]  /*2de40*/  IMAD.MOV.U32 R22, RZ, RZ, R5 ;  /* 0x000000ffff167224 */ /* 0x000fe200078e0005 */
[----:B------:R-:W-:Y:S02]  /*2de50*/  MOV R23, R7 ;  /* 0x0000000700177202 */ /* 0x000fe40000000f00 */
[----:B0-----:R-:W-:Y:S01]  /*2de60*/  MOV R20, R9 ;  /* 0x0000000900147202 */ /* 0x001fe20000000f00 */
[----:B------:R-:W-:Y:S01]  /*2de70*/  IMAD.MOV.U32 R21, RZ, RZ, R11 ;  /* 0x000000ffff157224 */ /* 0x000fe200078e000b */
[----:B------:R-:W2:Y:S04]  /*2de80*/  LDL.LU R9, [R1+0xe74] ;  /* 0x000e740001097983 */ /* 0x000ea80000300800 */
[----:B------:R-:W2:Y:S04]  /*2de90*/  LDL.LU R11, [R1+0xe70] ;  /* 0x000e7000010b7983 */ /* 0x000ea80000300800 */
[----:B------:R-:W2:Y:S04]  /*2dea0*/  LDL.LU R5, [R1+0xe6c] ;  /* 0x000e6c0001057983 */ /* 0x000ea80000300800 */
[----:B------:R-:W2:Y:S01]  /*2deb0*/  LDL.LU R7, [R1+0xe68] ;  /* 0x000e680001077983 */ /* 0x000ea20000300800 */
[----:B----4-:R-:W-:Y:S03]  /*2dec0*/  HMMA.16816.F32 R20, R20, R2, R12 ;  /* 0x000000021414723c */ /* 0x010fe6000000180c */
[----:B------:R-:W4:Y:S04]  /*2ded0*/  LDL.LU.64 R14, [R1+0xe60] ;  /* 0x000e6000010e7983 */ /* 0x000f280000300a00 */
[----:B------:R-:W4:Y:S04]  /*2dee0*/  LDL.LU.64 R12, [R1+0xe58] ;  /* 0x000e5800010c7983 */ /* 0x000f280000300a00 */
[----:B------:R-:W2:Y:S08]  /*2def0*/  LDL.LU R3, [R1+0x2e8] ;  /* 0x0002e80001037983 */ /* 0x000eb00000300800 */
[----:B------:R0:W-:Y:S04]  /*2df00*/  STL.64 [R1+0xd0], R20 ;  /* 0x0000d01401007387 */ /* 0x0001e80000100a00 */
[----:B------:R1:W-:Y:S04]  /*2df10*/  STL.64 [R1+0xd8], R22 ;  /* 0x0000d81601007387 */ /* 0x0003e80000100a00 */
[----:B0-----:R-:W3:Y:S04]  /*2df20*/  LDL.LU R20, [R1+0x1c4] ;  /* 0x0001c40001147983 */ /* 0x001ee80000300800 */
[----:B------:R-:W3:Y:S04]  /*2df30*/  LDL.LU R21, [R1+0x1cc] ;  /* 0x0001cc0001157983 */ /* 0x000ee80000300800 */
[----:B-1----:R-:W3:Y:S04]  /*2df40*/  LDL.LU R22, [R1+0x214] ;  /* 0x0002140001167983 */ /* 0x002ee80000300800 */
[----:B------:R-:W3:Y:S01]  /*2df50*/  LDL.LU R23, [R1+0x21c] ;  /* 0x00021c0001177983 */ /* 0x000ee20000300800 */
[----:B--2---:R-:W-:-:S02]  /*2df60*/  F2FP.F16.E4M3.UNPACK_B R2, R3.H1 ;  /* 0x00000003ff02723e */ /* 0x004fc400030006ff */
[----:B-----5:R-:W-:-:S07]  /*2df70*/  F2FP.F16.E4M3.UNPACK_B R3, R28.H1 ;  /* 0x0000001cff03723e */ /* 0x020fce00030006ff */
[----:B---3--:R-:W-:Y:S01]  /*2df80*/  HMMA.16816.F32 R20, R20, R2, R24 ;  /* 0x000000021414723c */ /* 0x008fe20000001818 */
[----:B------:R-:W2:Y:S04]  /*2df90*/  LDL.LU.64 R26, [R1+0xe50] ;  /* 0x000e5000011a7983 */ /* 0x000ea80000300a00 */
[----:B------:R-:W3:-:S14]  /*2dfa0*/  LDL.LU.64 R24, [R1+0xe48] ;  /* 0x000e480001187983 */ /* 0x000edc0000300a00 */
[----:B------:R0:W-:Y:S04]  /*2dfb0*/  STL.64 [R1+0xe0], R20 ;  /* 0x0000e01401007387 */ /* 0x0001e80000100a00 */
[----:B------:R1:W-:Y:S01]  /*2dfc0*/  STL [R1+0xe8], R22 ;  /* 0x0000e81601007387 */ /* 0x0003e20000100800 */
[----:B------:R-:W-:-:S03]  /*2dfd0*/  IMAD.MOV.U32 R28, RZ, RZ, R23 ;  /* 0x000000ffff1c7224 */ /* 0x000fc600078e0017 */
[----:B0-----:R-:W5:Y:S04]  /*2dfe0*/  LDL.LU R20, [R1+0x194] ;  /* 0x0001940001147983 */ /* 0x001f680000300800 */
[----:B------:R-:W5:Y:S04]  /*2dff0*/  LDL.LU R21, [R1+0x19c] ;  /* 0x00019c0001157983 */ /* 0x000f680000300800 */
[----:B-1----:R-:W5:Y:S04]  /*2e000*/  LDL.LU R22, [R1+0x124] ;  /* 0x0001240001167983 */ /* 0x002f680000300800 */
[----:B------:R-:W5:Y:S02]  /*2e010*/  LDL.LU R23, [R1+0x12c] ;  /* 0x00012c0001177983 */ /* 0x000f640000300800 */
[----:B-----5:R-:W-:Y:S02]  /*2e020*/  HMMA.16816.F32 R20, R20, R2, R16 ;  /* 0x000000021414723c */ /* 0x020fe40000001810 */
[----:B------:R-:W5:Y:S04]  /*2e030*/  LDL.LU.64 R18, [R1+0xe40] ;  /* 0x000e400001127983 */ /* 0x000f680000300a00 */
[----:B------:R-:W5:-:S13]  /*2e040*/  LDL.LU.64 R16, [R1+0xe38] ;  /* 0x000e380001107983 */ /* 0x000f5a0000300a00 */
[----:B------:R-:W-:Y:S04]  /*2e050*/  STL.64 [R1+0x1c0], R20 ;  /* 0x0001c01401007387 */ /* 0x000fe80000100a00 */
[----:B------:R0:W-:Y:S04]  /*2e060*/  STL.64 [R1+0x1c8], R22 ;  /* 0x0001c81601007387 */ /* 0x0001e80000100a00 */
[----:B0-----:R-:W5:Y:S04]  /*2e070*/  LDL.LU R22, [R1+0x4] ;  /* 0x0000040001167983 */ /* 0x001f680000300800 */
[----:B------:R-:W5:Y:S01]  /*2e080*/  LDL.LU R23, [R1+0xc] ;  /* 0x00000c0001177983 */ /* 0x000f620000300800 */
[----:B---3--:R-:W-:Y:S01]  /*2e090*/  IMAD.MOV.U32 R20, RZ, RZ, R25 ;  /* 0x000000ffff147224 */ /* 0x008fe200078e0019 */
[----:B--2---:R-:W-:-:S07]  /*2e0a0*/  MOV R21, R27 ;  /* 0x0000001b00157202 */ /* 0x004fce0000000f00 */
[----:B-----5:R-:W-:Y:S01]  /*2e0b0*/  HMMA.16816.F32 R16, R20, R2, R16 ;  /* 0x000000021410723c */ /* 0x020fe20000001810 */
[----:B------:R-:W-:Y:S02]  /*2e0c0*/  IMAD.MOV.U32 R23, RZ, RZ, R4 ;  /* 0x000000ffff177224 */ /* 0x000fe400078e0004 */
[----:B------:R-:W-:Y:S01]  /*2e0d0*/  IMAD.MOV.U32 R4, RZ, RZ, R5 ;  /* 0x000000ffff047224 */ /* 0x000fe200078e0005 */
[----:B------:R-:W-:Y:S02]  /*2e0e0*/  MOV R22, R6 ;  /* 0x0000000600167202 */ /* 0x000fe40000000f00 */
[----:B------:R-:W-:Y:S01]  /*2e0f0*/  MOV R5, R7 ;  /* 0x0000000700057202 */ /* 0x000fe20000000f00 */
[----:B------:R-:W-:Y:S02]  /*2e100*/  IMAD.MOV.U32 R6, RZ, RZ, R9 ;  /* 0x000000ffff067224 */ /* 0x000fe400078e0009 */
[----:B------:R-:W-:-:S07]  /*2e110*/  IMAD.MOV.U32 R7, RZ, RZ, R11 ;  /* 0x000000ffff077224 */ /* 0x000fce00078e000b */
[----:B----4-:R-:W-:Y:S01]  /*2e120*/  HMMA.16816.F32 R12, R4, R2, R12 ;  /* 0x00000002040c723c */ /* 0x010fe2000000180c */
[----:B------:R-:W-:Y:S02]  /*2e130*/  IMAD.MOV.U32 R21, RZ, RZ, R8 ;  /* 0x000000ffff157224 */ /* 0x000fe400078e0008 */
[----:B------:R-:W-:Y:S04]  /*2e140*/  STL.64 [R1+0x2c0], R16 ;  /* 0x0002c01001007387 */ /* 0x000fe80000100a00 */
[----:B------:R-:W-:Y:S04]  /*2e150*/  STL.64 [R1+0x2c8], R18 ;  /* 0x0002c81201007387 */ /* 0x000fe80000100a00 */
[----:B------:R-:W2:Y:S04]  /*2e160*/  LDL.LU R8, [R1+0x50] ;  /* 0x0000500001087983 */ /* 0x000ea80000300800 */
[----:B------:R-:W2:Y:S04]  /*2e170*/  LDL.LU R9, [R1+0x54] ;  /* 0x0000540001097983 */ /* 0x000ea80000300800 */
[----:B------:R-:W3:Y:S01]  /*2e180*/  LDL.LU R4, [R1+0x150] ;  /* 0x0001500001047983 */ /* 0x000ee20000300800 */
[----:B------:R-:W-:-:S03]  /*2e190*/  IMAD.MOV.U32 R11, RZ, RZ, R24 ;  /* 0x000000ffff0b7224 */ /* 0x000fc600078e0018 */
[----:B------:R0:W-:Y:S04]  /*2e1a0*/  STL.64 [R1+0x2d0], R12 ;  /* 0x0002d00c01007387 */ /* 0x0001e80000100a00 */
[----:B------:R1:W-:Y:S04]  /*2e1b0*/  STL.64 [R1+0x2d8], R14 ;  /* 0x0002d80e01007387 */ /* 0x0003e80000100a00 */
[----:B------:R-:W3:Y:S04]  /*2e1c0*/  LDL.LU R5, [R1+0x154] ;  /* 0x0001540001057983 */ /* 0x000ee80000300800 */
[----:B------:R-:W3:Y:S04]  /*2e1d0*/  LDL.LU R6, [R1+0x158] ;  /* 0x0001580001067983 */ /* 0x000ee80000300800 */
[----:B------:R-:W3:Y:S01]  /*2e1e0*/  LDL.LU R7, [R1+0x15c] ;  /* 0x00015c0001077983 */ /* 0x000ee20000300800 */
[----:B------:R-:W-:Y:S01]  /*2e1f0*/  IMAD.MOV.U32 R20, RZ, RZ, R10 ;  /* 0x000000ffff147224 */ /* 0x000fe200078e000a */
[----:B------:R-:W-:-:S02]  /*2e200*/  MOV R10, R26 ;  /* 0x0000001a000a7202 */ /* 0x000fc40000000f00 */
[----:B0-----:R-:W4:Y:S04]  /*2e210*/  LDL.LU R12, [R1+0xc0] ;  /* 0x0000c000010c7983 */ /* 0x001f280000300800 */
[----:B------:R-:W4:Y:S04]  /*2e220*/  LDL.LU R13, [R1+0xc4] ;  /* 0x0000c400010d7983 */ /* 0x000f280000300800 */
[----:B-1----:R-:W4:Y:S04]  /*2e230*/  LDL.LU R14, [R1+0xc8] ;  /* 0x0000c800010e7983 */ /* 0x002f280000300800 */
[----:B------:R-:W4:Y:S04]  /*2e240*/  LDL.LU R15, [R1+0xcc] ;  /* 0x0000cc00010f7983 */ /* 0x000f280000300800 */
[----:B------:R-:W3:Y:S04]  /*2e250*/  LDL.LU R24, [R1+0x254] ;  /* 0x0002540001187983 */ /* 0x000ee80000300800 */
[----:B------:R-:W3:Y:S04]  /*2e260*/  LDL.LU R25, [R1+0x25c] ;  /* 0x00025c0001197983 */ /* 0x000ee80000300800 */
[----:B------:R-:W3:Y:S04]  /*2e270*/  LDL.LU R26, [R1+0x234] ;  /* 0x00023400011a7983 */ /* 0x000ee80000300800 */
[----:B------:R-:W3:Y:S04]  /*2e280*/  LDL.LU R27, [R1+0x23c] ;  /* 0x00023c00011b7983 */ /* 0x000ee80000300800 */
[----:B------:R-:W5:Y:S04]  /*2e290*/  LDL.LU R16, [R1+0x1f0] ;  /* 0x0001f00001107983 */ /* 0x000f680000300800 */
[----:B------:R-:W5:Y:S04]  /*2e2a0*/  LDL.LU R17, [R1+0x1f4] ;  /* 0x0001f40001117983 */ /* 0x000f680000300800 */
[----:B------:R-:W5:Y:S04]  /*2e2b0*/  LDL.LU R18, [R1+0x1f8] ;  /* 0x0001f80001127983 */ /* 0x000f680000300800 */
[----:B------:R-:W5:Y:S01]  /*2e2c0*/  LDL.LU R19, [R1+0x1fc] ;  /* 0x0001fc0001137983 */ /* 0x000f620000300800 */
[----:B---3--:R-:W-:-:S15]  /*2e2d0*/  HMMA.16816.F32 R24, R24, R2, R4 ;  /* 0x000000021818723c */ /* 0x008fde0000001804 */
        /* <DEDUP_REMOVED lines=10> */
[----:B------:R-:W-:Y:S04]  /*2e380*/  STL.64 [R1], R12 ;  /* 0x0000000c01007387 */ /* 0x000fe80000100a00 */
[----:B------:R-:W-:Y:S04]  /*2e390*/  STL.64 [R1+0x8], R14 ;  /* 0x0000080e01007387 */ /* 0x000fe80000100a00 */
[----:B------:R-:W2:Y:S04]  /*2e3a0*/  LDL.LU R5, [R1+0x8c] ;  /* 0x00008c0001057983 */ /* 0x000ea80000300800 */
[----:B------:R-:W2:Y:S04]  /*2e3b0*/  LDL.LU R6, [R1+0xa4] ;  /* 0x0000a40001067983 */ /* 0x000ea80000300800 */
[----:B------:R-:W2:Y:S02]  /*2e3c0*/  LDL.LU R7, [R1+0xac] ;  /* 0x0000ac0001077983 */ /* 0x000ea40000300800 */
[----:B--2---:R-:W-:Y:S02]  /*2e3d0*/  HMMA.16816.F32 R8, R4, R2, R8 ;  /* 0x000000020408723c */ /* 0x004fe40000001808 */
[----:B------:R-:W2:-:S15]  /*2e3e0*/  LDL.LU R4, [R1+0x34] ;  /* 0x0000340001047983 */ /* 0x000e9e0000300800 */
[----:B------:R-:W-:Y:S02]  /*2e3f0*/  NOP ;  /* 0x0000000000007918 */ /* 0x000fe40000000000 */
[----:B------:R-:W-:Y:S04]  /*2e400*/  STL.64 [R1+0x40], R8 ;  /* 0x0000400801007387 */ /* 0x000fe80000100a00 */
[----:B------:R2:W-:Y:S04]  /*2e410*/  STL.64 [R1+0x48], R10 ;  /* 0x0000480a01007387 */ /* 0x0005e80000100a00 */
[----:B------:R-:W2:Y:S04]  /*2e420*/  LDL.LU R5, [R1+0x3c] ;  /* 0x00003c0001057983 */ /* 0x000ea80000300800 */
[----:B------:R-:W2:Y:S04]  /*2e430*/  LDL.LU R6, [R1+0x64] ;  /* 0x0000640001067983 */ /* 0x000ea80000300800 */
        /* <DEDUP_REMOVED lines=13> */
[----:B0-----:R-:W5:Y:S04]  /*2e510*/  LDL.LU R8, [R1+0x274] ;  /* 0x0002740001087983 */ /* 0x001f680000300800 */
[----:B------:R-:W5:Y:S04]  /*2e520*/  LDL.LU R9, [R1+0x27c] ;  /* 0x00027c0001097983 */ /* 0x000f680000300800 */
[----:B-1----:R-:W5:Y:S04]  /*2e530*/  LDL.LU R10, [R1+0x284] ;  /* 0x00028400010a7983 */ /* 0x002f680000300800 */
[----:B------:R-:W5:Y:S04]  /*2e540*/  LDL.LU R11, [R1+0x28c] ;  /* 0x00028c00010b7983 */ /* 0x000f680000300800 */
[----:B------:R-:W4:Y:S04]  /*2e550*/  LDL.LU R24, [R1+0x220] ;  /* 0x0002200001187983 */ /* 0x000f280000300800 */
[----:B------:R-:W4:Y:S04]  /*2e560*/  LDL.LU R25, [R1+0x224] ;  /* 0x0002240001197983 */ /* 0x000f280000300800 */
[----:B------:R-:W4:Y:S04]  /*2e570*/  LDL.LU R26, [R1+0x228] ;  /* 0x00022800011a7983 */ /* 0x000f280000300800 */
[----:B------:R-:W4:Y:S01]  /*2e580*/  LDL.LU R27, [R1+0x22c] ;  /* 0x00022c00011b7983 */ /* 0x000f220000300800 */
[----:B-----5:R-:W-:-:S15]  /*2e590*/  HMMA.16816.F32 R8, R8, R2, R16 ;  /* 0x000000020808723c */ /* 0x020fde0000001810 */
[----:B------:R-:W-:-:S04]  /*2e5a0*/  NOP ;  /* 0x0000000000007918 */ /* 0x000fc80000000000 */
[----:B------:R0:W-:Y:S04]  /*2e5b0*/  STL [R1+0xe10], R8 ;  /* 0x000e100801007387 */ /* 0x0001e80000100800 */
[----:B------:R1:W-:Y:S04]  /*2e5c0*/  STL [R1+0xde8], R9 ;  /* 0x000de80901007387 */ /* 0x0003e80000100800 */
[----:B------:R5:W-:Y:S04]  /*2e5d0*/  STL [R1+0xde4], R10 ;  /* 0x000de40a01007387 */ /* 0x000be80000100800 */
[----:B------:R2:W-:Y:S04]  /*2e5e0*/  STL [R1+0xde0], R11 ;  /* 0x000de00b01007387 */ /* 0x0005e80000100800 */
[----:B0-----:R-:W2:Y:S04]  /*2e5f0*/  LDL.LU R8, [R1+0x20] ;  /* 0x0000200001087983 */ /* 0x001ea80000300800 */
[----:B-1----:R-:W2:Y:S01]  /*2e600*/  LDL.LU R9, [R1+0x24] ;  /* 0x0000240001097983 */ /* 0x002ea20000300800 */
[----:B-----5:R-:W-:-:S03]  /*2e610*/  IMAD.MOV.U32 R10, RZ, RZ, R0 ;  /* 0x000000ffff0a7224 */ /* 0x020fc600078e0000 */
[----:B------:R-:W5:Y:S04]  /*2e620*/  LDL.LU R0, [R1+0xe34] ;  /* 0x000e340001007983 */ /* 0x000f680000300800 */
[----:B------:R-:W2:Y:S04]  /*2e630*/  LDL.LU R12, [R1+0x1e4] ;  /* 0x0001e400010c7983 */ /* 0x000ea80000300800 */
[----:B------:R-:W2:Y:S04]  /*2e640*/  LDL.LU R13, [R1+0x1ec] ;  /* 0x0001ec00010d7983 */ /* 0x000ea80000300800 */
[----:B------:R-:W2:Y:S04]  /*2e650*/  LDL.LU R14, [R1+0x204] ;  /* 0x00020400010e7983 */ /* 0x000ea80000300800 */
[----:B------:R-:W2:Y:S04]  /*2e660*/  LDL.LU R15, [R1+0x20c] ;  /* 0x00020c00010f7983 */ /* 0x000ea80000300800 */
[----:B------:R-:W3:Y:S01]  /*2e670*/  LDL.LU R19, [R1+0x798] ;  /* 0x0007980001137983 */ /* 0x000ee20000300800 */
[----:B--2---:R-:W-:-:S15]  /*2e680*/  HMMA.16816.F32 R12, R12, R2, R4 ;  /* 0x000000020c0c723c */ /* 0x004fde0000001804 */
[----:B------:R-:W-:-:S04]  /*2e690*/  NOP ;  /* 0x0000000000007918 */ /* 0x000fc80000000000 */
[----:B------:R-:W-:Y:S04]  /*2e6a0*/  STL [R1+0xdc4], R12 ;  /* 0x000dc40c01007387 */ /* 0x000fe80000100800 */
[----:B------:R-:W-:Y:S04]  /*2e6b0*/  STL [R1+0xdc0], R13 ;  /* 0x000dc00d01007387 */ /* 0x000fe80000100800 */
[----:B------:R-:W-:Y:S04]  /*2e6c0*/  STL [R1+0xda8], R14 ;  /* 0x000da80e01007387 */ /* 0x000fe80000100800 */
[----:B------:R3:W-:Y:S04]  /*2e6d0*/  STL [R1+0xda4], R15 ;  /* 0x000da40f01007387 */ /* 0x0007e80000100800 */
[----:B------:R-:W3:Y:S04]  /*2e6e0*/  LDL.LU R4, [R1+0x104] ;  /* 0x0001040001047983 */ /* 0x000ee80000300800 */
[----:B------:R-:W3:Y:S04]  /*2e6f0*/  LDL.LU R5, [R1+0x10c] ;  /* 0x00010c0001057983 */ /* 0x000ee80000300800 */
[----:B------:R-:W3:Y:S04]  /*2e700*/  LDL.LU R6, [R1+0x174] ;  /* 0x0001740001067983 */ /* 0x000ee80000300800 */
[----:B------:R-:W3:Y:S01]  /*2e710*/  LDL.LU R7, [R1+0x17c] ;  /* 0x00017c0001077983 */ /* 0x000ee20000300800 */
[----:B------:R-:W-:Y:S01]  /*2e720*/  MOV R11, R29 ;  /* 0x0000001d000b7202 */ /* 0x000fe20000000f00 */
[----:B---3--:R-:W-:-:S15]  /*2e730*/  HMMA.16816.F32 R12, R4, R2, R20 ;  /* 0x00000002040c723c */ /* 0x008fde0000001814 */
[----:B------:R-:W-:-:S04]  /*2e740*/  NOP ;  /* 0x0000000000007918 */ /* 0x000fc80000000000 */
[----:B------:R-:W-:Y:S04]  /*2e750*/  STL [R1+0x34], R13 ;  /* 0x0000340d01007387 */ /* 0x000fe80000100800 */
[----:B------:R-:W-:Y:S01]  /*2e760*/  STL.64 [R1+0x38], R14 ;  /* 0x0000380e01007387 */ /* 0x000fe20000100a00 */
[----:B------:R-:W-:-:S03]  /*2e770*/  IMAD.MOV.U32 R29, RZ, RZ, R12 ;  /* 0x000000ffff1d7224 */ /* 0x000fc600078e000c */
[----:B------:R-:W2:Y:S04]  /*2e780*/  LDL.LU R20, [R1+0x1d0] ;  /* 0x0001d00001147983 */ /* 0x000ea80000300800 */
[----:B------:R-:W2:Y:S04]  /*2e790*/  LDL.LU R21, [R1+0x1d4] ;  /* 0x0001d40001157983 */ /* 0x000ea80000300800 */
[----:B------:R-:W2:Y:S04]  /*2e7a0*/  LDL.LU R22, [R1+0x1d8] ;  /* 0x0001d80001167983 */ /* 0x000ea80000300800 */
[----:B------:R-:W2:Y:S04]  /*2e7b0*/  LDL.LU R23, [R1+0x1dc] ;  /* 0x0001dc0001177983 */ /* 0x000ea80000300800 */
[----:B------:R-:W-:Y:S04]  /*2e7c0*/  STL [R1+0xd9c], R29 ;  /* 0x000d9c1d01007387 */ /* 0x000fe80000100800 */
[----:B------:R-:W3:Y:S04]  /*2e7d0*/  LDL.LU R4, [R1+0x74] ;  /* 0x0000740001047983 */ /* 0x000ee80000300800 */
[----:B------:R-:W3:Y:S04]  /*2e7e0*/  LDL.LU R5, [R1+0x7c] ;  /* 0x00007c0001057983 */ /* 0x000ee80000300800 */
[----:B------:R-:W3:Y:S01]  /*2e7f0*/  LDL.LU R6, [R1+0x94] ;  /* 0x0000940001067983 */ /* 0x000ee20000300800 */
[----:B-----5:R-:W-:-:S03]  /*2e800*/  IMAD.MOV.U32 R7, RZ, RZ, R0 ;  /* 0x000000ffff077224 */ /* 0x020fc600078e0000 */
[----:B------:R-:W0:Y:S04]  /*2e810*/  LDSM.16.M88.4 R12, [R19+UR7+0x40180] ;  /* 0x04018007130c783b */ /* 0x000e280008000200 */
[----:B------:R-:W5:Y:S01]  /*2e820*/  LDL.LU R0, [R1+0xe30] ;  /* 0x000e300001007983 */ /* 0x000f620000300800 */
[----:B---3--:R-:W-:Y:S03]  /*2e830*/  HMMA.16816.F32 R8, R4, R2, R8 ;  /* 0x000000020408723c */ /* 0x008fe60000001808 */
[----:B------:R-:W4:Y:S04]  /*2e840*/  LDL.LU R4, [R1+0x2a4] ;  /* 0x0002a40001047983 */ /* 0x000f280000300800 */
[----:B-----5:R-:W-:-:S12]  /*2e850*/  LDSM.16.MT88.4 R16, [R0+UR7+0x3a000] ;  /* 0x03a000070010783b */ /* 0x020fd80008004200 */
[----:B------:R-:W-:Y:S04]  /*2e860*/  STL.64 [R1+0x20], R8 ;  /* 0x0000200801007387 */ /* 0x000fe80000100a00 */
[----:B------:R-:W-:Y:S04]  /*2e870*/  STL.64 [R1+0x28], R10 ;  /* 0x0000280a01007387 */ /* 0x000fe80000100a00 */
[----:B------:R-:W4:Y:S04]  /*2e880*/  LDL.LU R5, [R1+0x2ac] ;  /* 0x0002ac0001057983 */ /* 0x000f280000300800 */
[----:B------:R-:W4:Y:S04]  /*2e890*/  LDL.LU R6, [R1+0x2b4] ;  /* 0x0002b40001067983 */ /* 0x000f280000300800 */
[----:B------:R-:W4:Y:S04]  /*2e8a0*/  LDL.LU R7, [R1+0x2bc] ;  /* 0x0002bc0001077983 */ /* 0x000f280000300800 */
[----:B------:R-:W1:Y:S01]  /*2e8b0*/  LDSM.16.MT88.4 R8, [R0+UR7+0x38000] ;  /* 0x038000070008783b */ /* 0x000e620008004200 */
[----:B----4-:R-:W-:-:S15]  /*2e8c0*/  HMMA.16816.F32 R4, R4, R2, R24 ;  /* 0x000000020404723c */ /* 0x010fde0000001818 */
[----:B------:R-:W-:-:S04]  /*2e8d0*/  NOP ;  /* 0x0000000000007918 */ /* 0x000fc80000000000 */
[----:B------:R3:W-:Y:S04]  /*2e8e0*/  STL [R1+0xe14], R4 ;  /* 0x000e140401007387 */ /* 0x0007e80000100800 */
[----:B------:R-:W-:Y:S04]  /*2e8f0*/  STL [R1+0xddc], R5 ;  /* 0x000ddc0501007387 */ /* 0x000fe80000100800 */
[----:B------:R-:W-:Y:S04]  /*2e900*/  STL [R1+0xdd8], R6 ;  /* 0x000dd80601007387 */ /* 0x000fe80000100800 */
[----:B------:R-:W-:Y:S04]  /*2e910*/  STL [R1+0xdd4], R7 ;  /* 0x000dd40701007387 */ /* 0x000fe80000100800 */
[----:B0-----:R0:W-:Y:S04]  /*2e920*/  STL.64 [R1+0x2f0], R12 ;  /* 0x0002f00c01007387 */ /* 0x0011e80000100a00 */
[----:B------:R-:W-:Y:S04]  /*2e930*/  STL.64 [R1+0x2f8], R14 ;  /* 0x0002f80e01007387 */ /* 0x000fe80000100a00 */
[----:B-1----:R-:W-:Y:S01]  /*2e940*/  STL [R1+0x204], R9 ;  /* 0x0002040901007387 */ /* 0x002fe20000100800 */
[----:B---3--:R-:W-:-:S03]  /*2e950*/  MOV R4, R8 ;  /* 0x0000000800047202 */ /* 0x008fc60000000f00 */
[----:B------:R-:W-:Y:S01]  /*2e960*/  STL [R1+0x20c], R11 ;  /* 0x00020c0b01007387 */ /* 0x000fe20000100800 */
[----:B0-----:R-:W-:Y:S01]  /*2e970*/  IMAD.MOV.U32 R13, RZ, RZ, R16 ;  /* 0x000000ffff0d7224 */ /* 0x001fe200078e0010 */
[----:B------:R-:W-:Y:S02]  /*2e980*/  MOV R12, R18 ;  /* 0x00000012000c7202 */ /* 0x000fe40000000f00 */
[----:B------:R-:W-:Y:S04]  /*2e990*/  STL [R1+0xe28], R4 ;  /* 0x000e280401007387 */ /* 0x000fe80000100800 */
[----:B------:R0:W-:Y:S04]  /*2e9a0*/  STL [R1+0x214], R17 ;  /* 0x0002141101007387 */ /* 0x0001e80000100800 */
[----:B------:R-:W-:Y:S04]  /*2e9b0*/  STL [R1+0x21c], R19 ;  /* 0x00021c1301007387 */ /* 0x000fe80000100800 */
[----:B------:R-:W1:Y:S04]  /*2e9c0*/  LDSM.16.MT88.4 R4, [R0+UR7+0x38080] ;  /* 0x038080070004783b */ /* 0x000e680008004200 */
[----:B------:R3:W-:Y:S04]  /*2e9d0*/  STL.64 [R1+0xe20], R12 ;  /* 0x000e200c01007387 */ /* 0x0007e80000100a00 */
[----:B------:R-:W2:Y:S04]  /*2e9e0*/  LDL.LU R16, [R1+0x244] ;  /* 0x0002440001107983 */ /* 0x000ea80000300800 */
[----:B0-----:R-:W2:Y:S04]  /*2e9f0*/  LDL.LU R17, [R1+0x24c] ;  /* 0x00024c0001117983 */ /* 0x001ea80000300800 */
[----:B---3--:R-:W3:Y:S04]  /*2ea00*/  LDL.LU R12, [R1+0x130] ;  /* 0x00013000010c7983 */ /* 0x008ee80000300800 */
        /* <DEDUP_REMOVED lines=11> */
[----:B-1----:R-:W-:Y:S04]  /*2eac0*/  STL [R1+0x244], R5 ;  /* 0x0002440501007387 */ /* 0x002fe80000100800 */
[----:B------:R-:W-:Y:S04]  /*2ead0*/  STL [R1+0x24c], R7 ;  /* 0x00024c0701007387 */ /* 0x000fe80000100800 */
[----:B------:R-:W3:Y:S04]  /*2eae0*/  LDL.LU R20, [R1+0x1a4] ;  /* 0x0001a40001147983 */ /* 0x000ee80000300800 */
[----:B------:R-:W3:Y:S04]  /*2eaf0*/  LDL.LU R21, [R1+0x1ac] ;  /* 0x0001ac0001157983 */ /* 0x000ee80000300800 */
[----:B0-----:R-:W2:Y:S01]  /*2eb00*/  LDL R18, [R1+0x2f4] ;  /* 0x0002f40001127983 */ /* 0x001ea20000100800 */
[----:B------:R-:W-:-:S02]  /*2eb10*/  IMAD.MOV.U32 R8, RZ, RZ, R10 ;  /* 0x000000ffff087224 */ /* 0x000fc400078e000a */
[----:B------:R-:W-:Y:S02]  /*2eb20*/  IMAD.MOV.U32 R9, RZ, RZ, R4 ;  /* 0x000000ffff097224 */ /* 0x000fe400078e0004 */
[----:B------:R-:W-:Y:S02]  /*2eb30*/  IMAD.MOV.U32 R10, RZ, RZ, R6 ;  /* 0x000000ffff0a7224 */ /* 0x000fe400078e0006 */
        /* <DEDUP_REMOVED lines=11> */
[----:B------:R-:W-:-:S03]  /*2ebf0*/  MOV R27, R28 ;  /* 0x0000001c001b7202 */ /* 0x000fc60000000f00 */
        /* <DEDUP_REMOVED lines=13> */
[----:B0-----:R-:W-:-:S03]  /*2ecd0*/  IMAD.MOV.U32 R5, RZ, RZ, R6 ;  /* 0x000000ffff057224 */ /* 0x001fc600078e0006 */
[----:B-1----:R-:W-:Y:S01]  /*2ece0*/  STL [R1+0x274], R21 ;  /* 0x0002741501007387 */ /* 0x002fe20000100800 */
[----:B------:R-:W-:-:S03]  /*2ecf0*/  MOV R6, R20 ;  /* 0x0000001400067202 */ /* 0x000fc60000000f00 */
[----:B------:R-:W-:Y:S01]  /*2ed00*/  STL [R1+0x27c], R23 ;  /* 0x00027c1701007387 */ /* 0x000fe20000100800 */
[----:B------:R-:W-:-:S03]  /*2ed10*/  IMAD.MOV.U32 R7, RZ, RZ, R22 ;  /* 0x000000ffff077224 */ /* 0x000fc600078e0016 */
[----:B------:R-:W0:Y:S04]  /*2ed20*/  LDSM.16.MT88.4 R20, [R0+UR7+0x3a100] ;  /* 0x03a100070014783b */ /* 0x000e280008004200 */
[----:B0-----:R0:W-:Y:S01]  /*2ed30*/  STL [R1+0x284], R21 ;  /* 0x0002841501007387 */ /* 0x0011e20000100800 */
[----:B------:R-:W-:-:S03]  /*2ed40*/  IMAD.MOV.U32 R15, RZ, RZ, R20 ;  /* 0x000000ffff0f7224 */ /* 0x000fc600078e0014 */
[----:B------:R2:W-:Y:S04]  /*2ed50*/  STL [R1+0x28c], R23 ;  /* 0x00028c1701007387 */ /* 0x0005e80000100800 */
[----:B------:R-:W3:Y:S01]  /*2ed60*/  LDL.LU R20, [R1+0xf4] ;  /* 0x0000f40001147983 */ /* 0x000ee20000300800 */
[----:B------:R-:W-:-:S03]  /*2ed70*/  MOV R14, R22 ;  /* 0x00000016000e7202 */ /* 0x000fc60000000f00 */
        /* <DEDUP_REMOVED lines=13> */
[----:B------:R-:W-:-:S03]  /*2ee50*/  IMAD.MOV.U32 R16, RZ, RZ, R20 ;  /* 0x000000ffff107224 */ /* 0x000fc600078e0014 */
[----:B------:R-:W-:Y:S01]  /*2ee60*/  STL [R1+0x29c], R23 ;  /* 0x00029c1701007387 */ /* 0x000fe20000100800 */
[----:B------:R-:W-:-:S03]  /*2ee70*/  MOV R17, R22 ;  /* 0x0000001600117202 */ /* 0x000fc60000000f00 */
[----:B------:R-:W0:Y:S04]  /*2ee80*/  LDSM.16.MT88.4 R20, [R0+UR7+0x3a180] ;  /* 0x03a180070014783b */ /* 0x000e280008004200 */
[----:B0-----:R0:W-:Y:S01]  /*2ee90*/  STL [R1+0x2a4], R21 ;  /* 0x0002a41501007387 */ /* 0x0011e20000100800 */
[----:B------:R-:W-:-:S03]  /*2eea0*/  IMAD.MOV.U32 R29, RZ, RZ, R20 ;  /* 0x000000ffff1d7224 */ /* 0x000fc600078e0014 */
[----:B------:R5:W-:Y:S04]  /*2eeb0*/  STL [R1+0x2ac], R23 ;  /* 0x0002ac1701007387 */ /* 0x000be80000100800 */
[----:B------:R-:W-:Y:S01]  /*2eec0*/  STL [R1+0xcf4], R0 ;  /* 0x000cf40001007387 */ /* 0x000fe20000100800 */
[----:B----4-:R-:W-:-:S03]  /*2eed0*/  MOV R20, R4 ;  /* 0x0000000400147202 */ /* 0x010fc60000000f00 */
[----:B------:R-:W2:Y:S01]  /*2eee0*/  LDL.LU R4, [R1+0xe14] ;  /* 0x000e140001047983 */ /* 0x000ea20000300800 */
[----:B0-----:R-:W-:-:S03]  /*2eef0*/  IMAD.MOV.U32 R21, RZ, RZ, R8 ;  /* 0x000000ffff157224 */ /* 0x001fc600078e0008 */
[----:B------:R-:W4:Y:S01]  /*2ef00*/  LDL.LU R8, [R1+0xe10] ;  /* 0x000e100001087983 */ /* 0x000f220000300800 */
[----:B-----5:R-:W-:-:S03]  /*2ef10*/  MOV R23, R12 ;  /* 0x0000000c00177202 */ /* 0x020fc60000000f00 */
[----:B------:R-:W-:Y:S04]  /*2ef20*/  STL [R1+0x194], R25 ;  /* 0x0001941901007387 */ /* 0x000fe80000100800 */
[----:B------:R0:W-:Y:S01]  /*2ef30*/  STL [R1+0x19c], R27 ;  /* 0x00019c1b01007387 */ /* 0x0001e20000100800 */
[----:B------:R-:W-:-:S03]  /*2ef40*/  IMAD.MOV.U32 R12, RZ, RZ, R26 ;  /* 0x000000ffff0c7224 */ /* 0x000fc600078e001a */
[----:B0-----:R-:W5:Y:S01]  /*2ef50*/  LDL.LU.64 R26, [R1+0xe08] ;  /* 0x000e0800011a7983 */ /* 0x001f620000300a00 */
[----:B---3--:R-:W-:Y:S01]  /*2ef60*/  F2FP.F16.E4M3.UNPACK_B R3, R18 ;  /* 0x00000012ff03723e */ /* 0x008fe200020006ff */
[----:B------:R-:W-:Y:S02]  /*2ef70*/  IMAD.MOV.U32 R18, RZ, RZ, R24 ;  /* 0x000000ffff127224 */ /* 0x000fe400078e0018 */
[----:B------:R-:W5:Y:S01]  /*2ef80*/  LDL.LU.64 R24, [R1+0xe00] ;  /* 0x000e000001187983 */ /* 0x000f620000300a00 */
[----:B------:R-:W-:Y:S02]  /*2ef90*/  IMAD.MOV.U32 R19, RZ, RZ, R22 ;  /* 0x000000ffff137224 */ /* 0x000fe400078e0016 */
[----:B------:R-:W-:-:S07]  /*2efa0*/  IMAD.MOV.U32 R22, RZ, RZ, R13 ;  /* 0x000000ffff167224 */ /* 0x000fce00078e000d */
[----:B-----5:R-:W-:Y:S01]  /*2efb0*/  HMMA.16816.F32 R20, R20, R2, R24 ;  /* 0x000000021414723c */ /* 0x020fe20000001818 */
[----:B------:R-:W3:Y:S04]  /*2efc0*/  LDL.LU.64 R26, [R1+0xdf8] ;  /* 0x000df800011a7983 */ /* 0x000ee80000300a00 */
[----:B------:R-:W3:-:S14]  /*2efd0*/  LDL.LU.64 R24, [R1+0xdf0] ;  /* 0x000df00001187983 */ /* 0x000edc0000300a00 */
        /* <DEDUP_REMOVED lines=8> */
[----:B------:R-:W4:Y:S01]  /*2f060*/  LDL.LU R9, [R1+0xde8] ;  /* 0x000de80001097983 */ /* 0x000f220000300800 */
[----:B------:R-:W-:Y:S01]  /*2f070*/  IMAD.MOV.U32 R22, RZ, RZ, R11 ;  /* 0x000000ffff167224 */ /* 0x000fe200078e000b */
[----:B0-----:R-:W-:-:S02]  /*2f080*/  MOV R21, R10 ;  /* 0x0000000a00157202 */ /* 0x001fc40000000f00 */
[----:B------:R-:W4:Y:S04]  /*2f090*/  LDL.LU R10, [R1+0xde4] ;  /* 0x000de400010a7983 */ /* 0x000f280000300800 */
[----:B------:R-:W4:Y:S01]  /*2f0a0*/  LDL.LU R11, [R1+0xde0] ;  /* 0x000de000010b7983 */ /* 0x000f220000300800 */
[----:B-1----:R-:W-:-:S03]  /*2f0b0*/  IMAD.MOV.U32 R23, RZ, RZ, R5 ;  /* 0x000000ffff177224 */ /* 0x002fc600078e0005 */
[----:B------:R-:W2:Y:S04]  /*2f0c0*/  LDL.LU R5, [R1+0xddc] ;  /* 0x000ddc0001057983 */ /* 0x000ea80000300800 */
[----:B---3--:R-:W-:Y:S01]  /*2f0d0*/  HMMA.16816.F32 R24, R20, R2, R24 ;  /* 0x000000021418723c */ /* 0x008fe20000001818 */
[----:B------:R-:W-:Y:S01]  /*2f0e0*/  MOV R20, R6 ;  /* 0x0000000600147202 */ /* 0x000fe20000000f00 */
[----:B------:R-:W-:Y:S02]  /*2f0f0*/  IMAD.MOV.U32 R21, RZ, RZ, R7 ;  /* 0x000000ffff157224 */ /* 0x000fe400078e0007 */
[----:B------:R-:W-:Y:S01]  /*2f100*/  IMAD.MOV.U32 R22, RZ, RZ, R15 ;  /* 0x000000ffff167224 */ /* 0x000fe200078e000f */
[----:B------:R-:W-:Y:S01]  /*2f110*/  MOV R23, R14 ;  /* 0x0000000e00177202 */ /* 0x000fe20000000f00 */
[----:B------:R-:W2:-:S13]  /*2f120*/  LDL.LU R6, [R1+0xdd8] ;  /* 0x000dd80001067983 */ /* 0x000e9a0000300800 */
[----:B------:R0:W-:Y:S04]  /*2f130*/  STL.64 [R1+0x150], R24 ;  /* 0x0001501801007387 */ /* 0x0001e80000100a00 */
[----:B------:R1:W-:Y:S04]  /*2f140*/  STL.64 [R1+0x158], R26 ;  /* 0x0001581a01007387 */ /* 0x0003e80000100a00 */
[----:B------:R-:W2:Y:S04]  /*2f150*/  LDL.LU R7, [R1+0xdd4] ;  /* 0x000dd40001077983 */ /* 0x000ea80000300800 */
[----:B0-----:R-:W3:Y:S01]  /*2f160*/  LDL.LU R24, [R1] ;  /* 0x0000000001187983 */ /* 0x001ee20000300800 */
[----:B----4-:R-:W-:Y:S03]  /*2f170*/  HMMA.16816.F32 R8, R20, R2, R8 ;  /* 0x000000021408723c */ /* 0x010fe60000001808 */
[----:B------:R-:W-:-:S15]  /*2f180*/  LDSM.16.MT88.4 R20, [R28+UR7+0x3a080] ;  /* 0x03a080071c14783b */ /* 0x000fde0008004200 */
[----:B------:R-:W-:Y:S01]  /*2f190*/  NOP ;  /* 0x0000000000007918 */ /* 0x000fe20000000000 */
[----:B------:R-:W-:Y:S04]  /*2f1a0*/  STL.64 [R1+0x1e0], R8 ;  /* 0x0001e00801007387 */ /* 0x000fe80000100a00 */
[----:B------:R-:W-:Y:S04]  /*2f1b0*/  STL.64 [R1+0x1e8], R10 ;  /* 0x0001e80a01007387 */ /* 0x000fe80000100a00 */
[----:B------:R-:W3:Y:S04]  /*2f1c0*/  LDL.LU R25, [R1+0x4] ;  /* 0x0000040001197983 */ /* 0x000ee80000300800 */
[----:B-1----:R-:W4:Y:S04]  /*2f1d0*/  LDL.LU R26, [R1+0x8] ;  /* 0x00000800011a7983 */ /* 0x002f280000300800 */
[----:B------:R-:W4:Y:S04]  /*2f1e0*/  LDL.LU R27, [R1+0xc] ;  /* 0x00000c00011b7983 */ /* 0x000f280000300800 */
[----:B------:R-:W0:Y:S02]  /*2f1f0*/  LDSM.16.MT88.4 R8, [R28+UR7+0x38080] ;  /* 0x038080071c08783b */ /* 0x000e240008004200 */
[----:B0-----:R-:W-:-:S02]  /*2f200*/  IMAD.MOV.U32 R14, RZ, RZ, R8 ;  /* 0x000000ffff0e7224 */ /* 0x001fc400078e0008 */
[----:B------:R-:W-:Y:S01]  /*2f210*/  IMAD.MOV.U32 R15, RZ, RZ, R10 ;  /* 0x000000ffff0f7224 */ /* 0x000fe200078e000a */
[----:B------:R-:W-:Y:S01]  /*2f220*/  MOV R8, R16 ;  /* 0x0000001000087202 */ /* 0x000fe20000000f00 */
[----:B------:R-:W-:Y:S01]  /*2f230*/  IMAD.MOV.U32 R10, RZ, RZ, R29 ;  /* 0x000000ffff0a7224 */ /* 0x000fe200078e001d */
[----:B----4-:R-:W-:Y:S04]  /*2f240*/  STL.64 [R1+0xdb8], R26 ;  /* 0x000db81a01007387 */ /* 0x010fe80000100a00 */
[----:B---3--:R-:W-:Y:S04]  /*2f250*/  STL.64 [R1+0xdb0], R24 ;  /* 0x000db01801007387 */ /* 0x008fe80000100a00 */
[----:B------:R0:W-:Y:S04]  /*2f260*/  STL [R1+0x114], R9 ;  /* 0x0001140901007387 */ /* 0x0001e80000100800 */
[----:B------:R1:W-:Y:S04]  /*2f270*/  STL [R1+0x11c], R11 ;  /* 0x00011c0b01007387 */ /* 0x0003e80000100800 */
[----:B------:R-:W3:Y:S04]  /*2f280*/  LDL.LU R16, [R1+0xdd0] ;  /* 0x000dd00001107983 */ /* 0x000ee80000300800 */
[----:B------:R-:W4:Y:S01]  /*2f290*/  LDSM.16.MT88.4 R24, [R28+UR7+0x3a100] ;  /* 0x03a100071c18783b */ /* 0x000f220008004200 */
[----:B0-----:R-:W-:Y:S01]  /*2f2a0*/  IMAD.MOV.U32 R9, RZ, RZ, R17 ;  /* 0x000000ffff097224 */ /* 0x001fe200078e0011 */
[----:B-1----:R-:W-:-:S02]  /*2f2b0*/  MOV R11, R19 ;  /* 0x00000013000b7202 */ /* 0x002fc40000000f00 */
[----:B------:R-:W3:Y:S05]  /*2f2c0*/  LDL.LU R17, [R1+0xdcc] ;  /* 0x000dcc0001117983 */ /* 0x000eea0000300800 */
[----:B--2---:R-:W-:Y:S01]  /*2f2d0*/  HMMA.16816.F32 R4, R8, R2, R4 ;  /* 0x000000020804723c */ /* 0x004fe20000001804 */
[----:B------:R0:W-:Y:S04]  /*2f2e0*/  STL [R1+0x184], R21 ;  /* 0x0001841501007387 */ /* 0x0001e80000100800 */
[----:B------:R-:W-:Y:S04]  /*2f2f0*/  STL [R1+0x18c], R23 ;  /* 0x00018c1701007387 */ /* 0x000fe80000100800 */
[----:B------:R-:W2:Y:S10]  /*2f300*/  LDL.LU R8, [R1+0x1c0] ;  /* 0x0001c00001087983 */ /* 0x000eb40000300800 */
[----:B------:R-:W-:Y:S04]  /*2f310*/  STL.64 [R1+0x220], R4 ;  /* 0x0002200401007387 */ /* 0x000fe80000100a00 */
[----:B------:R-:W-:Y:S04]  /*2f320*/  STL.64 [R1+0x228], R6 ;  /* 0x0002280601007387 */ /* 0x000fe80000100a00 */
[----:B------:R-:W2:Y:S04]  /*2f330*/  LDL.LU R9, [R1+0x1c4] ;  /* 0x0001c40001097983 */ /* 0x000ea80000300800 */
[----:B------:R-:W2:Y:S04]  /*2f340*/  LDL.LU R10, [R1+0x1c8] ;  /* 0x0001c800010a7983 */ /* 0x000ea80000300800 */
[----:B------:R-:W2:Y:S04]  /*2f350*/  LDL.LU R11, [R1+0x1cc] ;  /* 0x0001cc00010b7983 */ /* 0x000ea80000300800 */
[----:B------:R-:W1:Y:S01]  /*2f360*/  LDSM.16.MT88.4 R4, [R28+UR7+0x38100] ;  /* 0x038100071c04783b */ /* 0x000e620008004200 */
[----:B------:R-:W-:-:S02]  /*2f370*/  IMAD.MOV.U32 R29, RZ, RZ, R22 ;  /* 0x000000ffff1d7224 */ /* 0x000fc400078e0016 */
[----:B------:R-:W-:Y:S02]  /*2f380*/  IMAD.MOV.U32 R19, RZ, RZ, R20 ;  /* 0x000000ffff137224 */ /* 0x000fe400078e0014 */
[----:B----4-:R-:W-:Y:S01]  /*2f390*/  IMAD.MOV.U32 R20, RZ, RZ, R26 ;  /* 0x000000ffff147224 */ /* 0x010fe200078e001a */
[----:B0-----:R-:W-:Y:S01]  /*2f3a0*/  MOV R21, R24 ;  /* 0x0000001800157202 */ /* 0x001fe20000000f00 */
[----:B-1----:R0:W-:Y:S01]  /*2f3b0*/  STL [R1+0x1d4], R5 ;  /* 0x0001d40501007387 */ /* 0x0021e20000100800 */
[----:B------:R-:W-:-:S03]  /*2f3c0*/  MOV R23, R4 ;  /* 0x0000000400177202 */ /* 0x000fc60000000f00 */
[----:B------:R1:W-:Y:S01]  /*2f3d0*/  STL [R1+0x1dc], R7 ;  /* 0x0001dc0701007387 */ /* 0x0003e20000100800 */
[----:B------:R-:W-:Y:S02]  /*2f3e0*/  IMAD.MOV.U32 R22, RZ, RZ, R6 ;  /* 0x000000ffff167224 */ /* 0x000fe400078e0006 */
[----:B------:R-:W-:Y:S02]  /*2f3f0*/  IMAD.MOV.U32 R4, RZ, RZ, R18 ;  /* 0x000000ffff047224 */ /* 0x000fe400078e0012 */
[----:B------:R-:W-:Y:S01]  /*2f400*/  IMAD.MOV.U32 R6, RZ, RZ, R13 ;  /* 0x000000ffff067224 */ /* 0x000fe200078e000d */
[----:B------:R-:W3:Y:S01]  /*2f410*/  LDL.LU R18, [R1+0xdc8] ;  /* 0x000dc80001127983 */ /* 0x000ee20000300800 */
[----:B0-----:R-:W-:Y:S01]  /*2f420*/  MOV R5, R12 ;  /* 0x0000000c00057202 */ /* 0x001fe20000000f00 */
[----:B-1----:R-:W-:Y:S02]  /*2f430*/  IMAD.MOV.U32 R7, RZ, RZ, R0 ;  /* 0x000000ffff077224 */ /* 0x002fe400078e0000 */
[----:B------:R-:W4:Y:S04]  /*2f440*/  LDL.LU R12, [R1+0xdc4] ;  /* 0x000dc400010c7983 */ /* 0x000f280000300800 */
[----:B------:R-:W4:Y:S04]  /*2f450*/  LDL.LU R13, [R1+0xdc0] ;  /* 0x000dc000010d7983 */ /* 0x000f280000300800 */
[----:B------:R-:W-:Y:S04]  /*2f460*/  STL [R1+0x1f4], R25 ;  /* 0x0001f41901007387 */ /* 0x000fe80000100800 */
[----:B------:R0:W-:Y:S04]  /*2f470*/  STL [R1+0x1fc], R27 ;  /* 0x0001fc1b01007387 */ /* 0x0001e80000100800 */
[----:B0-----:R-:W5:Y:S04]  /*2f480*/  LDL.LU.64 R26, [R1+0xdb8] ;  /* 0x000db800011a7983 */ /* 0x001f680000300a00 */
[----:B------:R-:W5:Y:S01]  /*2f490*/  LDL.LU.64 R24, [R1+0xdb0] ;  /* 0x000db00001187983 */ /* 0x000f620000300a00 */
[----:B--2---:R-:W-:-:S15]  /*2f4a0*/  HMMA.16816.F32 R4, R4, R2, R8 ;  /* 0x000000020404723c */ /* 0x004fde0000001808 */
        /* <DEDUP_REMOVED lines=15> */
[----:B------:R-:W4:Y:S01]  /*2f5a0*/  LDL.LU R14, [R1+0xda8] ;  /* 0x000da800010e7983 */ /* 0x000f220000300800 */
[----:B0-----:R-:W-:-:S03]  /*2f5b0*/  IMAD.MOV.U32 R5, RZ, RZ, R15 ;  /* 0x000000ffff057224 */ /* 0x001fc600078e000f */
[----:B------:R-:W4:Y:S01]  /*2f5c0*/  LDL.LU R15, [R1+0xda4] ;  /* 0x000da400010f7983 */ /* 0x000f220000300800 */
[----:B------:R-:W-:Y:S02]  /*2f5d0*/  MOV R8, R6 ;  /* 0x0000000600087202 */ /* 0x000fe40000000f00 */
[----:B------:R-:W-:Y:S01]  /*2f5e0*/  MOV R6, R19 ;  /* 0x0000001300067202 */ /* 0x000fe20000000f00 */
[----:B-1----:R-:W-:Y:S01]  /*2f5f0*/  IMAD.MOV.U32 R7, RZ, RZ, R29 ;  /* 0x000000ffff077224 */ /* 0x002fe200078e001d */
[----:B------:R-:W3:Y:S04]  /*2f600*/  LDL.LU R19, [R1+0xda0] ;  /* 0x000da00001137983 */ /* 0x000ee80000300800 */
[----:B------:R-:W2:Y:S02]  /*2f610*/  LDL.LU R29, [R1+0xd9c] ;  /* 0x000d9c00011d7983 */ /* 0x000ea40000300800 */
[----:B-----5:R-:W-:Y:S01]  /*2f620*/  HMMA.16816.F32 R24, R4, R2, R24 ;  /* 0x000000020418723c */ /* 0x020fe20000001818 */
[----:B------:R-:W-:Y:S01]  /*2f630*/  IMAD.MOV.U32 R4, RZ, RZ, R23 ;  /* 0x000000ffff047224 */ /* 0x000fe200078e0017 */
[----:B------:R-:W-:Y:S01]  /*2f640*/  MOV R5, R22 ;  /* 0x0000001600057202 */ /* 0x000fe20000000f00 */
[----:B------:R-:W-:-:S02]  /*2f650*/  IMAD.MOV.U32 R6, RZ, RZ, R21 ;  /* 0x000000ffff067224 */ /* 0x000fc400078e0015 */
[----:B------:R-:W-:-:S14]  /*2f660*/  IMAD.MOV.U32 R7, RZ, RZ, R20 ;  /* 0x000000ffff077224 */ /* 0x000fdc00078e0014 */
[----:B------:R-:W-:Y:S04]  /*2f670*/  STL.64 [R1+0xc0], R24 ;  /* 0x0000c01801007387 */ /* 0x000fe80000100a00 */
[----:B------:R-:W-:Y:S01]  /*2f680*/  STL.64 [R1+0xc8], R26 ;  /* 0x0000c81a01007387 */ /* 0x000fe20000100a00 */
[----:B----4-:R-:W-:Y:S03]  /*2f690*/  HMMA.16816.F32 R4, R4, R2, R12 ;  /* 0x000000020404723c */ /* 0x010fe6000000180c */
[----:B------:R-:W4:-:S15]  /*2f6a0*/  LDL.LU R12, [R1+0x40] ;  /* 0x00004000010c7983 */ /* 0x000f1e0000300800 */
[----:B------:R-:W-:Y:S01]  /*2f6b0*/  NOP ;  /* 0x0000000000007918 */ /* 0x000fe20000000000 */
[----:B------:R-:W-:Y:S04]  /*2f6c0*/  STL.64 [R1+0x140], R4 ;  /* 0x0001400401007387 */ /* 0x000fe80000100a00 */
[----:B------:R-:W-:Y:S04]  /*2f6d0*/  STL.64 [R1+0x148], R6 ;  /* 0x0001480601007387 */ /* 0x000fe80000100a00 */
        /* <DEDUP_REMOVED lines=9> */
[----:B--2---:R-:W-:-:S03]  /*2f770*/  MOV R20, R29 ;  /* 0x0000001d00147202 */ /* 0x004fc60000000f00 */
[----:B-----5:R-:W-:Y:S04]  /*2f780*/  STL.64 [R1+0xd90], R14 ;  /* 0x000d900e01007387 */ /* 0x020fe80000100a00 */
[----:B----4-:R-:W-:Y:S04]  /*2f790*/  STL.64 [R1+0xd88], R12 ;  /* 0x000d880c01007387 */ /* 0x010fe80000100a00 */
[----:B------:R-:W2:Y:S01]  /*2f7a0*/  LDL.LU R29, [R1+0xd98] ;  /* 0x000d9800011d7983 */ /* 0x000ea20000300800 */
[----:B------:R-:W-:Y:S02]  /*2f7b0*/  IMAD.MOV.U32 R4, RZ, RZ, R11 ;  /* 0x000000ffff047224 */ /* 0x000fe400078e000b */
[----:B------:R-:W-:Y:S01]  /*2f7c0*/  IMAD.MOV.U32 R5, RZ, RZ, R10 ;  /* 0x000000ffff057224 */ /* 0x000fe200078e000a */
[----:B------:R-:W-:Y:S01]  /*2f7d0*/  MOV R6, R9 ;  /* 0x0000000900067202 */ /* 0x000fe20000000f00 */
[----:B------:R-:W-:Y:S01]  /*2f7e0*/  IMAD.MOV.U32 R7, RZ, RZ, R8 ;  /* 0x000000ffff077224 */ /* 0x000fe200078e0008 */
[----:B------:R-:W4:Y:S04]  /*2f7f0*/  LDL.LU R21, [R1+0x34] ;  /* 0x0000340001157983 */ /* 0x000f280000300800 */
[----:B------:R-:W4:Y:S04]  /*2f800*/  LDL.LU R22, [R1+0x38] ;  /* 0x0000380001167983 */ /* 0x000f280000300800 */
[----:B------:R-:W4:Y:S01]  /*2f810*/  LDL.LU R23, [R1+0x3c] ;  /* 0x00003c0001177983 */ /* 0x000f220000300800 */
[----:B---3--:R-:W-:Y:S03]  /*2f820*/  HMMA.16816.F32 R4, R4, R2, R16 ;  /* 0x000000020404723c */ /* 0x008fe60000001810 */
[----:B--2---:R-:W0:Y:S04]  /*2f830*/  LDSM.16.MT88.4 R24, [R29+UR7+0x38000] ;  /* 0x038000071d18783b */ /* 0x004e280008004200 */
[----:B------:R-:W1:Y:S04]  /*2f840*/  LDSM.16.MT88.4 R8, [R29+UR7+0x3a000] ;  /* 0x03a000071d08783b */ /* 0x000e680008004200 */
[----:B------:R-:W-:Y:S04]  /*2f850*/  LDSM.16.MT88.4 R12, [R29+UR7+0x38100] ;  /* 0x038100071d0c783b */ /* 0x000fe80008004200 */
[----:B0-----:R0:W-:Y:S04]  /*2f860*/  STL [R1+0xd2c], R25 ;  /* 0x000d2c1901007387 */ /* 0x0011e80000100800 */
[----:B------:R-:W-:Y:S04]  /*2f870*/  STL.64 [R1+0x1c0], R4 ;  /* 0x0001c00401007387 */ /* 0x000fe80000100a00 */
[----:B------:R-:W-:Y:S01]  /*2f880*/  STL.64 [R1+0x1c8], R6 ;  /* 0x0001c80601007387 */ /* 0x000fe20000100a00 */
[----:B-1----:R-:W-:Y:S01]  /*2f890*/  IMAD.MOV.U32 R18, RZ, RZ, R8 ;  /* 0x000000ffff127224 */ /* 0x002fe200078e0008 */
[----:B------:R-:W-:-:S02]  /*2f8a0*/  MOV R19, R10 ;  /* 0x0000000a00137202 */ /* 0x000fc40000000f00 */
[----:B0-----:R-:W2:Y:S04]  /*2f8b0*/  LDL R25, [R1+0x310] ;  /* 0x0003100001197983 */ /* 0x001ea80000100800 */
[----:B------:R-:W-:Y:S04]  /*2f8c0*/  STL [R1+0xd28], R27 ;  /* 0x000d281b01007387 */ /* 0x000fe80000100800 */
[----:B------:R-:W-:Y:S04]  /*2f8d0*/  STL [R1+0x4], R9 ;  /* 0x0000040901007387 */ /* 0x000fe80000100800 */
[----:B------:R-:W-:Y:S04]  /*2f8e0*/  STL [R1+0xc], R11 ;  /* 0x00000c0b01007387 */ /* 0x000fe80000100800 */
[----:B------:R-:W0:Y:S04]  /*2f8f0*/  LDSM.16.MT88.4 R8, [R29+UR7+0x38080] ;  /* 0x038080071d08783b */ /* 0x000e280008004200 */
[----:B0-----:R-:W-:Y:S01]  /*2f900*/  STL [R1+0x94], R9 ;  /* 0x0000940901007387 */ /* 0x001fe20000100800 */
[----:B------:R-:W-:-:S03]  /*2f910*/  IMAD.MOV.U32 R4, RZ, RZ, R8 ;  /* 0x000000ffff047224 */ /* 0x000fc600078e0008 */
[----:B------:R-:W-:Y:S01]  /*2f920*/  STL [R1+0x9c], R11 ;  /* 0x00009c0b01007387 */ /* 0x000fe20000100800 */
[----:B------:R-:W-:-:S03]  /*2f930*/  IMAD.MOV.U32 R5, RZ, RZ, R10 ;  /* 0x000000ffff057224 */ /* 0x000fc600078e000a */
        /* <DEDUP_REMOVED lines=9> */
[----:B------:R-:W-:-:S03]  /*2f9d0*/  MOV R6, R8 ;  /* 0x0000000800067202 */ /* 0x000fc60000000f00 */
[----:B0-----:R-:W-:Y:S04]  /*2f9e0*/  STL [R1+0x174], R13 ;  /* 0x0001740d01007387 */ /* 0x001fe80000100800 */
[----:B------:R0:W-:Y:S01]  /*2f9f0*/  STL [R1+0x17c], R15 ;  /* 0x00017c0f01007387 */ /* 0x0001e20000100800 */
[----:B------:R-:W-:Y:S02]  /*2fa00*/  IMAD.MOV.U32 R8, RZ, RZ, R14 ;  /* 0x000000ffff087224 */ /* 0x000fe400078e000e */
[----:B------:R-:W-:Y:S01]  /*2fa10*/  IMAD.MOV.U32 R9, RZ, RZ, R12 ;  /* 0x000000ffff097224 */ /* 0x000fe200078e000c */
[----:B0-----:R-:W3:Y:S04]  /*2fa20*/  LDL.LU.64 R14, [R1+0xd90] ;  /* 0x000d9000010e7983 */ /* 0x001ee80000300a00 */
[----:B------:R-:W3:Y:S01]  /*2fa30*/  LDL.LU.64 R12, [R1+0xd88] ;  /* 0x000d8800010c7983 */ /* 0x000ee20000300a00 */
[----:B------:R-:W-:Y:S01]  /*2fa40*/  MOV R16, R24 ;  /* 0x0000001800107202 */ /* 0x000fe20000000f00 */
[----:B------:R-:W-:-:S07]  /*2fa50*/  IMAD.MOV.U32 R17, RZ, RZ, R26 ;  /* 0x000000ffff117224 */ /* 0x000fce00078e001a */
[----:B---3--:R-:W-:Y:S01]  /*2fa60*/  HMMA.16816.F32 R16, R16, R2, R12 ;  /* 0x000000021010723c */ /* 0x008fe2000000180c */
[----:B------:R-:W3:Y:S04]  /*2fa70*/  LDL.LU.64 R14, [R1+0xd80] ;  /* 0x000d8000010e7983 */ /* 0x000ee80000300a00 */
[----:B------:R-:W3:-:S14]  /*2fa80*/  LDL.LU.64 R12, [R1+0xd78] ;  /* 0x000d7800010c7983 */ /* 0x000edc0000300a00 */
[----:B------:R-:W-:Y:S04]  /*2fa90*/  STL.64 [R1+0xd08], R18 ;  /* 0x000d081201007387 */ /* 0x000fe80000100a00 */
[----:B------:R0:W-:Y:S01]  /*2faa0*/  STL.64 [R1+0xd00], R16 ;  /* 0x000d001001007387 */ /* 0x0001e20000100a00 */
[----:B---3--:R-:W-:Y:S01]  /*2fab0*/  HMMA.16816.F32 R12, R4, R2, R12 ;  /* 0x00000002040c723c */ /* 0x008fe2000000180c */
[----:B------:R-:W-:Y:S01]  /*2fac0*/  IMAD.MOV.U32 R4, RZ, RZ, R11 ;  /* 0x000000ffff047224 */ /* 0x000fe200078e000b */
[----:B------:R-:W-:Y:S01]  /*2fad0*/  MOV R5, R10 ;  /* 0x0000000a00057202 */ /* 0x000fe20000000f00 */
[----:B------:R-:W-:Y:S02]  /*2fae0*/  IMAD.MOV.U32 R6, RZ, RZ, R9 ;  /* 0x000000ffff067224 */ /* 0x000fe400078e0009 */
[----:B------:R-:W-:-:S02]  /*2faf0*/  IMAD.MOV.U32 R7, RZ, RZ, R8 ;  /* 0x000000ffff077224 */ /* 0x000fc400078e0008 */
[----:B--2---:R-:W-:Y:S05]  /*2fb00*/  LDSM.16.MT88.4 R8, [R25+UR7+0x3a000] ;  /* 0x03a000071908783b */ /* 0x004fea0008004200 */
[----:B----4-:R-:W-:Y:S07]  /*2fb10*/  HMMA.16816.F32 R4, R4, R2, R20 ;  /* 0x000000020404723c */ /* 0x010fee0000001814 */
[----:B------:R-:W-:Y:S04]  /*2fb20*/  STL.64 [R1+0x60], R12 ;  /* 0x0000600c01007387 */ /* 0x000fe80000100a00 */
[----:B------:R-:W-:Y:S04]  /*2fb30*/  STL.64 [R1+0x68], R14 ;  /* 0x0000680e01007387 */ /* 0x000fe80000100a00 */
[----:B0-----:R-:W2:Y:S04]  /*2fb40*/  LDL.LU R16, [R1+0x80] ;  /* 0x0000800001107983 */ /* 0x001ea80000300800 */
[----:B------:R-:W-:Y:S04]  /*2fb50*/  STL.64 [R1+0xb0], R4 ;  /* 0x0000b00401007387 */ /* 0x000fe80000100a00 */
[----:B------:R-:W-:Y:S04]  /*2fb60*/  STL.64 [R1+0xb8], R6 ;  /* 0x0000b80601007387 */ /* 0x000fe80000100a00 */
[----:B------:R-:W2:Y:S04]  /*2fb70*/  LDL.LU R17, [R1+0x84] ;  /* 0x0000840001117983 */ /* 0x000ea80000300800 */
[----:B------:R-:W3:Y:S04]  /*2fb80*/  LDL.LU R18, [R1+0x88] ;  /* 0x0000880001127983 */ /* 0x000ee80000300800 */
[----:B------:R-:W3:Y:S04]  /*2fb90*/  LDL.LU R19, [R1+0x8c] ;  /* 0x00008c0001137983 */ /* 0x000ee80000300800 */
[----:B------:R-:W0:Y:S04]  /*2fba0*/  LDSM.16.MT88.4 R4, [R29+UR7+0x38180] ;  /* 0x038180071d04783b */ /* 0x000e280008004200 */
[----:B---3--:R-:W-:Y:S04]  /*2fbb0*/  STL.64 [R1+0xd60], R18 ;  /* 0x000d601201007387 */ /* 0x008fe80000100a00 */
[----:B--2---:R1:W-:Y:S04]  /*2fbc0*/  STL.64 [R1+0xd58], R16 ;  /* 0x000d581001007387 */ /* 0x0043e80000100a00 */
[----:B-1----:R-:W2:Y:S04]  /*2fbd0*/  LDL.LU R16, [R1+0x10] ;  /* 0x0000100001107983 */ /* 0x002ea80000300800 */
[----:B------:R-:W2:Y:S04]  /*2fbe0*/  LDL.LU R17, [R1+0x14] ;  /* 0x0000140001117983 */ /* 0x000ea80000300800 */
[----:B------:R-:W3:Y:S04]  /*2fbf0*/  LDL.LU R18, [R1+0x18] ;  /* 0x0000180001127983 */ /* 0x000ee80000300800 */
[----:B------:R-:W3:Y:S01]  /*2fc00*/  LDL.LU R19, [R1+0x1c] ;  /* 0x00001c0001137983 */ /* 0x000ee20000300800 */
[----:B0-----:R-:W-:Y:S01]  /*2fc10*/  MOV R12, R4 ;  /* 0x00000004000c7202 */ /* 0x001fe20000000f00 */
[----:B------:R-:W-:-:S02]  /*2fc20*/  IMAD.MOV.U32 R13, RZ, RZ, R6 ;  /* 0x000000ffff0d7224 */ /* 0x000fc400078e0006 */
[----:B---3--:R-:W-:Y:S04]  /*2fc30*/  STL.64 [R1+0xd70], R18 ;  /* 0x000d701201007387 */ /* 0x008fe80000100a00 */
[----:B--2---:R-:W-:Y:S04]  /*2fc40*/  STL.64 [R1+0xd68], R16 ;  /* 0x000d681001007387 */ /* 0x004fe80000100a00 */
[----:B------:R-:W-:Y:S04]  /*2fc50*/  STL [R1+0x1a4], R5 ;  /* 0x0001a40501007387 */ /* 0x000fe80000100800 */
[----:B------:R-:W-:Y:S04]  /*2fc60*/  STL [R1+0x1ac], R7 ;  /* 0x0001ac0701007387 */ /* 0x000fe80000100800 */
[----:B------:R-:W0:Y:S04]  /*2fc70*/  LDSM.16.MT88.4 R4, [R29+UR7+0x3a180] ;  /* 0x03a180071d04783b */ /* 0x000e280008004200 */
[----:B------:R-:W1:Y:S04]  /*2fc80*/  LDSM.16.MT88.4 R16, [R25+UR7+0x38080] ;  /* 0x038080071910783b */ /* 0x000e680008004200 */
[----:B0-----:R-:W-:Y:S04]  /*2fc90*/  STL [R1+0x1b4], R5 ;  /* 0x0001b40501007387 */ /* 0x001fe80000100800 */
[----:B------:R-:W-:Y:S04]  /*2fca0*/  STL [R1+0x1bc], R7 ;  /* 0x0001bc0701007387 */ /* 0x000fe80000100800 */
[----:B------:R-:W-:Y:S04]  /*2fcb0*/  STL [R1+0xc8c], R29 ;  /* 0x000c8c1d01007387 */ /* 0x000fe80000100800 */
[----:B------:R-:W-:Y:S04]  /*2fcc0*/  STL [R1+0xd34], R9 ;  /* 0x000d340901007387 */ /* 0x000fe80000100800 */
[----:B------:R-:W-:Y:S04]  /*2fcd0*/  STL [R1+0xd30], R11 ;  /* 0x000d300b01007387 */ /* 0x000fe80000100800 */
[----:B-1----:R-:W-:Y:S01]  /*2fce0*/  STL [R1+0x34], R17 ;  /* 0x0000341101007387 */ /* 0x002fe20000100800 */
        /* <DEDUP_REMOVED lines=17> */
[----:B------:R-:W-:Y:S04]  /*2fe00*/  STL.64 [R1+0x138], R14 ;  /* 0x0001380e01007387 */ /* 0x000fe80000100a00 */
[----:B0-----:R-:W-:Y:S04]  /*2fe10*/  STL [R1+0xd14], R7 ;  /* 0x000d140701007387 */ /* 0x001fe80000100800 */
[----:B------:R0:W-:Y:S01]  /*2fe20*/  STL [R1+0xd10], R5 ;  /* 0x000d100501007387 */ /* 0x0001e20000100800 */
[----:B-1----:R-:W-:Y:S01]  /*2fe30*/  IMAD.MOV.U32 R12, RZ, RZ, R4 ;  /* 0x000000ffff0c7224 */ /* 0x002fe200078e0004 */
[----:B------:R-:W-:-:S02]  /*2fe40*/  MOV R13, R6 ;  /* 0x00000006000d7202 */ /* 0x000fc40000000f00 */
[----:B------:R-:W3:Y:S04]  /*2fe50*/  LDL.LU R4, [R1+0x2d0] ;  /* 0x0002d00001047983 */ /* 0x000ee80000300800 */
[----:B0-----:R-:W3:Y:S04]  /*2fe60*/  LDL.LU R5, [R1+0x2d4] ;  /* 0x0002d40001057983 */ /* 0x001ee80000300800 */
[----:B------:R-:W3:Y:S04]  /*2fe70*/  LDL.LU R6, [R1+0x2d8] ;  /* 0x0002d80001067983 */ /* 0x000ee80000300800 */
[----:B------:R-:W3:Y:S01]  /*2fe80*/  LDL.LU R7, [R1+0x2dc] ;  /* 0x0002dc0001077983 */ /* 0x000ee20000300800 */
[----:B------:R-:W-:-:S02]  /*2fe90*/  IMAD.MOV.U32 R14, RZ, RZ, R8 ;  /* 0x000000ffff0e7224 */ /* 0x000fc400078e0008 */
[----:B------:R-:W-:-:S07]  /*2fea0*/  IMAD.MOV.U32 R15, RZ, RZ, R10 ;  /* 0x000000ffff0f7224 */ /* 0x000fce00078e000a */
[----:B---3--:R-:W-:-:S15]  /*2feb0*/  HMMA.16816.F32 R12, R12, R2, R4 ;  /* 0x000000020c0c723c */ /* 0x008fde0000001804 */
[----:B------:R-:W-:-:S04]  /*2fec0*/  NOP ;  /* 0x0000000000007918 */ /* 0x000fc80000000000 */
[----:B------:R-:W-:Y:S04]  /*2fed0*/  STL.64 [R1+0xd20], R14 ;  /* 0x000d200e01007387 */ /* 0x000fe80000100a00 */
[----:B------:R0:W-:Y:S04]  /*2fee0*/  STL.64 [R1+0xd18], R12 ;  /* 0x000d180c01007387 */ /* 0x0001e80000100a00 */
[----:B0-----:R-:W3:Y:S04]  /*2fef0*/  LDL.LU R12, [R1+0xd0] ;  /* 0x0000d000010c7983 */ /* 0x001ee80000300800 */
[----:B------:R-:W3:Y:S04]  /*2ff00*/  LDL.LU R13, [R1+0xd4] ;  /* 0x0000d400010d7983 */ /* 0x000ee80000300800 */
        /* <DEDUP_REMOVED lines=8> */
[----:B------:R-:W-:Y:S01]  /*2ff90*/  MOV R22, R11 ;  /* 0x0000000b00167202 */ /* 0x000fe20000000f00 */
[----:B------:R-:W-:-:S07]  /*2ffa0*/  IMAD.MOV.U32 R23, RZ, RZ, R9 ;  /* 0x000000ffff177224 */ /* 0x000fce00078e0009 */
[----:B--2---:R-:W-:-:S15]  /*2ffb0*/  HMMA.16816.F32 R4, R20, R2, R16 ;  /* 0x000000021404723c */ /* 0x004fde0000001810 */
[----:B------:R-:W-:-:S04]  /*2ffc0*/  NOP ;  /* 0x0000000000007918 */ /* 0x000fc80000000000 */
[----:B------:R-:W-:Y:S01]  /*2ffd0*/  IMAD.MOV.U32 R8, RZ, RZ, R4 ;  /* 0x000000ffff087224 */ /* 0x000fe200078e0004 */
[----:B------:R-:W-:Y:S01]  /*2ffe0*/  MOV R26, R5 ;  /* 0x00000005001a7202 */ /* 0x000fe20000000f00 */
[----:B------:R-:W-:Y:S02]  /*2fff0*/  IMAD.MOV.U32 R10, RZ, RZ, R6 ;  /* 0x000000ffff0a7224 */ /* 0x000fe400078e0006 */
[----:B------:R-:W-:Y:S01]  /*30000*/  IMAD.MOV.U32 R24, RZ, RZ, R7 ;  /* 0x000000ffff187224 */ /* 0x000fe200078e0007 */
[----:B------:R-:W-:Y:S01]  /*30010*/  MOV R19, R0 ;  /* 0x0000000000137202 */ /* 0x000fe20000000f00 */
[----:B----4-:R-:W-:Y:S04]  /*30020*/  STL.64 [R1+0xd50], R14 ;  /* 0x000d500e01007387 */ /* 0x010fe80000100a00 */
[----:B---3--:R-:W-:Y:S04]  /*30030*/  STL.64 [R1+0xd48], R12 ;  /* 0x000d480c01007387 */ /* 0x008fe80000100a00 */
        /* <DEDUP_REMOVED lines=30> */
[----:B0-----:R-:W5:Y:S04]  /*30220*/  LDL.LU.64 R14, [R1+0xd50] ;  /* 0x000d5000010e7983 */ /* 0x001f680000300a00 */
[----:B------:R-:W5:Y:S02]  /*30230*/  LDL.LU.64 R12, [R1+0xd48] ;  /* 0x000d4800010c7983 */ /* 0x000f640000300a00 */
[----:B-----5:R-:W-:Y:S02]  /*30240*/  HMMA.16816.F32 R20, R20, R2, R12 ;  /* 0x000000021414723c */ /* 0x020fe4000000180c */
[----:B------:R-:W5:Y:S04]  /*30250*/  LDL.LU.64 R14, [R1+0xd40] ;  /* 0x000d4000010e7983 */ /* 0x000f680000300a00 */
[----:B------:R-:W5:-:S13]  /*30260*/  LDL.LU.64 R12, [R1+0xd38] ;  /* 0x000d3800010c7983 */ /* 0x000f5a0000300a00 */
[----:B------:R-:W-:Y:S01]  /*30270*/  IMAD.MOV.U32 R28, RZ, RZ, R22 ;  /* 0x000000ffff1c7224 */ /* 0x000fe200078e0016 */
[----:B------:R0:W-:Y:S01]  /*30280*/  STL.64 [R1+0x20], R20 ;  /* 0x0000201401007387 */ /* 0x0001e20000100a00 */
[----:B------:R-:W-:Y:S02]  /*30290*/  MOV R0, R23 ;  /* 0x0000001700007202 */ /* 0x000fe40000000f00 */
[----:B------:R-:W-:Y:S01]  /*302a0*/  MOV R22, R25 ;  /* 0x0000001900167202 */ /* 0x000fe20000000f00 */
[----:B------:R-:W-:Y:S02]  /*302b0*/  IMAD.MOV.U32 R23, RZ, RZ, R27 ;  /* 0x000000ffff177224 */ /* 0x000fe400078e001b */
[----:B0-----:R-:W-:Y:S02]  /*302c0*/  IMAD.MOV.U32 R20, RZ, RZ, R9 ;  /* 0x000000ffff147224 */ /* 0x001fe400078e0009 */
[----:B------:R-:W-:Y:S01]  /*302d0*/  IMAD.MOV.U32 R21, RZ, RZ, R11 ;  /* 0x000000ffff157224 */ /* 0x000fe200078e000b */
[----:B------:R-:W2:Y:S04]  /*302e0*/  LDL.LU R9, [R1+0xd34] ;  /* 0x000d340001097983 */ /* 0x000ea80000300800 */
[----:B------:R-:W2:Y:S04]  /*302f0*/  LDL.LU R11, [R1+0xd30] ;  /* 0x000d3000010b7983 */ /* 0x000ea80000300800 */
[----:B------:R-:W2:Y:S04]  /*30300*/  LDL.LU R25, [R1+0xd2c] ;  /* 0x000d2c0001197983 */ /* 0x000ea80000300800 */
[----:B------:R-:W2:Y:S01]  /*30310*/  LDL.LU R27, [R1+0xd28] ;  /* 0x000d2800011b7983 */ /* 0x000ea20000300800 */
[----:B-----5:R-:W-:Y:S03]  /*30320*/  HMMA.16816.F32 R20, R20, R2, R12 ;  /* 0x000000021414723c */ /* 0x020fe6000000180c */
[----:B------:R-:W5:Y:S04]  /*30330*/  LDL.LU.64 R14, [R1+0xd20] ;  /* 0x000d2000010e7983 */ /* 0x000f680000300a00 */
[----:B------:R-:W5:Y:S04]  /*30340*/  LDL.LU.64 R12, [R1+0xd18] ;  /* 0x000d1800010c7983 */ /* 0x000f680000300a00 */
        /* <DEDUP_REMOVED lines=27> */
[----:B------:R-:W-:-:S02]  /*30500*/  IMAD.MOV.U32 R21, RZ, RZ, R27 ;  /* 0x000000ffff157224 */ /* 0x000fc400078e001b */
[----:B---3--:R-:W-:Y:S01]  /*30510*/  IMAD.MOV.U32 R4, RZ, RZ, R5 ;  /* 0x000000ffff047224 */ /* 0x008fe200078e0005 */
[----:B--2---:R-:W-:Y:S01]  /*30520*/  MOV R5, R7 ;  /* 0x0000000700057202 */ /* 0x004fe20000000f00 */
[----:B------:R-:W-:Y:S02]  /*30530*/  IMAD.MOV.U32 R6, RZ, RZ, R9 ;  /* 0x000000ffff067224 */ /* 0x000fe400078e0009 */
[----:B------:R-:W-:-:S07]  /*30540*/  IMAD.MOV.U32 R7, RZ, RZ, R11 ;  /* 0x000000ffff077224 */ /* 0x000fce00078e000b */
[----:B-----5:R-:W-:Y:S01]  /*30550*/  HMMA.16816.F32 R12, R4, R2, R12 ;  /* 0x00000002040c723c */ /* 0x020fe2000000180c */
[----:B------:R-:W-:Y:S01]  /*30560*/  IMAD.MOV.U32 R11, RZ, RZ, R24 ;  /* 0x000000ffff0b7224 */ /* 0x000fe200078e0018 */
[----:B------:R-:W-:-:S06]  /*30570*/  MOV R9, R26 ;  /* 0x0000001a00097202 */ /* 0x000fcc0000000f00 */
[----:B----4-:R-:W-:Y:S01]  /*30580*/  HMMA.16816.F32 R16, R20, R2, R16 ;  /* 0x000000021410723c */ /* 0x010fe20000001810 */
[----:B------:R-:W2:-:S15]  /*30590*/  LDL.LU R20, [R1+0x60] ;  /* 0x0000600001147983 */ /* 0x000e9e0000300800 */
[----:B------:R-:W-:-:S03]  /*305a0*/  NOP ;  /* 0x0000000000007918 */ /* 0x000fc60000000000 */
[----:B------:R-:W-:Y:S04]  /*305b0*/  STL.64 [R1+0x120], R16 ;  /* 0x0001201001007387 */ /* 0x000fe80000100a00 */
[----:B------:R-:W-:Y:S04]  /*305c0*/  STL.64 [R1+0x128], R18 ;  /* 0x0001281201007387 */ /* 0x000fe80000100a00 */
[----:B------:R-:W2:Y:S04]  /*305d0*/  LDL.LU R21, [R1+0x64] ;  /* 0x0000640001157983 */ /* 0x000ea80000300800 */
[----:B------:R-:W2:Y:S04]  /*305e0*/  LDL.LU R22, [R1+0x68] ;  /* 0x0000680001167983 */ /* 0x000ea80000300800 */
[----:B------:R-:W2:Y:S04]  /*305f0*/  LDL.LU R23, [R1+0x6c] ;  /* 0x00006c0001177983 */ /* 0x000ea80000300800 */
[----:B------:R-:W3:Y:S04]  /*30600*/  LDL.LU R4, [R1+0x150] ;  /* 0x0001500001047983 */ /* 0x000ee80000300800 */
        /* <DEDUP_REMOVED lines=13> */
[----:B------:R-:W3:Y:S04]  /*306e0*/  LDL.LU R24, [R1+0x244] ;  /* 0x0002440001187983 */ /* 0x000ee80000300800 */
[----:B------:R-:W3:Y:S04]  /*306f0*/  LDL.LU R25, [R1+0x24c] ;  /* 0x00024c0001197983 */ /* 0x000ee80000300800 */
[----:B------:R-:W3:Y:S04]  /*30700*/  LDL.LU R26, [R1+0x234] ;  /* 0x00023400011a7983 */ /* 0x000ee80000300800 */
[----:B------:R-:W3:Y:S02]  /*30710*/  LDL.LU R27, [R1+0x23c] ;  /* 0x00023c00011b7983 */ /* 0x000ee40000300800 */
        /* <DEDUP_REMOVED lines=29> */
[----:B------:R-:W5:-:S15]  /*308f0*/  LDL.LU R8, [R1+0x274] ;  /* 0x0002740001087983 */ /* 0x000f5e0000300800 */
[----:B------:R-:W-:Y:S02]  /*30900*/  NOP ;  /* 0x0000000000007918 */ /* 0x000fe40000000000 */
[----:B------:R-:W-:Y:S04]  /*30910*/  STL.64 [R1+0xc0], R4 ;  /* 0x0000c00401007387 */ /* 0x000fe80000100a00 */
[----:B------:R-:W-:Y:S04]  /*30920*/  STL.64 [R1+0xc8], R6 ;  /* 0x0000c80601007387 */ /* 0x000fe80000100a00 */
[----:B------:R-:W5:Y:S04]  /*30930*/  LDL.LU R9, [R1+0x27c] ;  /* 0x00027c0001097983 */ /* 0x000f680000300800 */
[----:B------:R-:W5:Y:S04]  /*30940*/  LDL.LU R10, [R1+0x284] ;  /* 0x00028400010a7983 */ /* 0x000f680000300800 */
[----:B------:R-:W5:Y:S04]  /*30950*/  LDL.LU R11, [R1+0x28c] ;  /* 0x00028c00010b7983 */ /* 0x000f680000300800 */
[----:B------:R-:W3:Y:S04]  /*30960*/  LDL.LU R24, [R1+0x20] ;  /* 0x0000200001187983 */ /* 0x000ee80000300800 */
[----:B------:R-:W3:Y:S01]  /*30970*/  LDL.LU R25, [R1+0x24] ;  /* 0x0000240001197983 */ /* 0x000ee20000300800 */
[----:B------:R-:W-:Y:S01]  /*30980*/  IMAD.MOV.U32 R26, RZ, RZ, R28 ;  /* 0x000000ffff1a7224 */ /* 0x000fe200078e001c */
[----:B------:R-:W-:-:S02]  /*30990*/  MOV R27, R0 ;  /* 0x00000000001b7202 */ /* 0x000fc40000000f00 */
[----:B------:R-:W4:Y:S04]  /*309a0*/  LDL.LU R28, [R1+0xcfc] ;  /* 0x000cfc00011c7983 */ /* 0x000f280000300800 */
[----:B------:R-:W2:Y:S04]  /*309b0*/  LDL.LU R0, [R1+0xcf8] ;  /* 0x000cf80001007983 */ /* 0x000ea80000300800 */
[----:B------:R-:W2:Y:S04]  /*309c0*/  LDL.LU R12, [R1+0x220] ;  /* 0x00022000010c7983 */ /* 0x000ea80000300800 */
        /* <DEDUP_REMOVED lines=16> */
[----:B------:R-:W2:Y:S02]  /*30ad0*/  LDL.LU R19, [R1+0x1fc] ;  /* 0x0001fc0001137983 */ /* 0x000ea40000300800 */
        /* <DEDUP_REMOVED lines=19> */
[----:B------:R-:W3:Y:S01]  /*30c10*/  LDL.LU R5, [R1+0x4c] ;  /* 0x00004c0001057983 */ /* 0x000ee20000300800 */
[----:B------:R-:W-:Y:S02]  /*30c20*/  IMAD.MOV.U32 R6, RZ, RZ, R0 ;  /* 0x000000ffff067224 */ /* 0x000fe400078e0000 */
[----:B----4-:R-:W-:Y:S01]  /*30c30*/  IMAD.MOV.U32 R7, RZ, RZ, R28 ;  /* 0x000000ffff077224 */ /* 0x010fe200078e001c */
[----:B------:R-:W4:Y:S06]  /*30c40*/  LDL.LU R0, [R1+0xcf4] ;  /* 0x000cf40001007983 */ /* 0x000f2c0000300800 */
        /* <DEDUP_REMOVED lines=8> */
[----:B----4-:R-:W0:Y:S02]  /*30cd0*/  LDSM.16.MT88.4 R8, [R0+UR7+0x3c000] ;  /* 0x03c000070008783b */ /* 0x010e240008004200 */
[----:B0-----:R-:W-:Y:S01]  /*30ce0*/  MOV R28, R8 ;  /* 0x00000008001c7202 */ /* 0x001fe20000000f00 */
[----:B------:R-:W-:Y:S01]  /*30cf0*/  IMAD.MOV.U32 R8, RZ, RZ, R10 ;  /* 0x000000ffff087224 */ /* 0x000fe200078e000a */
[----:B---3--:R-:W-:-:S15]  /*30d00*/  HMMA.16816.F32 R4, R4, R2, R12 ;  /* 0x000000020404723c */ /* 0x008fde000000180c */
[----:B------:R-:W-:-:S04]  /*30d10*/  NOP ;  /* 0x0000000000007918 */ /* 0x000fc80000000000 */
[----:B------:R-:W-:Y:S04]  /*30d20*/  STL.64 [R1+0xcb0], R6 ;  /* 0x000cb00601007387 */ /* 0x000fe80000100a00 */
[----:B------:R-:W-:Y:S04]  /*30d30*/  STL.64 [R1+0xca8], R4 ;  /* 0x000ca80401007387 */ /* 0x000fe80000100a00 */
[----:B------:R-:W0:Y:S04]  /*30d40*/  LDSM.16.MT88.4 R4, [R0+UR7+0x3e000] ;  /* 0x03e000070004783b */ /* 0x000e280008004200 */
[----:B------:R1:W-:Y:S04]  /*30d50*/  STL [R1+0x214], R9 ;  /* 0x0002140901007387 */ /* 0x0003e80000100800 */
[----:B------:R-:W-:Y:S01]  /*30d60*/  STL [R1+0x21c], R11 ;  /* 0x00021c0b01007387 */ /* 0x000fe20000100800 */
[----:B0-----:R-:W-:Y:S01]  /*30d70*/  MOV R10, R6 ;  /* 0x00000006000a7202 */ /* 0x001fe20000000f00 */
[----:B-1----:R-:W-:-:S02]  /*30d80*/  IMAD.MOV.U32 R9, RZ, RZ, R4 ;  /* 0x000000ffff097224 */ /* 0x002fc400078e0004 */
[----:B------:R-:W-:Y:S04]  /*30d90*/  STL [R1+0x244], R5 ;  /* 0x0002440501007387 */ /* 0x000fe80000100800 */
[----:B------:R-:W-:Y:S04]  /*30da0*/  STL [R1+0x24c], R7 ;  /* 0x00024c0701007387 */ /* 0x000fe80000100800 */
[----:B------:R-:W-:Y:S04]  /*30db0*/  STL [R1+0xcf0], R10 ;  /* 0x000cf00a01007387 */ /* 0x000fe80000100800 */
        /* <DEDUP_REMOVED lines=14> */
[----:B------:R-:W0:-:S15]  /*30ea0*/  LDSM.16.MT88.4 R20, [R0+UR7+0x3c080] ;  /* 0x03c080070014783b */ /* 0x000e1e0008004200 */
[----:B------:R-:W-:Y:S01]  /*30eb0*/  NOP ;  /* 0x0000000000007918 */ /* 0x000fe20000000000 */
[----:B------:R-:W-:Y:S04]  /*30ec0*/  STL [R1+0xcc0], R12 ;  /* 0x000cc00c01007387 */ /* 0x000fe80000100800 */
[----:B------:R-:W-:Y:S04]  /*30ed0*/  STL [R1+0xcbc], R13 ;  /* 0x000cbc0d01007387 */ /* 0x000fe80000100800 */
[----:B------:R1:W-:Y:S04]  /*30ee0*/  STL [R1+0xca4], R14 ;  /* 0x000ca40e01007387 */ /* 0x0003e80000100800 */
[----:B------:R-:W-:Y:S04]  /*30ef0*/  STL [R1+0xca0], R15 ;  /* 0x000ca00f01007387 */ /* 0x000fe80000100800 */
[----:B0-----:R-:W-:Y:S01]  /*30f00*/  STL [R1+0x284], R21 ;  /* 0x0002841501007387 */ /* 0x001fe20000100800 */
[----:B------:R-:W-:-:S03]  /*30f10*/  IMAD.MOV.U32 R19, RZ, RZ, R20 ;  /* 0x000000ffff137224 */ /* 0x000fc600078e0014 */
[----:B------:R-:W-:Y:S01]  /*30f20*/  STL [R1+0x28c], R23 ;  /* 0x00028c1701007387 */ /* 0x000fe20000100800 */
[----:B------:R-:W-:-:S03]  /*30f30*/  IMAD.MOV.U32 R18, RZ, RZ, R22 ;  /* 0x000000ffff127224 */ /* 0x000fc600078e0016 */
[----:B-1----:R-:W2:Y:S04]  /*30f40*/  LDL R14, [R1+0x2f8] ;  /* 0x0002f800010e7983 */ /* 0x002ea80000100800 */
[----:B------:R-:W0:Y:S04]  /*30f50*/  LDSM.16.MT88.4 R20, [R0+UR7+0x3e080] ;  /* 0x03e080070014783b */ /* 0x000e280008004200 */
[----:B0-----:R0:W-:Y:S04]  /*30f60*/  STL [R1+0x294], R21 ;  /* 0x0002941501007387 */ /* 0x0011e80000100800 */
[----:B------:R1:W-:Y:S04]  /*30f70*/  STL [R1+0x29c], R23 ;  /* 0x00029c1701007387 */ /* 0x0003e80000100800 */
[----:B------:R-:W5:Y:S04]  /*30f80*/  LDL.LU R24, [R1+0xe0] ;  /* 0x0000e00001187983 */ /* 0x000f680000300800 */
[----:B------:R-:W5:Y:S01]  /*30f90*/  LDL.LU R25, [R1+0xe4] ;  /* 0x0000e40001197983 */ /* 0x000f620000300800 */
[----:B------:R-:W-:-:S03]  /*30fa0*/  MOV R17, R20 ;  /* 0x0000001400117202 */ /* 0x000fc60000000f00 */
[----:B------:R-:W5:Y:S04]  /*30fb0*/  LDL.LU R26, [R1+0xe8] ;  /* 0x0000e800011a7983 */ /* 0x000f680000300800 */
[----:B------:R-:W3:Y:S01]  /*30fc0*/  LDL.LU R20, [R1+0x1a4] ;  /* 0x0001a40001147983 */ /* 0x000ee20000300800 */
[----:B------:R-:W-:-:S03]  /*30fd0*/  IMAD.MOV.U32 R16, RZ, RZ, R22 ;  /* 0x000000ffff107224 */ /* 0x000fc600078e0016 */
[----:B0-----:R-:W3:Y:S04]  /*30fe0*/  LDL.LU R21, [R1+0x1ac] ;  /* 0x0001ac0001157983 */ /* 0x001ee80000300800 */
[----:B------:R-:W3:Y:S04]  /*30ff0*/  LDL.LU R22, [R1+0x1b4] ;  /* 0x0001b40001167983 */ /* 0x000ee80000300800 */
[----:B-1----:R-:W3:Y:S01]  /*31000*/  LDL.LU R23, [R1+0x1bc] ;  /* 0x0001bc0001177983 */ /* 0x002ee20000300800 */
[----:B------:R-:W-:Y:S01]  /*31010*/  IMAD.MOV.U32 R27, RZ, RZ, R29 ;  /* 0x000000ffff1b7224 */ /* 0x000fe200078e001d */
[----:B---3--:R-:W-:Y:S02]  /*31020*/  HMMA.16816.F32 R20, R20, R2, R8 ;  /* 0x000000021414723c */ /* 0x008fe40000001808 */
[----:B------:R-:W3:Y:S04]  /*31030*/  LDL.LU R10, [R1+0xcf0] ;  /* 0x000cf000010a7983 */ /* 0x000ee80000300800 */
[----:B------:R-:W2:-:S13]  /*31040*/  LDL.LU.64 R8, [R1+0xce8] ;  /* 0x000ce80001087983 */ /* 0x000e9a0000300a00 */
[----:B------:R-:W-:Y:S04]  /*31050*/  STL.64 [R1+0x20], R20 ;  /* 0x0000201401007387 */ /* 0x000fe80000100a00 */
[----:B------:R-:W-:Y:S04]  /*31060*/  STL.64 [R1+0x28], R22 ;  /* 0x0000281601007387 */ /* 0x000fe80000100a00 */
        /* <DEDUP_REMOVED lines=12> */
[----:B------:R-:W4:Y:S04]  /*31130*/  LDL.LU R22, [R1+0x164] ;  /* 0x0001640001167983 */ /* 0x000f280000300800 */
[----:B-1----:R-:W4:Y:S02]  /*31140*/  LDL.LU R23, [R1+0x16c] ;  /* 0x00016c0001177983 */ /* 0x002f240000300800 */
[----:B----4-:R-:W-:Y:S02]  /*31150*/  HMMA.16816.F32 R4, R20, R2, R4 ;  /* 0x000000021404723c */ /* 0x010fe40000001804 */
[----:B------:R-:W0:-:S15]  /*31160*/  LDSM.16.MT88.4 R20, [R0+UR7+0x3e180] ;  /* 0x03e180070014783b */ /* 0x000e1e0008004200 */
[----:B------:R-:W-:Y:S02]  /*31170*/  NOP ;  /* 0x0000000000007918 */ /* 0x000fe40000000000 */
[----:B------:R-:W-:Y:S04]  /*31180*/  STL.64 [R1+0x30], R4 ;  /* 0x0000300401007387 */ /* 0x000fe80000100a00 */
[----:B------:R1:W-:Y:S04]  /*31190*/  STL.64 [R1+0x38], R6 ;  /* 0x0000380601007387 */ /* 0x0003e80000100a00 */
[----:B0-----:R-:W-:Y:S01]  /*311a0*/  STL [R1+0x2c4], R21 ;  /* 0x0002c41501007387 */ /* 0x001fe20000100800 */
[----:B-1----:R-:W-:-:S03]  /*311b0*/  IMAD.MOV.U32 R7, RZ, RZ, R20 ;  /* 0x000000ffff077224 */ /* 0x002fc600078e0014 */
[----:B------:R-:W-:Y:S01]  /*311c0*/  STL [R1+0x2cc], R23 ;  /* 0x0002cc1701007387 */ /* 0x000fe20000100800 */
[----:B------:R-:W-:-:S03]  /*311d0*/  IMAD.MOV.U32 R6, RZ, RZ, R22 ;  /* 0x000000ffff067224 */ /* 0x000fc600078e0016 */
[----:B------:R-:W0:Y:S02]  /*311e0*/  LDSM.16.MT88.4 R20, [R0+UR7+0x3c180] ;  /* 0x03c180070014783b */ /* 0x000e240008004200 */
[----:B0-----:R-:W-:Y:S02]  /*311f0*/  IMAD.MOV.U32 R4, RZ, RZ, R22 ;  /* 0x000000ffff047224 */ /* 0x001fe400078e0016 */
[----:B------:R0:W-:Y:S04]  /*31200*/  STL [R1+0x2d4], R21 ;  /* 0x0002d41501007387 */ /* 0x0001e80000100800 */
[----:B------:R3:W-:Y:S04]  /*31210*/  STL [R1+0x2dc], R23 ;  /* 0x0002dc1701007387 */ /* 0x0007e80000100800 */
[----:B------:R-:W-:Y:S04]  /*31220*/  STL [R1+0xcb8], R4 ;  /* 0x000cb80401007387 */ /* 0x000fe80000100800 */
[----:B------:R-:W4:Y:S01]  /*31230*/  LDL.LU R0, [R1+0x2fc] ;  /* 0x0002fc0001007983 */ /* 0x000f220000300800 */
[----:B------:R-:W-:Y:S01]  /*31240*/  MOV R5, R20 ;  /* 0x0000001400057202 */ /* 0x000fe20000000f00 */
[----:B------:R-:W-:Y:S01]  /*31250*/  IMAD.MOV.U32 R20, RZ, RZ, R28 ;  /* 0x000000ffff147224 */ /* 0x000fe200078e001c */
[----:B--2---:R-:W-:Y:S01]  /*31260*/  F2FP.F16.E4M3.UNPACK_B R2, R14 ;  /* 0x0000000eff02723e */ /* 0x004fe200020006ff */
[----:B------:R-:W-:Y:S01]  /*31270*/  IMAD.MOV.U32 R22, RZ, RZ, R9 ;  /* 0x000000ffff167224 */ /* 0x000fe200078e0009 */
[----:B0-----:R-:W-:Y:S01]  /*31280*/  MOV R21, R8 ;  /* 0x0000000800157202 */ /* 0x001fe20000000f00 */
[----:B---3--:R-:W-:Y:S01]  /*31290*/  IMAD.MOV.U32 R23, RZ, RZ, R10 ;  /* 0x000000ffff177224 */ /* 0x008fe200078e000a */
[----:B----4-:R0:W-:Y:S04]  /*312a0*/  STL [R1+0xc40], R0 ;  /* 0x000c400001007387 */ /* 0x0101e80000100800 */
[----:B------:R-:W2:Y:S01]  /*312b0*/  LDL.LU R28, [R1+0xce4] ;  /* 0x000ce400011c7983 */ /* 0x000ea20000300800 */
[----:B------:R-:W-:-:S03]  /*312c0*/  F2FP.F16.E4M3.UNPACK_B R3, R0 ;  /* 0x00000000ff03723e */ /* 0x000fc600020006ff */
[----:B------:R-:W3:Y:S04]  /*312d0*/  LDL.LU R8, [R1+0xce0] ;  /* 0x000ce00001087983 */ /* 0x000ee80000300800 */
[----:B------:R-:W3:Y:S04]  /*312e0*/  LDL.LU R9, [R1+0xcdc] ;  /* 0x000cdc0001097983 */ /* 0x000ee80000300800 */
[----:B------:R-:W3:Y:S01]  /*312f0*/  LDL.LU R10, [R1+0xcd8] ;  /* 0x000cd800010a7983 */ /* 0x000ee20000300800 */
[----:B-----5:R-:W-:-:S15]  /*31300*/  HMMA.16816.F32 R24, R20, R2, R24 ;  /* 0x000000021418723c */ /* 0x020fde0000001818 */
[----:B------:R-:W-:-:S04]  /*31310*/  NOP ;  /* 0x0000000000007918 */ /* 0x000fc80000000000 */
[----:B------:R-:W-:Y:S04]  /*31320*/  STL.64 [R1+0x40], R24 ;  /* 0x0000401801007387 */ /* 0x000fe80000100a00 */
[----:B------:R-:W-:Y:S01]  /*31330*/  STL [R1+0x48], R26 ;  /* 0x0000481a01007387 */ /* 0x000fe20000100800 */
[----:B0-----:R-:W-:-:S05]  /*31340*/  MOV R0, R27 ;  /* 0x0000001b00007202 */ /* 0x001fca0000000f00 */
[----:B------:R-:W-:Y:S04]  /*31350*/  STL [R1+0xc88], R0 ;  /* 0x000c880001007387 */ /* 0x000fe80000100800 */
[----:B--2---:R-:W0:Y:S04]  /*31360*/  LDSM.16.MT88.4 R20, [R28+UR7+0x3c000] ;  /* 0x03c000071c14783b */ /* 0x004e280008004200 */
[----:B------:R-:W1:Y:S04]  /*31370*/  LDSM.16.MT88.4 R24, [R28+UR7+0x3e000] ;  /* 0x03e000071c18783b */ /* 0x000e680008004200 */
[----:B0-----:R-:W-:Y:S04]  /*31380*/  STL [R1+0x114], R21 ;  /* 0x0001141501007387 */ /* 0x001fe80000100800 */
[----:B------:R0:W-:Y:S01]  /*31390*/  STL [R1+0x11c], R23 ;  /* 0x00011c1701007387 */ /* 0x0001e20000100800 */
[----:B------:R-:W-:-:S02]  /*313a0*/  IMAD.MOV.U32 R15, RZ, RZ, R22 ;  /* 0x000000ffff0f7224 */ /* 0x000fc400078e0016 */
[----:B------:R-:W-:Y:S01]  /*313b0*/  IMAD.MOV.U32 R22, RZ, RZ, R17 ;  /* 0x000000ffff167224 */ /* 0x000fe200078e0011 */
[----:B-1----:R-:W-:Y:S04]  /*313c0*/  STL [R1+0x134], R25 ;  /* 0x0001341901007387 */ /* 0x002fe80000100800 */
[----:B------:R1:W-:Y:S01]  /*313d0*/  STL [R1+0x13c], R27 ;  /* 0x00013c1b01007387 */ /* 0x0003e20000100800 */
[----:B------:R-:W-:Y:S01]  /*313e0*/  IMAD.MOV.U32 R17, RZ, RZ, R26 ;  /* 0x000000ffff117224 */ /* 0x000fe200078e001a */
[----:B0-----:R-:W-:Y:S01]  /*313f0*/  MOV R23, R16 ;  /* 0x0000001000177202 */ /* 0x001fe20000000f00 */
[----:B------:R-:W-:Y:S01]  /*31400*/  IMAD.MOV.U32 R16, RZ, RZ, R24 ;  /* 0x000000ffff107224 */ /* 0x000fe200078e0018 */
[----:B-1----:R-:W2:Y:S04]  /*31410*/  LDL.LU.64 R26, [R1+0xcd0] ;  /* 0x000cd000011a7983 */ /* 0x002ea80000300a00 */
[----:B------:R-:W2:Y:S01]  /*31420*/  LDL.LU.64 R24, [R1+0xcc8] ;  /* 0x000cc80001187983 */ /* 0x000ea20000300a00 */
[----:B------:R-:W-:Y:S01]  /*31430*/  IMAD.MOV.U32 R14, RZ, RZ, R20 ;  /* 0x000000ffff0e7224 */ /* 0x000fe200078e0014 */
[----:B------:R-:W-:Y:S01]  /*31440*/  MOV R20, R19 ;  /* 0x0000001300147202 */ /* 0x000fe20000000f00 */
[----:B------:R-:W-:-:S07]  /*31450*/  IMAD.MOV.U32 R21, RZ, RZ, R18 ;  /* 0x000000ffff157224 */ /* 0x000fce00078e0012 */
[----:B--2---:R-:W-:Y:S01]  /*31460*/  HMMA.16816.F32 R20, R20, R2, R24 ;  /* 0x000000021414723c */ /* 0x004fe20000001818 */
[----:B------:R-:W0:-:S15]  /*31470*/  LDSM.16.MT88.4 R24, [R28+UR7+0x3c080] ;  /* 0x03c080071c18783b */ /* 0x000e1e0008004200 */
[----:B------:R-:W-:-:S03]  /*31480*/  NOP ;  /* 0x0000000000007918 */ /* 0x000fc60000000000 */
[----:B------:R1:W-:Y:S04]  /*31490*/  STL.64 [R1+0x190], R20 ;  /* 0x0001901401007387 */ /* 0x0003e80000100a00 */
[----:B------:R2:W-:Y:S01]  /*314a0*/  STL.64 [R1+0x198], R22 ;  /* 0x0001981601007387 */ /* 0x0005e20000100a00 */
[----:B-1----:R-:W-:-:S03]  /*314b0*/  IMAD.MOV.U32 R20, RZ, RZ, R11 ;  /* 0x000000ffff147224 */ /* 0x002fc600078e000b */
[----:B0-----:R-:W-:Y:S04]  /*314c0*/  STL [R1+0x1c4], R25 ;  /* 0x0001c41901007387 */ /* 0x001fe80000100800 */
[----:B------:R-:W-:Y:S04]  /*314d0*/  STL [R1+0x1cc], R27 ;  /* 0x0001cc1b01007387 */ /* 0x000fe80000100800 */
[----:B------:R-:W3:Y:S01]  /*314e0*/  LDL.LU R11, [R1+0xcc4] ;  /* 0x000cc400010b7983 */ /* 0x000ee20000300800 */
[----:B------:R-:W-:Y:S01]  /*314f0*/  MOV R18, R24 ;  /* 0x0000001800127202 */ /* 0x000fe20000000f00 */
[----:B------:R-:W-:-:S02]  /*31500*/  IMAD.MOV.U32 R19, RZ, RZ, R26 ;  /* 0x000000ffff137224 */ /* 0x000fc400078e001a */
[----:B------:R-:W0:Y:S01]  /*31510*/  LDSM.16.MT88.4 R24, [R28+UR7+0x3e080] ;  /* 0x03e080071c18783b */ /* 0x000e220008004200 */
[----:B------:R-:W-:Y:S01]  /*31520*/  MOV R21, R12 ;  /* 0x0000000c00157202 */ /* 0x000fe20000000f00 */
[----:B--2---:R-:W-:Y:S02]  /*31530*/  IMAD.MOV.U32 R22, RZ, RZ, R13 ;  /* 0x000000ffff167224 */ /* 0x004fe400078e000d */
[----:B------:R-:W-:Y:S01]  /*31540*/  IMAD.MOV.U32 R23, RZ, RZ, R29 ;  /* 0x000000ffff177224 */ /* 0x000fe200078e001d */
[----:B------:R-:W2:Y:S04]  /*31550*/  LDL.LU R12, [R1+0xcc0] ;  /* 0x000cc000010c7983 */ /* 0x000ea80000300800 */
[----:B------:R-:W2:Y:S04]  /*31560*/  LDL.LU R13, [R1+0xcbc] ;  /* 0x000cbc00010d7983 */ /* 0x000ea80000300800 */
[----:B0-----:R-:W-:Y:S04]  /*31570*/  STL [R1+0x1e4], R25 ;  /* 0x0001e41901007387 */ /* 0x001fe80000100800 */
[----:B------:R0:W-:Y:S02]  /*31580*/  STL [R1+0x1ec], R27 ;  /* 0x0001ec1b01007387 */ /* 0x0001e40000100800 */
[----:B0-----:R-:W-:Y:S01]  /*31590*/  IMAD.MOV.U32 R27, RZ, RZ, R26 ;  /* 0x000000ffff1b7224 */ /* 0x001fe200078e001a */
[----:B---3--:R-:W-:Y:S01]  /*315a0*/  HMMA.16816.F32 R8, R20, R2, R8 ;  /* 0x000000021408723c */ /* 0x008fe20000001808 */
[----:B------:R-:W3:-:S15]  /*315b0*/  LDL.LU R20, [R1+0x70] ;  /* 0x0000700001147983 */ /* 0x000ede0000300800 */
[----:B------:R-:W-:-:S03]  /*315c0*/  NOP ;  /* 0x0000000000007918 */ /* 0x000fc60000000000 */
[----:B------:R0:W-:Y:S04]  /*315d0*/  STL.64 [R1+0x200], R8 ;  /* 0x0002000801007387 */ /* 0x0001e80000100a00 */
[----:B------:R1:W-:Y:S04]  /*315e0*/  STL.64 [R1+0x208], R10 ;  /* 0x0002080a01007387 */ /* 0x0003e80000100a00 */
[----:B------:R-:W3:Y:S04]  /*315f0*/  LDL.LU R21, [R1+0x74] ;  /* 0x0000740001157983 */ /* 0x000ee80000300800 */
[----:B------:R-:W3:Y:S04]  /*31600*/  LDL.LU R22, [R1+0x78] ;  /* 0x0000780001167983 */ /* 0x000ee80000300800 */
[----:B------:R-:W3:Y:S01]  /*31610*/  LDL.LU R23, [R1+0x7c] ;  /* 0x00007c0001177983 */ /* 0x000ee20000300800 */
[----:B0-----:R-:W-:-:S02]  /*31620*/  IMAD.MOV.U32 R8, RZ, RZ, R5 ;  /* 0x000000ffff087224 */ /* 0x001fc400078e0005 */
[----:B-1----:R-:W-:Y:S01]  /*31630*/  IMAD.MOV.U32 R10, RZ, RZ, R7 ;  /* 0x000000ffff0a7224 */ /* 0x002fe200078e0007 */
[----:B------:R-:W-:Y:S02]  /*31640*/  MOV R11, R6 ;  /* 0x00000006000b7202 */ /* 0x000fe40000000f00 */
[----:B------:R-:W0:Y:S04]  /*31650*/  LDSM.16.MT88.4 R4, [R28+UR7+0x3c100] ;  /* 0x03c100071c04783b */ /* 0x000e280008004200 */
[----:B0-----:R-:W-:Y:S01]  /*31660*/  STL [R1+0x234], R5 ;  /* 0x0002340501007387 */ /* 0x001fe20000100800 */
[----:B------:R-:W-:-:S03]  /*31670*/  IMAD.MOV.U32 R26, RZ, RZ, R4 ;  /* 0x000000ffff1a7224 */ /* 0x000fc600078e0004 */
[----:B------:R-:W-:Y:S04]  /*31680*/  STL [R1+0x23c], R7 ;  /* 0x00023c0701007387 */ /* 0x000fe80000100800 */
[----:B------:R-:W4:Y:S01]  /*31690*/  LDL.LU R4, [R1+0xcb8] ;  /* 0x000cb80001047983 */ /* 0x000f220000300800 */
[----:B------:R-:W-:Y:S02]  /*316a0*/  MOV R25, R6 ;  /* 0x0000000600197202 */ /* 0x000fe40000000f00 */
[----:B------:R-:W-:Y:S01]  /*316b0*/  MOV R29, R24 ;  /* 0x00000018001d7202 */ /* 0x000fe20000000f00 */
[----:B----4-:R-:W-:Y:S02]  /*316c0*/  IMAD.MOV.U32 R9, RZ, RZ, R4 ;  /* 0x000000ffff097224 */ /* 0x010fe400078e0004 */
[----:B------:R-:W0:Y:S04]  /*316d0*/  LDSM.16.MT88.4 R4, [R28+UR7+0x3e100] ;  /* 0x03e100071c04783b */ /* 0x000e280008004200 */
[----:B0-----:R-:W-:Y:S04]  /*316e0*/  STL [R1+0x264], R5 ;  /* 0x0002640501007387 */ /* 0x001fe80000100800 */
[----:B------:R0:W-:Y:S01]  /*316f0*/  STL [R1+0x26c], R7 ;  /* 0x00026c0701007387 */ /* 0x0001e20000100800 */
[----:B------:R-:W-:Y:S01]  /*31700*/  MOV R0, R6 ;  /* 0x0000000600007202 */ /* 0x000fe20000000f00 */
[----:B------:R-:W-:-:S02]  /*31710*/  IMAD.MOV.U32 R24, RZ, RZ, R4 ;  /* 0x000000ffff187224 */ /* 0x000fc400078e0004 */
[----:B0-----:R-:W4:Y:S04]  /*31720*/  LDL.LU.64 R6, [R1+0xcb0] ;  /* 0x000cb00001067983 */ /* 0x001f280000300a00 */
[----:B------:R-:W4:Y:S02]  /*31730*/  LDL.LU.64 R4, [R1+0xca8] ;  /* 0x000ca80001047983 */ /* 0x000f240000300a00 */
[----:B----4-:R-:W-:Y:S02]  /*31740*/  HMMA.16816.F32 R4, R8, R2, R4 ;  /* 0x000000020804723c */ /* 0x010fe40000001804 */
[----:B------:R-:W4:-:S15]  /*31750*/  LDL.LU R8, [R1] ;  /* 0x0000000001087983 */ /* 0x000f1e0000300800 */
[----:B------:R-:W-:Y:S02]  /*31760*/  NOP ;  /* 0x0000000000007918 */ /* 0x000fe40000000000 */
[----:B------:R0:W-:Y:S04]  /*31770*/  STL.64 [R1+0x270], R4 ;  /* 0x0002700401007387 */ /* 0x0001e80000100a00 */
[----:B------:R1:W-:Y:S04]  /*31780*/  STL.64 [R1+0x278], R6 ;  /* 0x0002780601007387 */ /* 0x0003e80000100a00 */
[----:B------:R-:W4:Y:S04]  /*31790*/  LDL.LU R9, [R1+0x4] ;  /* 0x0000040001097983 */ /* 0x000f280000300800 */
[----:B------:R-:W4:Y:S04]  /*317a0*/  LDL.LU R10, [R1+0x8] ;  /* 0x00000800010a7983 */ /* 0x000f280000300800 */
[----:B------:R-:W4:Y:S01]  /*317b0*/  LDL.LU R11, [R1+0xc] ;  /* 0x00000c00010b7983 */ /* 0x000f220000300800 */
[----:B0-----:R-:W-:-:S02]  /*317c0*/  IMAD.MOV.U32 R4, RZ, RZ, R14 ;  /* 0x000000ffff047224 */ /* 0x001fc400078e000e */
[----:B------:R-:W-:Y:S01]  /*317d0*/  IMAD.MOV.U32 R5, RZ, RZ, R15 ;  /* 0x000000ffff057224 */ /* 0x000fe200078e000f */
[----:B-1----:R-:W-:Y:S01]  /*317e0*/  MOV R6, R16 ;  /* 0x0000001000067202 */ /* 0x002fe20000000f00 */
[----:B------:R-:W-:Y:S01]  /*317f0*/  IMAD.MOV.U32 R7, RZ, RZ, R17 ;  /* 0x000000ffff077224 */ /* 0x000fe200078e0011 */
[----:B------:R-:W2:Y:S04]  /*31800*/  LDL.LU R14, [R1+0xca4] ;  /* 0x000ca400010e7983 */ /* 0x000ea80000300800 */
[----:B------:R-:W2:Y:S04]  /*31810*/  LDL.LU R15, [R1+0xca0] ;  /* 0x000ca000010f7983 */ /* 0x000ea80000300800 */
[----:B------:R-:W5:Y:S04]  /*31820*/  LDL.LU R16, [R1+0xc9c] ;  /* 0x000c9c0001107983 */ /* 0x000f680000300800 */
[----:B------:R-:W5:Y:S01]  /*31830*/  LDL.LU R17, [R1+0xc98] ;  /* 0x000c980001117983 */ /* 0x000f620000300800 */
[----:B---3--:R-:W-:-:S15]  /*31840*/  HMMA.16816.F32 R4, R4, R2, R20 ;  /* 0x000000020404723c */ /* 0x008fde0000001814 */
[----:B------:R-:W-:-:S04]  /*31850*/  NOP ;  /* 0x0000000000007918 */ /* 0x000fc80000000000 */
[----:B------:R-:W-:Y:S01]  /*31860*/  IMAD.MOV.U32 R23, RZ, RZ, R6 ;  /* 0x000000ffff177224 */ /* 0x000fe200078e0006 */
[----:B------:R-:W-:Y:S01]  /*31870*/  MOV R22, R7 ;  /* 0x0000000700167202 */ /* 0x000fe20000000f00 */
[----:B------:R0:W-:Y:S01]  /*31880*/  STL.64 [R1+0x10], R4 ;  /* 0x0000100401007387 */ /* 0x0001e20000100a00 */
[----:B------:R-:W-:-:S03]  /*31890*/  MOV R6, R29 ;  /* 0x0000001d00067202 */ /* 0x000fc60000000f00 */
[----:B------:R-:W-:Y:S01]  /*318a0*/  STL.64 [R1+0xc70], R22 ;  /* 0x000c701601007387 */ /* 0x000fe20000100a00 */
[----:B------:R-:W-:-:S03]  /*318b0*/  IMAD.MOV.U32 R7, RZ, RZ, R27 ;  /* 0x000000ffff077224 */ /* 0x000fc600078e001b */
[----:B------:R-:W1:Y:S01]  /*318c0*/  LDSM.16.MT88.4 R20, [R28+UR7+0x3e180] ;  /* 0x03e180071c14783b */ /* 0x000e620008004200 */
[----:B0-----:R-:W-:Y:S02]  /*318d0*/  IMAD.MOV.U32 R4, RZ, RZ, R18 ;  /* 0x000000ffff047224 */ /* 0x001fe400078e0012 */
[----:B------:R-:W-:Y:S01]  /*318e0*/  IMAD.MOV.U32 R5, RZ, RZ, R19 ;  /* 0x000000ffff057224 */ /* 0x000fe200078e0013 */
[----:B------:R-:W5:Y:S04]  /*318f0*/  LDL.LU R18, [R1+0xc94] ;  /* 0x000c940001127983 */ /* 0x000f680000300800 */
[----:B------:R-:W5:Y:S04]  /*31900*/  LDL.LU R19, [R1+0xc90] ;  /* 0x000c900001137983 */ /* 0x000f680000300800 */
[----:B------:R-:W3:Y:S01]  /*31910*/  LDL.LU R29, [R1+0xc8c] ;  /* 0x000c8c00011d7983 */ /* 0x000ee20000300800 */
[----:B----4-:R-:W-:-:S15]  /*31920*/  HMMA.16816.F32 R4, R4, R2, R8 ;  /* 0x000000020404723c */ /* 0x010fde0000001808 */
[----:B------:R-:W-:-:S04]  /*31930*/  NOP ;  /* 0x0000000000007918 */ /* 0x000fc80000000000 */
[----:B------:R-:W-:Y:S04]  /*31940*/  STL.64 [R1+0xd0], R4 ;  /* 0x0000d00401007387 */ /* 0x000fe80000100a00 */
[----:B------:R-:W-:Y:S04]  /*31950*/  STL.64 [R1+0xd8], R6 ;  /* 0x0000d80601007387 */ /* 0x000fe80000100a00 */
[----:B------:R-:W0:Y:S04]  /*31960*/  LDSM.16.MT88.4 R4, [R28+UR7+0x3c180] ;  /* 0x03c180071c04783b */ /* 0x000e280008004200 */
[----:B-1----:R1:W-:Y:S04]  /*31970*/  STL [R1+0x224], R21 ;  /* 0x0002241501007387 */ /* 0x0023e80000100800 */
[----:B------:R-:W-:Y:S01]  /*31980*/  STL [R1+0x22c], R23 ;  /* 0x00022c1701007387 */ /* 0x000fe20000100800 */
[----:B------:R-:W-:-:S03]  /*31990*/  IMAD.MOV.U32 R9, RZ, RZ, R20 ;  /* 0x000000ffff097224 */ /* 0x000fc600078e0014 */
[----:B0-----:R0:W-:Y:S01]  /*319a0*/  STL [R1+0x254], R5 ;  /* 0x0002540501007387 */ /* 0x0011e20000100800 */
[----:B-1----:R-:W-:-:S03]  /*319b0*/  IMAD.MOV.U32 R21, RZ, RZ, R4 ;  /* 0x000000ffff157224 */ /* 0x002fc600078e0004 */
[----:B------:R1:W-:Y:S01]  /*319c0*/  STL [R1+0x25c], R7 ;  /* 0x00025c0701007387 */ /* 0x0003e20000100800 */
[----:B------:R-:W-:Y:S01]  /*319d0*/  IMAD.MOV.U32 R20, RZ, RZ, R6 ;  /* 0x000000ffff147224 */ /* 0x000fe200078e0006 */
[----:B------:R-:W-:Y:S01]  /*319e0*/  MOV R4, R26 ;  /* 0x0000001a00047202 */ /* 0x000fe20000000f00 */
[----:B------:R-:W-:Y:S02]  /*319f0*/  IMAD.MOV.U32 R6, RZ, RZ, R24 ;  /* 0x000000ffff067224 */ /* 0x000fe400078e0018 */
[----:B0-----:R-:W-:Y:S01]  /*31a00*/  IMAD.MOV.U32 R5, RZ, RZ, R25 ;  /* 0x000000ffff057224 */ /* 0x001fe200078e0019 */
[----:B-1----:R-:W-:Y:S02]  /*31a10*/  MOV R7, R0 ;  /* 0x0000000000077202 */ /* 0x002fe40000000f00 */
[----:B------:R-:W-:Y:S01]  /*31a20*/  MOV R8, R22 ;  /* 0x0000001600087202 */ /* 0x000fe20000000f00 */
[----:B---3--:R-:W-:Y:S04]  /*31a30*/  LDSM.16.MT88.4 R24, [R29+UR7+0x3c000] ;  /* 0x03c000071d18783b */ /* 0x008fe80008004200 */
[----:B-----5:R-:W-:Y:S01]  /*31a40*/  HMMA.16816.F32 R16, R4, R2, R16 ;  /* 0x000000020410723c */ /* 0x020fe20000001810 */
[----:B------:R-:W0:-:S15]  /*31a50*/  LDSM.16.MT88.4 R4, [R29+UR7+0x3e000] ;  /* 0x03e000071d04783b */ /* 0x000e1e0008004200 */
[----:B------:R-:W-:-:S03]  /*31a60*/  NOP ;  /* 0x0000000000007918 */ /* 0x000fc60000000000 */
[----:B------:R-:W-:Y:S04]  /*31a70*/  STL.64 [R1+0x1a0], R16 ;  /* 0x0001a01001007387 */ /* 0x000fe80000100a00 */
[----:B------:R1:W-:Y:S04]  /*31a80*/  STL.64 [R1+0x1a8], R18 ;  /* 0x0001a81201007387 */ /* 0x0003e80000100a00 */
[----:B0-----:R-:W-:Y:S01]  /*31a90*/  STL [R1+0x4], R5 ;  /* 0x0000040501007387 */ /* 0x001fe20000100800 */
[----:B-1----:R-:W-:-:S03]  /*31aa0*/  IMAD.MOV.U32 R18, RZ, RZ, R4 ;  /* 0x000000ffff127224 */ /* 0x002fc600078e0004 */
[----:B------:R-:W-:Y:S01]  /*31ab0*/  STL [R1+0xc], R7 ;  /* 0x00000c0701007387 */ /* 0x000fe20000100800 */
[----:B------:R-:W-:-:S03]  /*31ac0*/  IMAD.MOV.U32 R19, RZ, RZ, R6 ;  /* 0x000000ffff137224 */ /* 0x000fc600078e0006 */
[----:B------:R-:W0:Y:S04]  /*31ad0*/  LDSM.16.MT88.4 R4, [R29+UR7+0x3c080] ;  /* 0x03c080071d04783b */ /* 0x000e280008004200 */
[----:B0-----:R-:W-:Y:S04]  /*31ae0*/  STL.64 [R1+0xb0], R4 ;  /* 0x0000b00401007387 */ /* 0x001fe80000100a00 */
[----:B------:R-:W-:Y:S04]  /*31af0*/  STL.64 [R1+0xb8], R6 ;  /* 0x0000b80601007387 */ /* 0x000fe80000100a00 */
[----:B------:R-:W0:Y:S04]  /*31b00*/  LDSM.16.MT88.4 R4, [R29+UR7+0x3e080] ;  /* 0x03e080071d04783b */ /* 0x000e280008004200 */
[----:B0-----:R0:W-:Y:S01]  /*31b10*/  STL [R1+0x104], R5 ;  /* 0x0001040501007387 */ /* 0x0011e20000100800 */
[----:B------:R-:W-:-:S03]  /*31b20*/  MOV R0, R4 ;  /* 0x0000000400007202 */ /* 0x000fc60000000f00 */
[----:B------:R1:W-:Y:S01]  /*31b30*/  STL [R1+0x10c], R7 ;  /* 0x00010c0701007387 */ /* 0x0003e20000100800 */
[----:B------:R-:W-:Y:S02]  /*31b40*/  IMAD.MOV.U32 R28, RZ, RZ, R6 ;  /* 0x000000ffff1c7224 */ /* 0x000fe400078e0006 */
[----:B------:R-:W-:Y:S02]  /*31b50*/  IMAD.MOV.U32 R6, RZ, RZ, R9 ;  /* 0x000000ffff067224 */ /* 0x000fe400078e0009 */
        /* <DEDUP_REMOVED lines=11> */
[----:B------:R-:W-:Y:S04]  /*31c10*/  STL.64 [R1+0x1f8], R6 ;  /* 0x0001f80601007387 */ /* 0x000fe80000100a00 */
[----:B------:R-:W2:Y:S04]  /*31c20*/  LDL.LU R13, [R1+0x124] ;  /* 0x00012400010d7983 */ /* 0x000ea80000300800 */
[----:B------:R-:W2:Y:S04]  /*31c30*/  LDL.LU R14, [R1+0x128] ;  /* 0x00012800010e7983 */ /* 0x000ea80000300800 */
[----:B------:R-:W2:Y:S04]  /*31c40*/  LDL.LU R15, [R1+0x12c] ;  /* 0x00012c00010f7983 */ /* 0x000ea80000300800 */
[----:B------:R-:W4:Y:S04]  /*31c50*/  LDL.LU R20, [R1+0x20] ;  /* 0x0000200001147983 */ /* 0x000f280000300800 */
[----:B------:R-:W4:Y:S04]  /*31c60*/  LDL.LU R21, [R1+0x24] ;  /* 0x0000240001157983 */ /* 0x000f280000300800 */
[----:B------:R-:W5:Y:S04]  /*31c70*/  LDL.LU R22, [R1+0x28] ;  /* 0x0000280001167983 */ /* 0x000f680000300800 */
[----:B------:R-:W5:Y:S01]  /*31c80*/  LDL.LU R23, [R1+0x2c] ;  /* 0x00002c0001177983 */ /* 0x000f620000300800 */
[----:B------:R-:W-:Y:S01]  /*31c90*/  MOV R16, R24 ;  /* 0x0000001800107202 */ /* 0x000fe20000000f00 */
[----:B------:R-:W-:-:S07]  /*31ca0*/  IMAD.MOV.U32 R17, RZ, RZ, R26 ;  /* 0x000000ffff117224 */ /* 0x000fce00078e001a */
[----:B--2---:R-:W-:Y:S01]  /*31cb0*/  HMMA.16816.F32 R16, R16, R2, R12 ;  /* 0x000000021010723c */ /* 0x004fe2000000180c */
[----:B-----5:R-:W-:Y:S04]  /*31cc0*/  STL.64 [R1+0xc80], R22 ;  /* 0x000c801601007387 */ /* 0x020fe80000100a00 */
[----:B----4-:R0:W-:Y:S04]  /*31cd0*/  STL.64 [R1+0xc78], R20 ;  /* 0x000c781401007387 */ /* 0x0101e80000100a00 */
[----:B0-----:R-:W2:Y:S04]  /*31ce0*/  LDL.LU R20, [R1+0x50] ;  /* 0x0000500001147983 */ /* 0x001ea80000300800 */
[----:B------:R-:W2:Y:S04]  /*31cf0*/  LDL.LU R21, [R1+0x54] ;  /* 0x0000540001157983 */ /* 0x000ea80000300800 */
[----:B------:R-:W2:Y:S04]  /*31d00*/  LDL.LU R22, [R1+0x58] ;  /* 0x0000580001167983 */ /* 0x000ea80000300800 */
[----:B------:R-:W2:Y:S04]  /*31d10*/  LDL.LU R23, [R1+0x5c] ;  /* 0x00005c0001177983 */ /* 0x000ea80000300800 */
[----:B------:R-:W4:Y:S04]  /*31d20*/  LDL R24, [R1+0x310] ;  /* 0x0003100001187983 */ /* 0x000f280000100800 */
[----:B------:R-:W-:Y:S04]  /*31d30*/  STL [R1+0xc04], R27 ;  /* 0x000c041b01007387 */ /* 0x000fe80000100800 */
[----:B------:R-:W-:Y:S04]  /*31d40*/  STL [R1+0xc00], R25 ;  /* 0x000c001901007387 */ /* 0x000fe80000100800 */
[----:B------:R-:W-:Y:S04]  /*31d50*/  STL.64 [R1+0xc10], R18 ;  /* 0x000c101201007387 */ /* 0x000fe80000100a00 */
[----:B------:R0:W-:Y:S04]  /*31d60*/  STL.64 [R1+0xc08], R16 ;  /* 0x000c081001007387 */ /* 0x0001e80000100a00 */
[----:B0-----:R-:W5:Y:S04]  /*31d70*/  LDL.LU R16, [R1+0x2e0] ;  /* 0x0002e00001107983 */ /* 0x001f680000300800 */
[----:B------:R-:W5:Y:S04]  /*31d80*/  LDL.LU R17, [R1+0x2e4] ;  /* 0x0002e40001117983 */ /* 0x000f680000300800 */
[----:B------:R-:W5:Y:S04]  /*31d90*/  LDL.LU R18, [R1+0x2e8] ;  /* 0x0002e80001127983 */ /* 0x000f680000300800 */
[----:B------:R-:W5:Y:S04]  /*31da0*/  LDL.LU R19, [R1+0x2ec] ;  /* 0x0002ec0001137983 */ /* 0x000f680000300800 */
[----:B------:R-:W3:Y:S04]  /*31db0*/  LDL.LU R4, [R1+0xb0] ;  /* 0x0000b00001047983 */ /* 0x000ee80000300800 */
[----:B------:R-:W3:Y:S01]  /*31dc0*/  LDL.LU R5, [R1+0xb8] ;  /* 0x0000b80001057983 */ /* 0x000ee20000300800 */
[----:B------:R-:W-:Y:S01]  /*31dd0*/  IMAD.MOV.U32 R6, RZ, RZ, R0 ;  /* 0x000000ffff067224 */ /* 0x000fe200078e0000 */
[----:B------:R-:W-:-:S02]  /*31de0*/  MOV R7, R28 ;  /* 0x0000001c00077202 */ /* 0x000fc40000000f00 */
[----:B------:R-:W2:Y:S05]  /*31df0*/  LDL.LU R0, [R1+0xc88] ;  /* 0x000c880001007983 */ /* 0x000eaa0000300800 */
[----:B---3--:R-:W-:Y:S01]  /*31e00*/  HMMA.16816.F32 R4, R4, R2, R8 ;  /* 0x000000020404723c */ /* 0x008fe20000001808 */
[----:B------:R-:W0:-:S15]  /*31e10*/  LDSM.16.MT88.4 R8, [R29+UR7+0x3c100] ;  /* 0x03c100071d08783b */ /* 0x000e1e0008004200 */
[----:B------:R-:W-:-:S03]  /*31e20*/  NOP ;  /* 0x0000000000007918 */ /* 0x000fc60000000000 */
[----:B------:R-:W-:Y:S04]  /*31e30*/  STL.64 [R1+0x90], R4 ;  /* 0x0000900401007387 */ /* 0x000fe80000100a00 */
[----:B------:R-:W-:Y:S04]  /*31e40*/  STL.64 [R1+0x98], R6 ;  /* 0x0000980601007387 */ /* 0x000fe80000100a00 */
[----:B------:R-:W1:Y:S04]  /*31e50*/  LDSM.16.MT88.4 R4, [R29+UR7+0x3e100] ;  /* 0x03e100071d04783b */ /* 0x000e680008004200 */
[----:B0-----:R-:W-:Y:S04]  /*31e60*/  STL [R1+0x144], R9 ;  /* 0x0001440901007387 */ /* 0x001fe80000100800 */
[----:B------:R-:W-:Y:S04]  /*31e70*/  STL [R1+0x14c], R11 ;  /* 0x00014c0b01007387 */ /* 0x000fe80000100800 */
[----:B-1----:R-:W-:Y:S01]  /*31e80*/  STL [R1+0x164], R5 ;  /* 0x0001640501007387 */ /* 0x002fe20000100800 */
[----:B------:R-:W-:-:S03]  /*31e90*/  MOV R14, R4 ;  /* 0x00000004000e7202 */ /* 0x000fc60000000f00 */
[----:B------:R-:W-:Y:S01]  /*31ea0*/  STL [R1+0x16c], R7 ;  /* 0x00016c0701007387 */ /* 0x000fe20000100800 */
[----:B------:R-:W-:-:S03]  /*31eb0*/  IMAD.MOV.U32 R15, RZ, RZ, R6 ;  /* 0x000000ffff0f7224 */ /* 0x000fc600078e0006 */
[----:B------:R-:W0:Y:S01]  /*31ec0*/  LDSM.16.MT88.4 R4, [R29+UR7+0x3e180] ;  /* 0x03e180071d04783b */ /* 0x000e220008004200 */
[----:B------:R-:W-:Y:S02]  /*31ed0*/  IMAD.MOV.U32 R12, RZ, RZ, R8 ;  /* 0x000000ffff0c7224 */ /* 0x000fe400078e0008 */
[----:B------:R-:W-:Y:S02]  /*31ee0*/  IMAD.MOV.U32 R13, RZ, RZ, R10 ;  /* 0x000000ffff0d7224 */ /* 0x000fe400078e000a */
[----:B----4-:R-:W-:Y:S04]  /*31ef0*/  LDSM.16.MT88.4 R8, [R24+UR7+0x3e000] ;  /* 0x03e000071808783b */ /* 0x010fe80008004200 */
[----:B0-----:R-:W-:Y:S01]  /*31f00*/  STL [R1+0x1b4], R5 ;  /* 0x0001b40501007387 */ /* 0x001fe20000100800 */
[----:B------:R-:W-:-:S03]  /*31f10*/  IMAD.MOV.U32 R28, RZ, RZ, R4 ;  /* 0x000000ffff1c7224 */ /* 0x000fc600078e0004 */
[----:B------:R-:W-:Y:S01]  /*31f20*/  STL [R1+0x1bc], R7 ;  /* 0x0001bc0701007387 */ /* 0x000fe20000100800 */
[----:B------:R-:W-:-:S03]  /*31f30*/  MOV R27, R6 ;  /* 0x00000006001b7202 */ /* 0x000fc60000000f00 */
[----:B------:R-:W0:Y:S01]  /*31f40*/  LDSM.16.MT88.4 R4, [R29+UR7+0x3c180] ;  /* 0x03c180071d04783b */ /* 0x000e220008004200 */
[----:B--2---:R-:W-:Y:S03]  /*31f50*/  HMMA.16816.F32 R12, R12, R2, R20 ;  /* 0x000000020c0c723c */ /* 0x004fe60000001814 */
[----:B0-----:R-:W-:Y:S04]  /*31f60*/  STL [R1+0x1d4], R5 ;  /* 0x0001d40501007387 */ /* 0x001fe80000100800 */
[----:B------:R-:W-:Y:S04]  /*31f70*/  STL [R1+0x1dc], R7 ;  /* 0x0001dc0701007387 */ /* 0x000fe80000100800 */
[----:B------:R-:W-:Y:S04]  /*31f80*/  STL [R1+0xc24], R9 ;  /* 0x000c240901007387 */ /* 0x000fe80000100800 */
[----:B------:R-:W-:Y:S04]  /*31f90*/  STL [R1+0xc20], R11 ;  /* 0x000c200b01007387 */ /* 0x000fe80000100800 */
[----:B------:R-:W2:Y:S04]  /*31fa0*/  LDL.LU.64 R22, [R1+0xc80] ;  /* 0x000c800001167983 */ /* 0x000ea80000300a00 */
[----:B------:R-:W2:Y:S01]  /*31fb0*/  LDL.LU.64 R20, [R1+0xc78] ;  /* 0x000c780001147983 */ /* 0x000ea20000300a00 */
[----:B------:R-:W-:-:S02]  /*31fc0*/  IMAD.MOV.U32 R26, RZ, RZ, R4 ;  /* 0x000000ffff1a7224 */ /* 0x000fc400078e0004 */
[----:B------:R-:W-:Y:S02]  /*31fd0*/  IMAD.MOV.U32 R25, RZ, RZ, R6 ;  /* 0x000000ffff197224 */ /* 0x000fe400078e0006 */
[----:B------:R-:W0:Y:S04]  /*31fe0*/  LDSM.16.MT88.4 R4, [R24+UR7+0x3c000] ;  /* 0x03c000071804783b */ /* 0x000e280008004200 */
[----:B------:R1:W-:Y:S04]  /*31ff0*/  STL.64 [R1+0x120], R12 ;  /* 0x0001200c01007387 */ /* 0x0003e80000100a00 */
[----:B------:R3:W-:Y:S01]  /*32000*/  STL.64 [R1+0x128], R14 ;  /* 0x0001280e01007387 */ /* 0x0007e20000100a00 */
[----:B-1----:R-:W-:Y:S01]  /*32010*/  IMAD.MOV.U32 R12, RZ, RZ, R26 ;  /* 0x000000ffff0c7224 */ /* 0x002fe200078e001a */
[----:B---3--:R-:W-:Y:S01]  /*32020*/  MOV R14, R28 ;  /* 0x0000001c000e7202 */ /* 0x008fe20000000f00 */
[----:B------:R-:W-:Y:S01]  /*32030*/  IMAD.MOV.U32 R15, RZ, RZ, R27 ;  /* 0x000000ffff0f7224 */ /* 0x000fe200078e001b */
[----:B------:R-:W-:-:S07]  /*32040*/  MOV R13, R25 ;  /* 0x00000019000d7202 */ /* 0x000fce0000000f00 */
[----:B--2---:R-:W-:Y:S01]  /*32050*/  HMMA.16816.F32 R12, R12, R2, R20 ;  /* 0x000000020c0c723c */ /* 0x004fe20000001814 */
[----:B------:R-:W2:-:S15]  /*32060*/  LDL.LU.64 R22, [R1+0xc70] ;  /* 0x000c700001167983 */ /* 0x000e9e0000300a00 */
[----:B------:R-:W-:-:S03]  /*32070*/  NOP ;  /* 0x0000000000007918 */ /* 0x000fc60000000000 */
[----:B------:R0:W-:Y:S04]  /*32080*/  STL.64 [R1+0x170], R12 ;  /* 0x0001700c01007387 */ /* 0x0001e80000100a00 */
[----:B------:R1:W-:Y:S01]  /*32090*/  STL.64 [R1+0x178], R14 ;  /* 0x0001780e01007387 */ /* 0x0003e20000100a00 */
[----:B0-----:R-:W-:Y:S02]  /*320a0*/  IMAD.MOV.U32 R12, RZ, RZ, R4 ;  /* 0x000000ffff0c7224 */ /* 0x001fe400078e0004 */
[----:B------:R-:W-:Y:S01]  /*320b0*/  IMAD.MOV.U32 R13, RZ, RZ, R6 ;  /* 0x000000ffff0d7224 */ /* 0x000fe200078e0006 */
[----:B-1----:R-:W-:Y:S01]  /*320c0*/  MOV R14, R8 ;  /* 0x00000008000e7202 */ /* 0x002fe20000000f00 */
[----:B------:R-:W-:-:S07]  /*320d0*/  IMAD.MOV.U32 R15, RZ, RZ, R10 ;  /* 0x000000ffff0f7224 */ /* 0x000fce00078e000a */
[----:B-----5:R-:W-:Y:S01]  /*320e0*/  HMMA.16816.F32 R12, R12, R2, R16 ;  /* 0x000000020c0c723c */ /* 0x020fe20000001810 */
[----:B------:R-:W-:Y:S04]  /*320f0*/  STL [R1+0xc1c], R7 ;  /* 0x000c1c0701007387 */ /* 0x000fe80000100800 */
[----:B------:R0:W-:-:S14]  /*32100*/  STL [R1+0xc18], R5 ;  /* 0x000c180501007387 */ /* 0x0001dc0000100800 */
[----:B------:R-:W-:Y:S04]  /*32110*/  STL [R1+0xc4c], R12 ;  /* 0x000c4c0c01007387 */ /* 0x000fe80000100800 */
[----:B------:R-:W-:Y:S04]  /*32120*/  STL [R1+0xc48], R13 ;  /* 0x000c480d01007387 */ /* 0x000fe80000100800 */
        /* <DEDUP_REMOVED lines=18> */
[----:B------:R-:W-:-:S03]  /*32250*/  IMAD.MOV.U32 R19, RZ, RZ, R0 ;  /* 0x000000ffff137224 */ /* 0x000fc600078e0000 */
[----:B----4-:R-:W-:Y:S04]  /*32260*/  STL.64 [R1+0xc68], R6 ;  /* 0x000c680601007387 */ /* 0x010fe80000100a00 */
[----:B---3--:R-:W-:Y:S04]  /*32270*/  STL.64 [R1+0xc60], R4 ;  /* 0x000c600401007387 */ /* 0x008fe80000100a00 */
[----:B------:R-:W0:Y:S04]  /*32280*/  LDSM.16.MT88.4 R4, [R24+UR7+0x3c080] ;  /* 0x03c080071804783b */ /* 0x000e280008004200 */
[----:B------:R-:W3:Y:S04]  /*32290*/  LDL.LU R28, [R1+0x2f8] ;  /* 0x0002f800011c7983 */ /* 0x000ee80000300800 */
[----:B------:R-:W4:Y:S04]  /*322a0*/  LDL.LU R16, [R1+0x40] ;  /* 0x0000400001107983 */ /* 0x000f280000300800 */
[----:B------:R-:W4:Y:S04]  /*322b0*/  LDL.LU R17, [R1+0x44] ;  /* 0x0000440001117983 */ /* 0x000f280000300800 */
[----:B------:R-:W4:Y:S04]  /*322c0*/  LDL.LU R18, [R1+0x48] ;  /* 0x0000480001127983 */ /* 0x000f280000300800 */
        /* <DEDUP_REMOVED lines=20> */
[----:B------:R-:W1:Y:S01]  /*32410*/  LDSM.16.MT88.4 R24, [R24+UR7+0x3e180] ;  /* 0x03e180071818783b */ /* 0x000e620008004200 */
[----:B------:R-:W-:Y:S06]  /*32420*/  BAR.SYNC.DEFER_BLOCKING 0x0 ;  /* 0x0000000000007b1d */ /* 0x000fec0000010000 */
[----:B0-----:R-:W-:Y:S04]  /*32430*/  STL [R1+0x154], R5 ;  /* 0x0001540501007387 */ /* 0x001fe80000100800 */
[----:B------:R0:W-:Y:S01]  /*32440*/  STL [R1+0x15c], R7 ;  /* 0x00015c0701007387 */ /* 0x0001e20000100800 */
[----:B------:R-:W-:Y:S01]  /*32450*/  MOV R9, R6 ;  /* 0x0000000600097202 */ /* 0x000fe20000000f00 */
[----:B------:R-:W-:-:S02]  /*32460*/  IMAD.MOV.U32 R15, RZ, RZ, R4 ;  /* 0x000000ffff0f7224 */ /* 0x000fc400078e0004 */
[----:B0-----:R-:W5:Y:S04]  /*32470*/  LDL.LU.64 R6, [R1+0xc68] ;  /* 0x000c680001067983 */ /* 0x001f680000300a00 */
[----:B------:R-:W5:Y:S04]  /*32480*/  LDL.LU.64 R4, [R1+0xc60] ;  /* 0x000c600001047983 */ /* 0x000f680000300a00 */
[----:B-1----:R0:W-:Y:S04]  /*32490*/  STL [R1+0x184], R25 ;  /* 0x0001841901007387 */ /* 0x0021e80000100800 */
[----:B------:R1:W-:Y:S01]  /*324a0*/  STL [R1+0x18c], R27 ;  /* 0x00018c1b01007387 */ /* 0x0003e20000100800 */
[----:B------:R-:W-:Y:S01]  /*324b0*/  IMAD.MOV.U32 R29, RZ, RZ, R26 ;  /* 0x000000ffff1d7224 */ /* 0x000fe200078e001a */
[----:B--2---:R-:W-:-:S02]  /*324c0*/  MOV R26, R23 ;  /* 0x00000017001a7202 */ /* 0x004fc40000000f00 */
[----:B------:R-:W-:Y:S01]  /*324d0*/  MOV R23, R8 ;  /* 0x0000000800177202 */ /* 0x000fe20000000f00 */
[----:B------:R-:W-:Y:S02]  /*324e0*/  IMAD.MOV.U32 R11, RZ, RZ, R24 ;  /* 0x000000ffff0b7224 */ /* 0x000fe400078e0018 */
[----:B------:R-:W2:Y:S04]  /*324f0*/  LDL.LU R24, [R1+0x10] ;  /* 0x0000100001187983 */ /* 0x000ea80000300800 */
[----:B0-----:R-:W2:Y:S01]  /*32500*/  LDL.LU R25, [R1+0x14] ;  /* 0x0000140001197983 */ /* 0x001ea20000300800 */
[----:B-1----:R-:W-:Y:S02]  /*32510*/  IMAD.MOV.U32 R27, RZ, RZ, R22 ;  /* 0x000000ffff1b7224 */ /* 0x002fe400078e0016 */
[----:B------:R-:W-:-:S07]  /*32520*/  IMAD.MOV.U32 R22, RZ, RZ, R10 ;  /* 0x000000ffff167224 */ /* 0x000fce00078e000a */
[----:B-----5:R-:W-:Y:S01]  /*32530*/  HMMA.16816.F32 R20, R20, R2, R4 ;  /* 0x000000021414723c */ /* 0x020fe20000001804 */
[----:B------:R-:W5:Y:S04]  /*32540*/  LDL.LU.64 R6, [R1+0xc58] ;  /* 0x000c580001067983 */ /* 0x000f680000300a00 */
[----:B------:R-:W5:-:S14]  /*32550*/  LDL.LU.64 R4, [R1+0xc50] ;  /* 0x000c500001047983 */ /* 0x000f5c0000300a00 */
[----:B------:R0:W-:Y:S01]  /*32560*/  STL [R1+0x64], R21 ;  /* 0x0000641501007387 */ /* 0x0001e20000100800 */
        /* <DEDUP_REMOVED lines=9> */
[----:B------:R-:W2:Y:S04]  /*32600*/  LDL.LU R14, [R1+0xc44] ;  /* 0x000c4400010e7983 */ /* 0x000ea80000300800 */
[----:B------:R-:W2:Y:S01]  /*32610*/  LDL.LU R0, [R1+0xc40] ;  /* 0x000c400001007983 */ /* 0x000ea20000300800 */
[----:B-----5:R-:W-:Y:S03]  /*32620*/  HMMA.16816.F32 R20, R20, R2, R4 ;  /* 0x000000021414723c */ /* 0x020fe60000001804 */
[----:B------:R-:W5:Y:S04]  /*32630*/  LDL.LU.64 R6, [R1+0xc38] ;  /* 0x000c380001067983 */ /* 0x000f680000300a00 */
[----:B------:R-:W5:-:S12]  /*32640*/  LDL.LU.64 R4, [R1+0xc30] ;  /* 0x000c300001047983 */ /* 0x000f580000300a00 */
[----:B------:R0:W-:Y:S04]  /*32650*/  STL.64 [R1+0xa0], R20 ;  /* 0x0000a01401007387 */ /* 0x0001e80000100a00 */
[----:B------:R1:W-:Y:S01]  /*32660*/  STL.64 [R1+0xa8], R22 ;  /* 0x0000a81601007387 */ /* 0x0003e20000100a00 */
[----:B0-----:R-:W-:Y:S02]  /*32670*/  IMAD.MOV.U32 R20, RZ, RZ, R15 ;  /* 0x000000ffff147224 */ /* 0x001fe400078e000f */
[----:B------:R-:W-:Y:S01]  /*32680*/  IMAD.MOV.U32 R21, RZ, RZ, R9 ;  /* 0x000000ffff157224 */ /* 0x000fe200078e0009 */
[----:B-1----:R-:W-:Y:S01]  /*32690*/  MOV R22, R11 ;  /* 0x0000000b00167202 */ /* 0x002fe20000000f00 */
[----:B------:R-:W-:Y:S01]  /*326a0*/  IMAD.MOV.U32 R23, RZ, RZ, R29 ;  /* 0x000000ffff177224 */ /* 0x000fe200078e001d */
[----:B------:R-:W2:Y:S04]  /*326b0*/  LDL.LU R15, [R1+0xc28] ;  /* 0x000c2800010f7983 */ /* 0x000ea80000300800 */
[----:B------:R-:W2:Y:S04]  /*326c0*/  LDL.LU R9, [R1+0xc24] ;  /* 0x000c240001097983 */ /* 0x000ea80000300800 */
[----:B------:R-:W2:Y:S01]  /*326d0*/  LDL.LU R11, [R1+0xc20] ;  /* 0x000c2000010b7983 */ /* 0x000ea20000300800 */
[----:B-----5:R-:W-:Y:S03]  /*326e0*/  HMMA.16816.F32 R20, R20, R2, R4 ;  /* 0x000000021414723c */ /* 0x020fe60000001804 */
[----:B------:R-:W5:Y:S04]  /*326f0*/  LDL.LU R7, [R1+0xc1c] ;  /* 0x000c1c0001077983 */ /* 0x000f680000300800 */
[----:B------:R-:W4:-:S12]  /*32700*/  LDL.LU R5, [R1+0xc18] ;  /* 0x000c180001057983 */ /* 0x000f180000300800 */
[----:B------:R0:W-:Y:S04]  /*32710*/  STL.64 [R1+0xc0], R20 ;  /* 0x0000c01401007387 */ /* 0x0001e80000100a00 */
[----:B------:R1:W-:Y:S04]  /*32720*/  STL.64 [R1+0xc8], R22 ;  /* 0x0000c81601007387 */ /* 0x0003e80000100a00 */
[----:B0-----:R-:W4:Y:S04]  /*32730*/  LDL.LU R20, [R1+0x214] ;  /* 0x0002140001147983 */ /* 0x001f280000300800 */
[----:B------:R-:W4:Y:S04]  /*32740*/  LDL.LU R21, [R1+0x21c] ;  /* 0x00021c0001157983 */ /* 0x000f280000300800 */
[----:B-1----:R-:W4:Y:S04]  /*32750*/  LDL.LU R22, [R1+0x244] ;  /* 0x0002440001167983 */ /* 0x002f280000300800 */
[----:B------:R-:W4:Y:S01]  /*32760*/  LDL.LU R23, [R1+0x24c] ;  /* 0x00024c0001177983 */ /* 0x000f220000300800 */
[----:B---3--:R-:W-:-:S02]  /*32770*/  F2FP.F16.E4M3.UNPACK_B R2, R28.H1 ;  /* 0x0000001cff02723e */ /* 0x008fc400030006ff */
[----:B--2---:R-:W-:-:S07]  /*32780*/  F2FP.F16.E4M3.UNPACK_B R3, R0.H1 ;  /* 0x00000000ff03723e */ /* 0x004fce00030006ff */
[----:B----4-:R-:W-:Y:S01]  /*32790*/  HMMA.16816.F32 R20, R20, R2, R16 ;  /* 0x000000021414723c */ /* 0x010fe20000001810 */
[----:B------:R-:W2:Y:S04]  /*327a0*/  LDL.LU.64 R18, [R1+0xc10] ;  /* 0x000c100001127983 */ /* 0x000ea80000300a00 */
[----:B------:R-:W2:-:S14]  /*327b0*/  LDL.LU.64 R16, [R1+0xc08] ;  /* 0x000c080001107983 */ /* 0x000e9c0000300a00 */
[----:B------:R0:W-:Y:S01]  /*327c0*/  STL.64 [R1+0x50], R20 ;  /* 0x0000501401007387 */ /* 0x0001e20000100a00 */
[----:B------:R-:W-:-:S03]  /*327d0*/  IMAD.MOV.U32 R28, RZ, RZ, R20 ;  /* 0x000000ffff1c7224 */ /* 0x000fc600078e0014 */
[----:B------:R1:W-:Y:S01]  /*327e0*/  STL.64 [R1+0x58], R22 ;  /* 0x0000581601007387 */ /* 0x0003e20000100a00 */
[----:B------:R-:W-:Y:S01]  /*327f0*/  MOV R0, R21 ;  /* 0x0000001500007202 */ /* 0x000fe20000000f00 */
[----:B------:R-:W-:Y:S02]  /*32800*/  IMAD.MOV.U32 R29, RZ, RZ, R23 ;  /* 0x000000ffff1d7224 */ /* 0x000fe400078e0017 */
[----:B0-----:R-:W3:Y:S04]  /*32810*/  LDL.LU R20, [R1+0x114] ;  /* 0x0001140001147983 */ /* 0x001ee80000300800 */
[----:B------:R-:W3:Y:S04]  /*32820*/  LDL.LU R21, [R1+0x11c] ;  /* 0x00011c0001157983 */ /* 0x000ee80000300800 */
[----:B-1----:R-:W3:Y:S04]  /*32830*/  LDL.LU R22, [R1+0x134] ;  /* 0x0001340001167983 */ /* 0x002ee80000300800 */
[----:B------:R-:W3:Y:S02]  /*32840*/  LDL.LU R23, [R1+0x13c] ;  /* 0x00013c0001177983 */ /* 0x000ee40000300800 */
[----:B---3--:R-:W-:Y:S02]  /*32850*/  HMMA.16816.F32 R20, R20, R2, R24 ;  /* 0x000000021414723c */ /* 0x008fe40000001818 */
[----:B------:R-:W3:Y:S04]  /*32860*/  LDL.LU R27, [R1+0xc04] ;  /* 0x000c0400011b7983 */ /* 0x000ee80000300800 */
[----:B------:R-:W4:-:S13]  /*32870*/  LDL.LU R25, [R1+0xc00] ;  /* 0x000c000001197983 */ /* 0x000f1a0000300800 */
[----:B------:R4:W-:Y:S04]  /*32880*/  STL.64 [R1+0x40], R20 ;  /* 0x0000401401007387 */ /* 0x0009e80000100a00 */
[----:B------:R0:W-:Y:S04]  /*32890*/  STL.64 [R1+0x48], R22 ;  /* 0x0000481601007387 */ /* 0x0001e80000100a00 */
[----:B------:R-:W2:Y:S01]  /*328a0*/  LDL.LU R24, [R1+0xd0] ;  /* 0x0000d00001187983 */ /* 0x000ea20000300800 */
[----:B----4-:R-:W-:Y:S01]  /*328b0*/  IMAD.MOV.U32 R20, RZ, RZ, R25 ;  /* 0x000000ffff147224 */ /* 0x010fe200078e0019 */
[----:B---3--:R-:W-:-:S02]  /*328c0*/  MOV R21, R27 ;  /* 0x0000001b00157202 */ /* 0x008fc40000000f00 */
[----:B------:R-:W3:Y:S04]  /*328d0*/  LDL.LU R25, [R1+0xd4] ;  /* 0x0000d40001197983 */ /* 0x000ee80000300800 */
[----:B------:R-:W3:Y:S04]  /*328e0*/  LDL.LU R26, [R1+0xd8] ;  /* 0x0000d800011a7983 */ /* 0x000ee80000300800 */
[----:B------:R-:W3:Y:S04]  /*328f0*/  LDL.LU R27, [R1+0xdc] ;  /* 0x0000dc00011b7983 */ /* 0x000ee80000300800 */
[----:B0-----:R-:W2:Y:S04]  /*32900*/  LDL.LU R22, [R1+0x4] ;  /* 0x0000040001167983 */ /* 0x001ea80000300800 */
[----:B------:R-:W2:Y:S01]  /*32910*/  LDL.LU R23, [R1+0xc] ;  /* 0x00000c0001177983 */ /* 0x000ea20000300800 */
[----:B------:R-:W-:-:S02]  /*32920*/  IMAD.MOV.U32 R4, RZ, RZ, R5 ;  /* 0x000000ffff047224 */ /* 0x000fc400078e0005 */
[----:B-----5:R-:W-:Y:S01]  /*32930*/  IMAD.MOV.U32 R5, RZ, RZ, R7 ;  /* 0x000000ffff057224 */ /* 0x020fe200078e0007 */
[----:B------:R-:W-:Y:S01]  /*32940*/  MOV R6, R9 ;  /* 0x0000000900067202 */ /* 0x000fe20000000f00 */
[----:B------:R-:W-:-:S07]  /*32950*/  IMAD.MOV.U32 R7, RZ, RZ, R11 ;  /* 0x000000ffff077224 */ /* 0x000fce00078e000b */
[-C--:B------:R-:W-:Y:S08]  /*32960*/  HMMA.16816.F32 R4, R4, R2.reuse, R12 ;  /* 0x000000020404723c */ /* 0x080ff0000000180c */
[----:B--2---:R-:W-:Y:S01]  /*32970*/  HMMA.16816.F32 R20, R20, R2, R16 ;  /* 0x000000021414723c */ /* 0x004fe20000001810 */
[----:B------:R-:W2:-:S15]  /*32980*/  LDL.LU R16, [R1+0x190] ;  /* 0x0001900001107983 */ /* 0x000e9e0000300800 */
[----:B------:R-:W-:-:S03]  /*32990*/  NOP ;  /* 0x0000000000007918 */ /* 0x000fc60000000000 */
[----:B------:R-:W-:Y:S04]  /*329a0*/  STL.64 [R1+0x30], R20 ;  /* 0x0000301401007387 */ /* 0x000fe80000100a00 */
[----:B------:R-:W-:Y:S04]  /*329b0*/  STL.64 [R1+0x38], R22 ;  /* 0x0000381601007387 */ /* 0x000fe80000100a00 */
[----:B------:R-:W2:Y:S04]  /*329c0*/  LDL.LU R17, [R1+0x194] ;  /* 0x0001940001117983 */ /* 0x000ea80000300800 */
[----:B------:R-:W2:Y:S04]  /*329d0*/  LDL.LU R18, [R1+0x198] ;  /* 0x0001980001127983 */ /* 0x000ea80000300800 */
[----:B------:R-:W2:Y:S04]  /*329e0*/  LDL.LU R19, [R1+0x19c] ;  /* 0x00019c0001137983 */ /* 0x000ea80000300800 */
[----:B------:R-:W4:Y:S04]  /*329f0*/  LDL.LU R12, [R1+0x90] ;  /* 0x00009000010c7983 */ /* 0x000f280000300800 */
[----:B------:R0:W-:Y:S04]  /*32a00*/  STL.64 [R1+0x20], R4 ;  /* 0x0000200401007387 */ /* 0x0001e80000100a00 */
[----:B------:R1:W-:Y:S04]  /*32a10*/  STL.64 [R1+0x28], R6 ;  /* 0x0000280601007387 */ /* 0x0003e80000100a00 */
[----:B------:R-:W4:Y:S04]  /*32a20*/  LDL.LU R13, [R1+0x94] ;  /* 0x00009400010d7983 */ /* 0x000f280000300800 */
[----:B------:R-:W4:Y:S04]  /*32a30*/  LDL R14, [R1+0x98] ;  /* 0x00009800010e7983 */ /* 0x000f280000100800 */
[----:B------:R-:W4:Y:S04]  /*32a40*/  LDL.LU R15, [R1+0x9c] ;  /* 0x00009c00010f7983 */ /* 0x000f280000300800 */
[----:B------:R-:W5:Y:S04]  /*32a50*/  LDL.LU R9, [R1+0x64] ;  /* 0x0000640001097983 */ /* 0x000f680000300800 */
[----:B------:R-:W5:Y:S04]  /*32a60*/  LDL.LU R11, [R1+0x6c] ;  /* 0x00006c00010b7983 */ /* 0x000f680000300800 */
[----:B0-----:R-:W2:Y:S04]  /*32a70*/  LDL.LU R4, [R1+0x284] ;  /* 0x0002840001047983 */ /* 0x001ea80000300800 */
[----:B------:R-:W2:Y:S04]  /*32a80*/  LDL.LU R5, [R1+0x28c] ;  /* 0x00028c0001057983 */ /* 0x000ea80000300800 */
[----:B-1----:R-:W2:Y:S04]  /*32a90*/  LDL.LU R6, [R1+0x294] ;  /* 0x0002940001067983 */ /* 0x002ea80000300800 */
[----:B------:R-:W2:Y:S04]  /*32aa0*/  LDL.LU R7, [R1+0x29c] ;  /* 0x00029c0001077983 */ /* 0x000ea80000300800 */
[----:B------:R-:W3:Y:S01]  /*32ab0*/  LDL.LU R20, [R1+0x200] ;  /* 0x0002000001147983 */ /* 0x000ee20000300800 */
[----:B--2---:R-:W-:-:S15]  /*32ac0*/  HMMA.16816.F32 R4, R4, R2, R16 ;  /* 0x000000020404723c */ /* 0x004fde0000001810 */
[----:B------:R-:W-:-:S04]  /*32ad0*/  NOP ;  /* 0x0000000000007918 */ /* 0x000fc80000000000 */
        /* <DEDUP_REMOVED lines=10> */
[----:B------:R-:W4:-:S15]  /*32b80*/  LDL.LU R24, [R1+0xb4] ;  /* 0x0000b40001187983 */ /* 0x000f1e0000300800 */
[----:B------:R-:W-:Y:S02]  /*32b90*/  NOP ;  /* 0x0000000000007918 */ /* 0x000fe40000000000 */
[----:B------:R0:W-:Y:S04]  /*32ba0*/  STL.64 [R1], R4 ;  /* 0x0000000401007387 */ /* 0x0001e80000100a00 */
[----:B------:R1:W-:Y:S04]  /*32bb0*/  STL.64 [R1+0x8], R6 ;  /* 0x0000080601007387 */ /* 0x0003e80000100a00 */
[----:B------:R-:W4:Y:S04]  /*32bc0*/  LDL.LU R25, [R1+0xbc] ;  /* 0x0000bc0001197983 */ /* 0x000f280000300800 */
[----:B------:R-:W3:Y:S04]  /*32bd0*/  LDL.LU R16, [R1+0x1a0] ;  /* 0x0001a00001107983 */ /* 0x000ee80000300800 */
[----:B------:R-:W3:Y:S04]  /*32be0*/  LDL.LU R17, [R1+0x1a4] ;  /* 0x0001a40001117983 */ /* 0x000ee80000300800 */
[----:B------:R-:W3:Y:S04]  /*32bf0*/  LDL.LU R18, [R1+0x1a8] ;  /* 0x0001a80001127983 */ /* 0x000ee80000300800 */
[----:B------:R-:W3:Y:S04]  /*32c00*/  LDL.LU R19, [R1+0x1ac] ;  /* 0x0001ac0001137983 */ /* 0x000ee80000300800 */
[----:B------:R-:W4:Y:S04]  /*32c10*/  LDL.LU R26, [R1+0x104] ;  /* 0x00010400011a7983 */ /* 0x000f280000300800 */
[----:B------:R-:W4:Y:S02]  /*32c20*/  LDL.LU R27, [R1+0x10c] ;  /* 0x00010c00011b7983 */ /* 0x000f240000300800 */
[----:B----4-:R-:W-:-:S15]  /*32c30*/  HMMA.16816.F32 R24, R24, R2, R12 ;  /* 0x000000021818723c */ /* 0x010fde000000180c */
[----:B------:R-:W-:-:S04]  /*32c40*/  NOP ;  /* 0x0000000000007918 */ /* 0x000fc80000000000 */
[----:B------:R-:W-:Y:S04]  /*32c50*/  STL [R1+0xbb4], R24 ;  /* 0x000bb41801007387 */ /* 0x000fe80000100800 */
[----:B------:R-:W-:Y:S04]  /*32c60*/  STL [R1+0xbb0], R25 ;  /* 0x000bb01901007387 */ /* 0x000fe80000100800 */
[----:B------:R-:W-:Y:S04]  /*32c70*/  STL [R1+0xbac], R26 ;  /* 0x000bac1a01007387 */ /* 0x000fe80000100800 */
[----:B------:R-:W-:Y:S04]  /*32c80*/  STL [R1+0xba8], R27 ;  /* 0x000ba81b01007387 */ /* 0x000fe80000100800 */
[----:B0-----:R-:W5:Y:S04]  /*32c90*/  LDL.LU R4, [R1+0x74] ;  /* 0x0000740001047983 */ /* 0x001f680000300800 */
[----:B------:R-:W5:Y:S04]  /*32ca0*/  LDL.LU R5, [R1+0x7c] ;  /* 0x00007c0001057983 */ /* 0x000f680000300800 */
[----:B-1----:R-:W5:Y:S04]  /*32cb0*/  LDL.LU R6, [R1+0x84] ;  /* 0x0000840001067983 */ /* 0x002f680000300800 */
[----:B------:R-:W5:Y:S02]  /*32cc0*/  LDL.LU R7, [R1+0x8c] ;  /* 0x00008c0001077983 */ /* 0x000f640000300800 */
[----:B-----5:R-:W-:-:S15]  /*32cd0*/  HMMA.16816.F32 R4, R4, R2, R8 ;  /* 0x000000020404723c */ /* 0x020fde0000001808 */
[----:B------:R-:W-:-:S04]  /*32ce0*/  NOP ;  /* 0x0000000000007918 */ /* 0x000fc80000000000 */
[----:B------:R-:W-:Y:S04]  /*32cf0*/  STL [R1+0xba4], R6 ;  /* 0x000ba40601007387 */ /* 0x000fe80000100800 */
[----:B------:R-:W-:Y:S04]  /*32d00*/  STL [R1+0xba0], R7 ;  /* 0x000ba00701007387 */ /* 0x000fe80000100800 */
[----:B------:R-:W-:Y:S04]  /*32d10*/  STL.64 [R1+0xbc8], R4 ;  /* 0x000bc80401007387 */ /* 0x000fe80000100a00 */
[----:B------:R-:W2:Y:S04]  /*32d20*/  LDL.LU R8, [R1+0x2a4] ;  /* 0x0002a40001087983 */ /* 0x000ea80000300800 */
[----:B------:R-:W2:Y:S04]  /*32d30*/  LDL.LU R9, [R1+0x2ac] ;  /* 0x0002ac0001097983 */ /* 0x000ea80000300800 */
[----:B------:R-:W2:Y:S04]  /*32d40*/  LDL.LU R10, [R1+0x2b4] ;  /* 0x0002b400010a7983 */ /* 0x000ea80000300800 */
[----:B------:R-:W2:Y:S02]  /*32d50*/  LDL.LU R11, [R1+0x2bc] ;  /* 0x0002bc00010b7983 */ /* 0x000ea40000300800 */
[-C--:B--2---:R-:W-:Y:S02]  /*32d60*/  HMMA.16816.F32 R8, R8, R2.reuse, R20 ;  /* 0x000000020808723c */ /* 0x084fe40000001814 */
[----:B------:R-:W2:Y:S04]  /*32d70*/  LDL.LU R20, [R1+0x120] ;  /* 0x0001200001147983 */ /* 0x000ea80000300800 */
[----:B------:R-:W2:Y:S04]  /*32d80*/  LDL.LU R21, [R1+0x124] ;  /* 0x0001240001157983 */ /* 0x000ea80000300800 */
[----:B------:R-:W2:Y:S04]  /*32d90*/  LDL.LU R22, [R1+0x128] ;  /* 0x0001280001167983 */ /* 0x000ea80000300800 */
[----:B------:R-:W2:Y:S05]  /*32da0*/  LDL.LU R23, [R1+0x12c] ;  /* 0x00012c0001177983 */ /* 0x000eaa0000300800 */
[----:B------:R-:W-:Y:S04]  /*32db0*/  STL.64 [R1+0xbc0], R10 ;  /* 0x000bc00a01007387 */ /* 0x000fe80000100a00 */
[----:B------:R-:W-:Y:S04]  /*32dc0*/  STL.64 [R1+0xbb8], R8 ;  /* 0x000bb80801007387 */ /* 0x000fe80000100a00 */
        /* <DEDUP_REMOVED lines=22> */
[----:B------:R-:W3:Y:S04]  /*32f30*/  LDL.LU R14, [R1+0xa8] ;  /* 0x0000a800010e7983 */ /* 0x000ee80000300800 */
[----:B------:R-:W3:Y:S04]  /*32f40*/  LDL.LU R15, [R1+0xac] ;  /* 0x0000ac00010f7983 */ /* 0x000ee80000300800 */
[----:B------:R-:W4:Y:S04]  /*32f50*/  LDL.LU R4, [R1+0x170] ;  /* 0x0001700001047983 */ /* 0x000f280000300800 */
[----:B------:R-:W4:Y:S04]  /*32f60*/  LDL.LU R5, [R1+0x174] ;  /* 0x0001740001057983 */ /* 0x000f280000300800 */
[----:B------:R-:W4:Y:S04]  /*32f70*/  LDL.LU R6, [R1+0x178] ;  /* 0x0001780001067983 */ /* 0x000f280000300800 */
[----:B------:R-:W4:Y:S04]  /*32f80*/  LDL.LU R7, [R1+0x17c] ;  /* 0x00017c0001077983 */ /* 0x000f280000300800 */
[----:B------:R-:W2:Y:S04]  /*32f90*/  LDL.LU R16, [R1+0x144] ;  /* 0x0001440001107983 */ /* 0x000ea80000300800 */
[----:B------:R-:W2:Y:S04]  /*32fa0*/  LDL.LU R17, [R1+0x14c] ;  /* 0x00014c0001117983 */ /* 0x000ea80000300800 */
[----:B------:R-:W2:Y:S04]  /*32fb0*/  LDL.LU R18, [R1+0x164] ;  /* 0x0001640001127983 */ /* 0x000ea80000300800 */
[----:B------:R-:W2:Y:S02]  /*32fc0*/  LDL.LU R19, [R1+0x16c] ;  /* 0x00016c0001137983 */ /* 0x000ea40000300800 */
[-C--:B--2---:R-:W-:Y:S02]  /*32fd0*/  HMMA.16816.F32 R16, R16, R2.reuse, R20 ;  /* 0x000000021010723c */ /* 0x084fe40000001814 */
[----:B------:R-:W3:Y:S04]  /*32fe0*/  LDL.LU R20, [R1+0xe4] ;  /* 0x0000e40001147983 */ /* 0x000ee80000300800 */
[----:B------:R-:W3:Y:S04]  /*32ff0*/  LDL.LU R21, [R1+0xec] ;  /* 0x0000ec0001157983 */ /* 0x000ee80000300800 */
[----:B------:R-:W2:Y:S04]  /*33000*/  LDL R24, [R1+0x58] ;  /* 0x0000580001187983 */ /* 0x000ea80000100800 */
[----:B------:R-:W5:Y:S04]  /*33010*/  LDL.LU R8, [R1+0xc0] ;  /* 0x0000c00001087983 */ /* 0x000f680000300800 */
[----:B------:R-:W5:Y:S04]  /*33020*/  LDL.LU R9, [R1+0xc4] ;  /* 0x0000c40001097983 */ /* 0x000f680000300800 */
[----:B------:R-:W5:Y:S04]  /*33030*/  LDL.LU R10, [R1+0xc8] ;  /* 0x0000c800010a7983 */ /* 0x000f680000300800 */
[----:B------:R-:W5:Y:S04]  /*33040*/  LDL.LU R11, [R1+0xcc] ;  /* 0x0000cc00010b7983 */ /* 0x000f680000300800 */
[----:B------:R-:W3:Y:S04]  /*33050*/  LDL.LU R22, [R1+0xf4] ;  /* 0x0000f40001167983 */ /* 0x000ee80000300800 */
[----:B------:R-:W3:Y:S02]  /*33060*/  LDL.LU R23, [R1+0xfc] ;  /* 0x0000fc0001177983 */ /* 0x000ee40000300800 */
[----:B---3--:R-:W-:Y:S02]  /*33070*/  HMMA.16816.F32 R20, R20, R2, R12 ;  /* 0x000000021414723c */ /* 0x008fe4000000180c */
[----:B------:R-:W3:Y:S04]  /*33080*/  LDL.LU.64 R14, [R1+0xbf8] ;  /* 0x000bf800010e7983 */ /* 0x000ee80000300a00 */
[----:B------:R-:W3:-:S13]  /*33090*/  LDL.LU.64 R12, [R1+0xbf0] ;  /* 0x000bf000010c7983 */ /* 0x000eda0000300a00 */
[----:B------:R-:W-:Y:S04]  /*330a0*/  STL.64 [R1+0x100], R20 ;  /* 0x0001001401007387 */ /* 0x000fe80000100a00 */
[----:B------:R0:W-:Y:S04]  /*330b0*/  STL.64 [R1+0x108], R22 ;  /* 0x0001081601007387 */ /* 0x0001e80000100a00 */
[----:B0-----:R-:W3:Y:S04]  /*330c0*/  LDL.LU R22, [R1+0x2c4] ;  /* 0x0002c40001167983 */ /* 0x001ee80000300800 */
[----:B------:R-:W3:Y:S04]  /*330d0*/  LDL.LU R23, [R1+0x2cc] ;  /* 0x0002cc0001177983 */ /* 0x000ee80000300800 */
        /* <DEDUP_REMOVED lines=9> */
[----:B------:R-:W2:Y:S04]  /*33170*/  LDL R26, [R1+0x20] ;  /* 0x00002000011a7983 */ /* 0x000ea80000100800 */
[----:B------:R-:W2:Y:S04]  /*33180*/  LDL R25, [R1+0x24] ;  /* 0x0000240001197983 */ /* 0x000ea80000100800 */
[----:B------:R-:W3:Y:S04]  /*33190*/  LDL.LU R20, [R1+0x254] ;  /* 0x0002540001147983 */ /* 0x000ee80000300800 */
[----:B------:R-:W3:Y:S02]  /*331a0*/  LDL.LU R21, [R1+0x25c] ;  /* 0x00025c0001157983 */ /* 0x000ee40000300800 */
[----:B---3--:R-:W-:Y:S02]  /*331b0*/  HMMA.16816.F32 R20, R20, R2, R12 ;  /* 0x000000021414723c */ /* 0x008fe4000000180c */
[----:B------:R-:W3:Y:S04]  /*331c0*/  LDL.LU.64 R14, [R1+0xbd8] ;  /* 0x000bd800010e7983 */ /* 0x000ee80000300a00 */
[----:B------:R-:W2:-:S13]  /*331d0*/  LDL.LU.64 R12, [R1+0xbd0] ;  /* 0x000bd000010c7983 */ /* 0x000e9a0000300a00 */
[----:B------:R-:W-:Y:S04]  /*331e0*/  STL.64 [R1+0x140], R20 ;  /* 0x0001401401007387 */ /* 0x000fe80000100a00 */
[----:B------:R0:W-:Y:S04]  /*331f0*/  STL.64 [R1+0x148], R22 ;  /* 0x0001481601007387 */ /* 0x0001e80000100a00 */
[----:B0-----:R-:W4:Y:S04]  /*33200*/  LDL.LU R22, [R1+0x1b4] ;  /* 0x0001b40001167983 */ /* 0x001f280000300800 */
[----:B------:R-:W4:Y:S04]  /*33210*/  LDL.LU R23, [R1+0x1bc] ;  /* 0x0001bc0001177983 */ /* 0x000f280000300800 */
[----:B------:R-:W4:Y:S04]  /*33220*/  LDL.LU R20, [R1+0x1d4] ;  /* 0x0001d40001147983 */ /* 0x000f280000300800 */
[----:B------:R-:W4:Y:S02]  /*33230*/  LDL.LU R21, [R1+0x1dc] ;  /* 0x0001dc0001157983 */ /* 0x000f240000300800 */
[----:B----4-:R-:W-:Y:S02]  /*33240*/  HMMA.16816.F32 R20, R20, R2, R4 ;  /* 0x000000021414723c */ /* 0x010fe40000001804 */
[----:B------:R-:W4:-:S15]  /*33250*/  LDL.LU.64 R4, [R1+0xbc8] ;  /* 0x000bc80001047983 */ /* 0x000f1e0000300a00 */
[----:B------:R-:W-:Y:S02]  /*33260*/  NOP ;  /* 0x0000000000007918 */ /* 0x000fe40000000000 */
[----:B------:R0:W-:Y:S04]  /*33270*/  STL.64 [R1+0x130], R20 ;  /* 0x0001301401007387 */ /* 0x0001e80000100a00 */
[----:B------:R1:W-:Y:S04]  /*33280*/  STL.64 [R1+0x138], R22 ;  /* 0x0001381601007387 */ /* 0x0003e80000100a00 */
[----:B0-----:R-:W5:Y:S04]  /*33290*/  LDL.LU R20, [R1+0x154] ;  /* 0x0001540001147983 */ /* 0x001f680000300800 */
[----:B------:R-:W5:Y:S04]  /*332a0*/  LDL.LU R21, [R1+0x15c] ;  /* 0x00015c0001157983 */ /* 0x000f680000300800 */
[----:B-1----:R-:W5:Y:S04]  /*332b0*/  LDL.LU R22, [R1+0x184] ;  /* 0x0001840001167983 */ /* 0x002f680000300800 */
[----:B------:R-:W5:Y:S04]  /*332c0*/  LDL.LU R23, [R1+0x18c] ;  /* 0x00018c0001177983 */ /* 0x000f680000300800 */
[----:B------:R-:W2:Y:S04]  /*332d0*/  LDL R27, [R1] ;  /* 0x00000000011b7983 */ /* 0x000ea80000100800 */
[----:B------:R-:W2:Y:S04]  /*332e0*/  LDL R7, [R1+0x8] ;  /* 0x0000080001077983 */ /* 0x000ea80000100800 */
[----:B------:R-:W2:Y:S01]  /*332f0*/  LDL R6, [R1+0xc] ;  /* 0x00000c0001067983 */ /* 0x000ea20000100800 */
[----:B------:R-:W-:Y:S01]  /*33300*/  FMUL R28, R28, UR12 ;  /* 0x0000000c1c1c7c20 */ /* 0x000fe20008400000 */
[----:B------:R-:W-:-:S05]  /*33310*/  FMUL R0, R0, UR12 ;  /* 0x0000000c00007c20 */ /* 0x000fca0008400000 */
[----:B------:R-:W-:Y:S01]  /*33320*/  FMNMX R28, R28, R0, !PT ;  /* 0x000000001c1c7209 */ /* 0x000fe20007800000 */
[----:B-----5:R-:W-:Y:S01]  /*33330*/  HMMA.16816.F32 R20, R20, R2, R8 ;  /* 0x000000021414723c */ /* 0x020fe20000001808 */
[----:B------:R-:W5:Y:S04]  /*33340*/  LDL.LU.64 R10, [R1+0xbc0] ;  /* 0x000bc000010a7983 */ /* 0x000f680000300a00 */
[----:B------:R-:W3:Y:S04]  /*33350*/  LDL.LU.64 R8, [R1+0xbb8] ;  /* 0x000bb80001087983 */ /* 0x000ee80000300a00 */
[----:B------:R-:W3:Y:S10]  /*33360*/  LDL R2, [R1+0x40] ;  /* 0x0000400001027983 */ /* 0x000ef40000100800 */
[----:B------:R0:W-:Y:S04]  /*33370*/  STL.64 [R1+0xb0], R20 ;  /* 0x0000b01401007387 */ /* 0x0001e80000100a00 */
[----:B------:R1:W-:Y:S04]  /*33380*/  STL.64 [R1+0xb8], R22 ;  /* 0x0000b81601007387 */ /* 0x0003e80000100a00 */
[----:B------:R-:W4:Y:S04]  /*33390*/  LDL R0, [R1+0x44] ;  /* 0x0000440001007983 */ /* 0x000f280000100800 */
[----:B------:R-:W5:Y:S04]  /*333a0*/  LDL R3, [R1+0x4c] ;  /* 0x00004c0001037983 */ /* 0x000f680000100800 */
[----:B0-----:R-:W5:Y:S04]  /*333b0*/  LDL R20, [R1+0x48] ;  /* 0x0000480001147983 */ /* 0x001f680000100800 */
[----:B-1----:R-:W5:Y:S04]  /*333c0*/  LDL R22, [R1+0x30] ;  /* 0x0000300001167983 */ /* 0x002f680000100800 */
[----:B------:R-:W5:Y:S04]  /*333d0*/  LDL R21, [R1+0x34] ;  /* 0x0000340001157983 */ /* 0x000f680000100800 */
[----:B------:R-:W5:Y:S04]  /*333e0*/  LDL R23, [R1+0x3c] ;  /* 0x00003c0001177983 */ /* 0x000f680000100800 */
[----:B------:R0:W-:Y:S04]  /*333f0*/  STL [R1+0x6c], R28 ;  /* 0x00006c1c01007387 */ /* 0x0001e80000100800 */
[----:B0-----:R-:W5:Y:S01]  /*33400*/  LDL R28, [R1+0x38] ;  /* 0x00003800011c7983 */ /* 0x001f620000100800 */
[----:B--2---:R-:W-:Y:S01]  /*33410*/  FMUL R24, R24, UR12 ;  /* 0x0000000c18187c20 */ /* 0x004fe20008400000 */
[----:B------:R-:W-:-:S05]  /*33420*/  FMUL R29, R29, UR12 ;  /* 0x0000000c1d1d7c20 */ /* 0x000fca0008400000 */
[----:B------:R-:W-:Y:S02]  /*33430*/  FMNMX R29, R24, R29, !PT ;  /* 0x0000001d181d7209 */ /* 0x000fe40007800000 */
[----:B------:R-:W2:Y:S04]  /*33440*/  LDL.LU R24, [R1+0xbb4] ;  /* 0x000bb40001187983 */ /* 0x000ea80000300800 */
[----:B------:R0:W-:Y:S01]  /*33450*/  STL [R1+0x68], R29 ;  /* 0x0000681d01007387 */ /* 0x0001e20000100800 */
[----:B---3--:R-:W-:Y:S01]  /*33460*/  FMUL R2, R2, UR12 ;  /* 0x0000000c02027c20 */ /* 0x008fe20008400000 */
[----:B----4-:R-:W-:Y:S01]  /*33470*/  FMUL R0, R0, UR12 ;  /* 0x0000000c00007c20 */ /* 0x010fe20008400000 */
[----:B-----5:R-:W-:-:S04]  /*33480*/  FMUL R3, R3, UR12 ;  /* 0x0000000c03037c20 */ /* 0x020fc80008400000 */
[----:B0-----:R-:W-:Y:S02]  /*33490*/  FMNMX R29, R2, R0, !PT ;  /* 0x00000000021d7209 */ /* 0x001fe40007800000 */
[----:B------:R-:W3:Y:S04]  /*334a0*/  LDL R2, [R1+0x10] ;  /* 0x0000100001027983 */ /* 0x000ee80000100800 */
[----:B------:R-:W4:Y:S01]  /*334b0*/  LDL R0, [R1+0x14] ;  /* 0x0000140001007983 */ /* 0x000f220000100800 */
[----:B------:R-:W-:-:S03]  /*334c0*/  FMUL R20, R20, UR12 ;  /* 0x0000000c14147c20 */ /* 0x000fc60008400000 */
[----:B------:R0:W-:Y:S01]  /*334d0*/  STL [R1+0x64], R29 ;  /* 0x0000641d01007387 */ /* 0x0001e20000100800 */
[----:B------:R-:W-:Y:S01]  /*334e0*/  FMUL R22, R22, UR12 ;  /* 0x0000000c16167c20 */ /* 0x000fe20008400000 */
[----:B------:R-:W-:Y:S01]  /*334f0*/  FMUL R21, R21, UR12 ;  /* 0x0000000c15157c20 */ /* 0x000fe20008400000 */
[----:B------:R-:W-:Y:S01]  /*33500*/  FMUL R23, R23, UR12 ;  /* 0x0000000c17177c20 */ /* 0x000fe20008400000 */
[----:B0-----:R-:W-:Y:S02]  /*33510*/  FMNMX R29, R20, R3, !PT ;  /* 0x00000003141d7209 */ /* 0x001fe40007800000 */
[----:B------:R-:W5:Y:S01]  /*33520*/  LDL R20, [R1+0x28] ;  /* 0x0000280001147983 */ /* 0x000f620000100800 */
[----:B------:R-:W-:-:S03]  /*33530*/  FMUL R28, R28, UR12 ;  /* 0x0000000c1c1c7c20 */ /* 0x000fc60008400000 */
[----:B------:R-:W2:Y:S04]  /*33540*/  LDL R3, [R1+0x2c] ;  /* 0x00002c0001037983 */ /* 0x000ea80000100800 */
[----:B------:R0:W-:Y:S01]  /*33550*/  STL [R1+0x60], R29 ;  /* 0x0000601d01007387 */ /* 0x0001e20000100800 */
[----:B------:R-:W-:-:S03]  /*33560*/  FMNMX R28, R28, R23, !PT ;  /* 0x000000171c1c7209 */ /* 0x000fc60007800000 */
[----:B------:R-:W2:Y:S01]  /*33570*/  LDL R23, [R1+0x4] ;  /* 0x0000040001177983 */ /* 0x000ea20000100800 */
[----:B0-----:R-:W-:-:S03]  /*33580*/  FMNMX R29, R22, R21, !PT ;  /* 0x00000015161d7209 */ /* 0x001fc60007800000 */
[----:B------:R-:W2:Y:S04]  /*33590*/  LDL R22, [R1+0x18] ;  /* 0x0000180001167983 */ /* 0x000ea80000100800 */
[----:B------:R-:W2:Y:S01]  /*335a0*/  LDL R21, [R1+0x1c] ;  /* 0x00001c0001157983 */ /* 0x000ea20000100800 */
[----:B------:R-:W-:Y:S01]  /*335b0*/  FMUL R26, R26, UR12 ;  /* 0x0000000c1a1a7c20 */ /* 0x000fe20008400000 */
[----:B------:R-:W-:Y:S01]  /*335c0*/  FMUL R25, R25, UR12 ;  /* 0x0000000c19197c20 */ /* 0x000fe20008400000 */
[----:B------:R-:W-:-:S04]  /*335d0*/  FMUL R27, R27, UR12 ;  /* 0x0000000c1b1b7c20 */ /* 0x000fc80008400000 */
[----:B------:R-:W-:Y:S02]  /*335e0*/  FMNMX R26, R26, R25, !PT ;  /* 0x000000191a1a7209 */ /* 0x000fe40007800000 */
[----:B------:R-:W2:Y:S04]  /*335f0*/  LDL.LU R25, [R1+0xbb0] ;  /* 0x000bb00001197983 */ /* 0x000ea80000300800 */
[----:B------:R0:W-:Y:S01]  /*33600*/  STL [R1+0x70], R26 ;  /* 0x0000701a01007387 */ /* 0x0001e20000100800 */
[----:B------:R-:W-:Y:S01]  /*33610*/  FMUL R7, R7, UR12 ;  /* 0x0000000c07077c20 */ /* 0x000fe20008400000 */
[----:B------:R-:W-:Y:S02]  /*33620*/  FMUL R6, R6, UR12 ;  /* 0x0000000c06067c20 */ /* 0x000fe40008400000 */
[----:B0-----:R-:W2:Y:S01]  /*33630*/  LDL.LU R26, [R1+0xbac] ;  /* 0x000bac00011a7983 */ /* 0x001ea20000300800 */
[----:B---3--:R-:W-:Y:S01]  /*33640*/  FMUL R2, R2, UR12 ;  /* 0x0000000c02027c20 */ /* 0x008fe20008400000 */
[----:B----4-:R-:W-:Y:S01]  /*33650*/  FMUL R0, R0, UR12 ;  /* 0x0000000c00007c20 */ /* 0x010fe20008400000 */
[----:B-----5:R-:W-:Y:S01]  /*33660*/  FMUL R20, R20, UR12 ;  /* 0x0000000c14147c20 */ /* 0x020fe20008400000 */
[----:B--2---:R-:W-:-:S05]  /*33670*/  FMUL R3, R3, UR12 ;  /* 0x0000000c03037c20 */ /* 0x004fca0008400000 */
[----:B------:R-:W-:Y:S01]  /*33680*/  FMNMX R20, R20, R3, !PT ;  /* 0x0000000314147209 */ /* 0x000fe20007800000 */
[----:B------:R-:W-:Y:S01]  /*33690*/  FMUL R23, R23, UR12 ;  /* 0x0000000c17177c20 */ /* 0x000fe20008400000 */
[----:B------:R-:W-:Y:S01]  /*336a0*/  FMNMX R3, R2, R0, !PT ;  /* 0x0000000002037209 */ /* 0x000fe20007800000 */
[----:B------:R-:W-:Y:S01]  /*336b0*/  FMUL R22, R22, UR12 ;  /* 0x0000000c16167c20 */ /* 0x000fe20008400000 */
[----:B------:R-:W-:Y:S01]  /*336c0*/  FMUL R21, R21, UR12 ;  /* 0x0000000c15157c20 */ /* 0x000fe20008400000 */
[----:B------:R-:W-:Y:S01]  /*336d0*/  STL [R1+0xc4], R20 ;  /* 0x0000c41401007387 */ /* 0x000fe20000100800 */
[----:B------:R-:W-:-:S03]  /*336e0*/  FMNMX R2, R27, R23, !PT ;  /* 0x000000171b027209 */ /* 0x000fc60007800000 */
[----:B------:R-:W-:Y:S01]  /*336f0*/  FMNMX R0, R22, R21, !PT ;  /* 0x0000001516007209 */ /* 0x000fe20007800000 */
[----:B------:R-:W-:Y:S04]  /*33700*/  STL [R1+0x88], R3 ;  /* 0x0000880301007387 */ /* 0x000fe80000100800 */
[----:B------:R-:W2:Y:S04]  /*33710*/  LDL.LU R27, [R1+0xba8] ;  /* 0x000ba800011b7983 */ /* 0x000ea80000300800 */
[----:B------:R0:W-:Y:S02]  /*33720*/  STL [R1+0x84], R0 ;  /* 0x0000840001007387 */ /* 0x0001e40000100800 */
[----:B0-----:R-:W-:-:S02]  /*33730*/  FMNMX R0, R7, R6, !PT ;  /* 0x0000000607007209 */ /* 0x001fc40007800000 */
[----:B------:R-:W3:Y:S04]  /*33740*/  LDL.LU R6, [R1+0xba4] ;  /* 0x000ba40001067983 */ /* 0x000ee80000300800 */
[----:B------:R0:W-:Y:S04]  /*33750*/  STL [R1+0x90], R2 ;  /* 0x0000900201007387 */ /* 0x0001e80000100800 */
[----:B------:R-:W4:Y:S04]  /*33760*/  LDL.LU R7, [R1+0xba0] ;  /* 0x000ba00001077983 */ /* 0x000f280000300800 */
[----:B------:R-:W-:Y:S04]  /*33770*/  STL [R1+0xac4], R24 ;  /* 0x000ac41801007387 */ /* 0x000fe80000100800 */
[----:B------:R1:W-:Y:S04]  /*33780*/  STL [R1+0x8c], R0 ;  /* 0x00008c0001007387 */ /* 0x0003e80000100800 */
[----:B------:R5:W-:Y:S01]  /*33790*/  STL [R1+0xac8], R25 ;  /* 0x000ac81901007387 */ /* 0x000be20000100800 */
[----:B------:R-:W-:-:S03]  /*337a0*/  FMUL R20, R26, UR12 ;  /* 0x0000000c1a147c20 */ /* 0x000fc60008400000 */
[----:B------:R-:W-:Y:S01]  /*337b0*/  STL [R1+0xacc], R26 ;  /* 0x000acc1a01007387 */ /* 0x000fe20000100800 */
[----:B------:R-:W-:Y:S01]  /*337c0*/  FMUL R22, R4, UR12 ;  /* 0x0000000c04167c20 */ /* 0x000fe20008400000 */
[----:B0-----:R-:W-:Y:S01]  /*337d0*/  FMUL R2, R24, UR12 ;  /* 0x0000000c18027c20 */ /* 0x001fe20008400000 */
[----:B-1----:R-:W-:Y:S01]  /*337e0*/  FMUL R0, R25, UR12 ;  /* 0x0000000c19007c20 */ /* 0x002fe20008400000 */
[----:B------:R-:W-:Y:S01]  /*337f0*/  FMUL R21, R5, UR12 ;  /* 0x0000000c05157c20 */ /* 0x000fe20008400000 */
[----:B------:R-:W-:Y:S01]  /*33800*/  FMUL R24, R8, UR12 ;  /* 0x0000000c08187c20 */ /* 0x000fe20008400000 */
[----:B-----5:R-:W-:Y:S01]  /*33810*/  FMUL R25, R9, UR12 ;  /* 0x0000000c09197c20 */ /* 0x020fe20008400000 */
[----:B--2---:R-:W-:Y:S01]  /*33820*/  FMUL R3, R27, UR12 ;  /* 0x0000000c1b037c20 */ /* 0x004fe20008400000 */
[----:B------:R0:W-:Y:S04]  /*33830*/  STL [R1+0xac0], R27 ;  /* 0x000ac01b01007387 */ /* 0x0001e80000100800 */
[----:B------:R-:W-:Y:S04]  /*33840*/  STL [R1+0xad0], R4 ;  /* 0x000ad00401007387 */ /* 0x000fe80000100800 */
[----:B------:R-:W-:Y:S01]  /*33850*/  STL [R1+0xad4], R5 ;  /* 0x000ad40501007387 */ /* 0x000fe20000100800 */
[----:B0-----:R-:W-:-:S02]  /*33860*/  FMNMX R27, R2, R0, !PT ;  /* 0x00000000021b7209 */ /* 0x001fc40007800000 */
[----:B------:R-:W-:Y:S01]  /*33870*/  FMNMX R0, R20, R3, !PT ;  /* 0x0000000314007209 */ /* 0x000fe20007800000 */
[----:B---3--:R-:W-:Y:S01]  /*33880*/  FMUL R26, R6, UR12 ;  /* 0x0000000c061a7c20 */ /* 0x008fe20008400000 */
[----:B------:R-:W-:Y:S01]  /*33890*/  STL [R1+0xad8], R6 ;  /* 0x000ad80601007387 */ /* 0x000fe20000100800 */
[----:B----4-:R-:W-:-:S03]  /*338a0*/  FMUL R23, R7, UR12 ;  /* 0x0000000c07177c20 */ /* 0x010fc60008400000 */
[----:B------:R-:W-:Y:S04]  /*338b0*/  STL [R1+0xadc], R7 ;  /* 0x000adc0701007387 */ /* 0x000fe80000100800 */
[----:B------:R-:W-:Y:S01]  /*338c0*/  STL [R1+0xab8], R8 ;  /* 0x000ab80801007387 */ /* 0x000fe20000100800 */
[----:B------:R-:W-:-:S03]  /*338d0*/  FMNMX R3, R22, R21, !PT ;  /* 0x0000001516037209 */ /* 0x000fc60007800000 */
[----:B------:R0:W-:Y:S04]  /*338e0*/  STL [R1+0xaac], R9 ;  /* 0x000aac0901007387 */ /* 0x0001e80000100800 */
[----:B------:R-:W-:Y:S01]  /*338f0*/  STL [R1+0xb78], R27 ;  /* 0x000b781b01007387 */ /* 0x000fe20000100800 */
[----:B------:R-:W-:-:S03]  /*33900*/  FMNMX R2, R26, R23, !PT ;  /* 0x000000171a027209 */ /* 0x000fc60007800000 */
[----:B------:R1:W-:Y:S04]  /*33910*/  STL [R1+0xac], R0 ;  /* 0x0000ac0001007387 */ /* 0x0003e80000100800 */
[----:B------:R-:W-:Y:S04]  /*33920*/  STL [R1+0xa8], R3 ;  /* 0x0000a80301007387 */ /* 0x000fe80000100800 */
[----:B0-----:R-:W2:Y:S01]  /*33930*/  LDL R9, [R1+0x108] ;  /* 0x0001080001097983 */ /* 0x001ea20000100800 */
[----:B-1----:R-:W-:-:S03]  /*33940*/  FMNMX R0, R24, R25, !PT ;  /* 0x0000001918007209 */ /* 0x002fc60007800000 */
[----:B------:R-:W-:Y:S04]  /*33950*/  STL [R1+0xa4], R2 ;  /* 0x0000a40201007387 */ /* 0x000fe80000100800 */
[----:B------:R-:W3:Y:S04]  /*33960*/  LDL R7, [R1+0x10c] ;  /* 0x00010c0001077983 */ /* 0x000ee80000100800 */
[----:B------:R0:W-:Y:S04]  /*33970*/  STL [R1+0xa0], R0 ;  /* 0x0000a00001007387 */ /* 0x0001e80000100800 */
[----:B------:R-:W4:Y:S04]  /*33980*/  LDL R8, [R1+0x120] ;  /* 0x0001200001087983 */ /* 0x000f280000100800 */
[----:B------:R-:W5:Y:S04]  /*33990*/  LDL R6, [R1+0x124] ;  /* 0x0001240001067983 */ /* 0x000f680000100800 */
[----:B------:R-:W5:Y:S04]  /*339a0*/  LDL R5, [R1+0x128] ;  /* 0x0001280001057983 */ /* 0x000f680000100800 */
[----:B------:R-:W5:Y:S04]  /*339b0*/  LDL R4, [R1+0x12c] ;  /* 0x00012c0001047983 */ /* 0x000f680000100800 */
[----:B------:R-:W5:Y:S04]  /*339c0*/  LDL R25, [R1+0x140] ;  /* 0x0001400001197983 */ /* 0x000f680000100800 */
[----:B------:R-:W5:Y:S04]  /*339d0*/  LDL R24, [R1+0x144] ;  /* 0x0001440001187983 */ /* 0x000f680000100800 */
[----:B------:R-:W5:Y:S04]  /*339e0*/  LDL.LU R27, [R1+0x6c] ;  /* 0x00006c00011b7983 */ /* 0x000f680000300800 */
[----:B------:R-:W-:Y:S04]  /*339f0*/  STL [R1+0xaa0], R10 ;  /* 0x000aa00a01007387 */ /* 0x000fe80000100800 */
[----:B------:R1:W-:Y:S04]  /*33a00*/  STL [R1+0xaa4], R11 ;  /* 0x000aa40b01007387 */ /* 0x0003e80000100800 */
[----:B------:R-:W-:Y:S04]  /*33a10*/  STL [R1+0xaa8], R12 ;  /* 0x000aa80c01007387 */ /* 0x000fe80000100800 */
[----:B------:R-:W-:Y:S04]  /*33a20*/  STL [R1+0xa9c], R13 ;  /* 0x000a9c0d01007387 */ /* 0x000fe80000100800 */
[----:B------:R-:W-:Y:S01]  /*33a30*/  STL [R1+0xa90], R14 ;  /* 0x000a900e01007387 */ /* 0x000fe20000100800 */
[----:B------:R-:W-:-:S03]  /*33a40*/  FMUL R21, R15, UR12 ;  /* 0x0000000c0f157c20 */ /* 0x000fc60008400000 */
[----:B------:R1:W-:Y:S01]  /*33a50*/  STL [R1+0xa8c], R15 ;  /* 0x000a8c0f01007387 */ /* 0x0003e20000100800 */
[----:B0-----:R-:W-:Y:S01]  /*33a60*/  FMUL R0, R11, UR12 ;  /* 0x0000000c0b007c20 */ /* 0x001fe20008400000 */
[----:B-1----:R-:W-:Y:S02]  /*33a70*/  FMUL R11, R16, UR12 ;  /* 0x0000000c100b7c20 */ /* 0x002fe40008400000 */
[----:B------:R-:W5:Y:S04]  /*33a80*/  LDL R15, [R1+0x104] ;  /* 0x00010400010f7983 */ /* 0x000f680000100800 */
[----:B------:R0:W-:Y:S04]  /*33a90*/  STL [R1+0xa88], R16 ;  /* 0x000a881001007387 */ /* 0x0001e80000100800 */
[----:B0-----:R-:W5:Y:S01]  /*33aa0*/  LDL R16, [R1+0x100] ;  /* 0x0001000001107983 */ /* 0x001f620000100800 */
[----:B------:R-:W-:Y:S01]  /*33ab0*/  FMUL R2, R10, UR12 ;  /* 0x0000000c0a027c20 */ /* 0x000fe20008400000 */
[----:B------:R-:W-:Y:S01]  /*33ac0*/  FMUL R20, R12, UR12 ;  /* 0x0000000c0c147c20 */ /* 0x000fe20008400000 */
[----:B------:R-:W-:Y:S01]  /*33ad0*/  FMUL R3, R13, UR12 ;  /* 0x0000000c0d037c20 */ /* 0x000fe20008400000 */
[----:B------:R-:W-:Y:S01]  /*33ae0*/  FMUL R22, R14, UR12 ;  /* 0x0000000c0e167c20 */ /* 0x000fe20008400000 */
[----:B------:R-:W-:Y:S01]  /*33af0*/  FMUL R23, R17, UR12 ;  /* 0x0000000c11177c20 */ /* 0x000fe20008400000 */
[----:B------:R-:W-:Y:S01]  /*33b00*/  FMUL R26, R18, UR12 ;  /* 0x0000000c121a7c20 */ /* 0x000fe20008400000 */
[----:B------:R-:W-:Y:S01]  /*33b10*/  FMUL R10, R19, UR12 ;  /* 0x0000000c130a7c20 */ /* 0x000fe20008400000 */
[----:B------:R-:W-:-:S02]  /*33b20*/  FMNMX R14, R2, R0, !PT ;  /* 0x00000000020e7209 */ /* 0x000fc40007800000 */
[----:B------:R-:W-:Y:S01]  /*33b30*/  FMNMX R13, R20, R3, !PT ;  /* 0x00000003140d7209 */ /* 0x000fe20007800000 */
[----:B------:R-:W-:Y:S01]  /*33b40*/  STL [R1+0xa94], R17 ;  /* 0x000a941101007387 */ /* 0x000fe20000100800 */
[----:B------:R-:W-:-:S03]  /*33b50*/  FMNMX R12, R22, R21, !PT ;  /* 0x00000015160c7209 */ /* 0x000fc60007800000 */
[----:B------:R-:W-:Y:S01]  /*33b60*/  STL [R1+0xa98], R18 ;  /* 0x000a981201007387 */ /* 0x000fe20000100800 */
[----:B------:R-:W-:-:S03]  /*33b70*/  FMNMX R11, R11, R23, !PT ;  /* 0x000000170b0b7209 */ /* 0x000fc60007800000 */
[----:B------:R-:W-:Y:S01]  /*33b80*/  STL [R1+0xab0], R19 ;  /* 0x000ab01301007387 */ /* 0x000fe20000100800 */
[----:B------:R-:W-:-:S03]  /*33b90*/  FMNMX R10, R26, R10, !PT ;  /* 0x0000000a1a0a7209 */ /* 0x000fc60007800000 */
[----:B------:R0:W-:Y:S04]  /*33ba0*/  STL [R1+0xb74], R14 ;  /* 0x000b740e01007387 */ /* 0x0001e80000100800 */
[----:B------:R-:W-:Y:S04]  /*33bb0*/  STL [R1+0xb7c], R13 ;  /* 0x000b7c0d01007387 */ /* 0x000fe80000100800 */
[----:B------:R-:W-:Y:S04]  /*33bc0*/  STL [R1+0xb80], R12 ;  /* 0x000b800c01007387 */ /* 0x000fe80000100800 */
[----:B------:R-:W-:Y:S04]  /*33bd0*/  STL [R1+0xb84], R11 ;  /* 0x000b840b01007387 */ /* 0x000fe80000100800 */
[----:B------:R1:W-:Y:S04]  /*33be0*/  STL [R1+0xb88], R10 ;  /* 0x000b880a01007387 */ /* 0x0003e80000100800 */
[----:B0-----:R-:W5:Y:S04]  /*33bf0*/  LDL.LU R14, [R1+0x64] ;  /* 0x00006400010e7983 */ /* 0x001f680000300800 */
[----:B------:R-:W5:Y:S04]  /*33c00*/  LDL.LU R26, [R1+0x60] ;  /* 0x00006000011a7983 */ /* 0x000f680000300800 */
[----:B------:R-:W5:Y:S01]  /*33c10*/  LDL R17, [R1+0x148] ;  /* 0x0001480001117983 */ /* 0x000f620000100800 */
[----:B--2---:R-:W-:Y:S01]  /*33c20*/  FMUL R20, R9, UR12 ;  /* 0x0000000c09147c20 */ /* 0x004fe20008400000 */
[----:B---3--:R-:W-:-:S02]  /*33c30*/  FMUL R3, R7, UR12 ;  /* 0x0000000c07037c20 */ /* 0x008fc40008400000 */
[----:B------:R-:W2:Y:S01]  /*33c40*/  LDL.LU R7, [R1+0x70] ;  /* 0x0000700001077983 */ /* 0x000ea20000300800 */
[----:B----4-:R-:W-:Y:S01]  /*33c50*/  FMUL R22, R8, UR12 ;  /* 0x0000000c08167c20 */ /* 0x010fe20008400000 */
[----:B-----5:R-:W-:Y:S01]  /*33c60*/  FMUL R21, R6, UR12 ;  /* 0x0000000c06157c20 */ /* 0x020fe20008400000 */
[----:B------:R-:W-:Y:S01]  /*33c70*/  FMUL R6, R5, UR12 ;  /* 0x0000000c05067c20 */ /* 0x000fe20008400000 */
[----:B------:R-:W-:Y:S01]  /*33c80*/  FMUL R23, R4, UR12 ;  /* 0x0000000c04177c20 */ /* 0x000fe20008400000 */
[----:B------:R-:W-:Y:S02]  /*33c90*/  FMNMX R8, R20, R3, !PT ;  /* 0x0000000314087209 */ /* 0x000fe40007800000 */
[----:B------:R-:W-:Y:S01]  /*33ca0*/  FMNMX R3, R22, R21, !PT ;  /* 0x0000001516037209 */ /* 0x000fe20007800000 */
[----:B------:R-:W-:Y:S02]  /*33cb0*/  FMUL R0, R15, UR12 ;  /* 0x0000000c0f007c20 */ /* 0x000fe40008400000 */
[----:B------:R-:W3:Y:S01]  /*33cc0*/  LDL R15, [R1+0x14c] ;  /* 0x00014c00010f7983 */ /* 0x000ee20000100800 */
[----:B------:R-:W-:-:S05]  /*33cd0*/  FMUL R2, R16, UR12 ;  /* 0x0000000c10027c20 */ /* 0x000fca0008400000 */
[----:B------:R-:W-:Y:S02]  /*33ce0*/  FMNMX R9, R2, R0, !PT ;  /* 0x0000000002097209 */ /* 0x000fe40007800000 */
[----:B------:R-:W-:Y:S01]  /*33cf0*/  FMNMX R16, R6, R23, !PT ;  /* 0x0000001706107209 */ /* 0x000fe20007800000 */
[----:B------:R-:W4:Y:S04]  /*33d00*/  LDL R2, [R1+0x130] ;  /* 0x0001300001027983 */ /* 0x000f280000100800 */
[----:B------:R0:W-:Y:S04]  /*33d10*/  STL [R1+0xb70], R9 ;  /* 0x000b700901007387 */ /* 0x0001e80000100800 */
[----:B------:R5:W-:Y:S04]  /*33d20*/  STL [R1+0xb8c], R8 ;  /* 0x000b8c0801007387 */ /* 0x000be80000100800 */
[----:B------:R-:W2:Y:S04]  /*33d30*/  LDL R0, [R1+0x134] ;  /* 0x0001340001007983 */ /* 0x000ea80000100800 */
[----:B------:R-:W-:Y:S04]  /*33d40*/  STL [R1+0x164], R3 ;  /* 0x0001640301007387 */ /* 0x000fe80000100800 */
[----:B-1----:R-:W2:Y:S04]  /*33d50*/  LDL R10, [R1+0x138] ;  /* 0x00013800010a7983 */ /* 0x002ea80000100800 */
[----:B------:R-:W2:Y:S04]  /*33d60*/  LDL R12, [R1+0xb0] ;  /* 0x0000b000010c7983 */ /* 0x000ea80000100800 */
[----:B------:R-:W2:Y:S04]  /*33d70*/  LDL R11, [R1+0xb4] ;  /* 0x0000b400010b7983 */ /* 0x000ea80000100800 */
[----:B------:R-:W2:Y:S04]  /*33d80*/  LDL R13, [R1+0xbc] ;  /* 0x0000bc00010d7983 */ /* 0x000ea80000100800 */
[----:B0-----:R-:W2:Y:S04]  /*33d90*/  LDL R9, [R1+0xb8] ;  /* 0x0000b80001097983 */ /* 0x001ea80000100800 */
[----:B-----5:R-:W5:Y:S04]  /*33da0*/  LDL R8, [R1+0x13c] ;  /* 0x00013c0001087983 */ /* 0x020f680000100800 */
[----:B------:R0:W-:Y:S04]  /*33db0*/  STL [R1+0xb68], R16 ;  /* 0x000b681001007387 */ /* 0x0001e80000100800 */
[----:B0-----:R-:W2:Y:S04]  /*33dc0*/  LDL.LU R16, [R1+0x68] ;  /* 0x0000680001107983 */ /* 0x001ea80000300800 */
[----:B------:R-:W2:Y:S01]  /*33dd0*/  LDL.LU R6, [R1+0xc4] ;  /* 0x0000c40001067983 */ /* 0x000ea20000300800 */
[----:B------:R-:W-:Y:S01]  /*33de0*/  FMUL R4, R25, UR12 ;  /* 0x0000000c19047c20 */ /* 0x000fe20008400000 */
[----:B------:R-:W-:-:S05]  /*33df0*/  FMUL R5, R24, UR12 ;  /* 0x0000000c18057c20 */ /* 0x000fca0008400000 */
[----:B------:R-:W-:Y:S01]  /*33e00*/  FMNMX R3, R4, R5, !PT ;  /* 0x0000000504037209 */ /* 0x000fe20007800000 */
[----:B--2---:R4:W-:Y:S04]  /*33e10*/  STL [R1+0xb90], R6 ;  /* 0x000b900601007387 */ /* 0x0049e80000100800 */
[----:B------:R-:W-:Y:S04]  /*33e20*/  STL [R1+0x16c], R3 ;  /* 0x00016c0301007387 */ /* 0x000fe80000100800 */
[----:B------:R-:W2:Y:S04]  /*33e30*/  LDL.LU R5, [R1+0x88] ;  /* 0x0000880001057983 */ /* 0x000ea80000300800 */
[----:B--2---:R0:W-:Y:S04]  /*33e40*/  STL [R1+0xb94], R5 ;  /* 0x000b940501007387 */ /* 0x0041e80000100800 */
[----:B------:R-:W2:Y:S04]  /*33e50*/  LDL.LU R4, [R1+0x84] ;  /* 0x0000840001047983 */ /* 0x000ea80000300800 */
[----:B--2---:R1:W-:Y:S04]  /*33e60*/  STL [R1+0xb98], R4 ;  /* 0x000b980401007387 */ /* 0x0043e80000100800 */
[----:B------:R-:W2:Y:S01]  /*33e70*/  LDL.LU R24, [R1+0x90] ;  /* 0x0000900001187983 */ /* 0x000ea20000300800 */
[----:B----4-:R-:W-:Y:S01]  /*33e80*/  FMUL R6, R2, UR12 ;  /* 0x0000000c02067c20 */ /* 0x010fe20008400000 */
[----:B0-----:R-:W-:Y:S01]  /*33e90*/  FMUL R5, R0, UR12 ;  /* 0x0000000c00057c20 */ /* 0x001fe20008400000 */
[----:B-1----:R-:W-:-:S04]  /*33ea0*/  FMUL R4, R17, UR12 ;  /* 0x0000000c11047c20 */ /* 0x002fc80008400000 */
[----:B------:R-:W-:Y:S01]  /*33eb0*/  FMNMX R6, R6, R5, !PT ;  /* 0x0000000506067209 */ /* 0x000fe20007800000 */
[----:B--2---:R3:W-:Y:S04]  /*33ec0*/  STL [R1+0xb9c], R24 ;  /* 0x000b9c1801007387 */ /* 0x0047e80000100800 */
[----:B------:R-:W2:Y:S04]  /*33ed0*/  LDL.LU R25, [R1+0x8c] ;  /* 0x00008c0001197983 */ /* 0x000ea80000300800 */
[----:B------:R-:W4:Y:S04]  /*33ee0*/  LDL.LU R19, [R1+0xac] ;  /* 0x0000ac0001137983 */ /* 0x000f280000300800 */
[----:B------:R-:W2:Y:S04]  /*33ef0*/  LDL.LU R18, [R1+0xa8] ;  /* 0x0000a80001127983 */ /* 0x000ea80000300800 */
[----:B------:R-:W2:Y:S01]  /*33f00*/  LDL.LU R17, [R1+0xa4] ;  /* 0x0000a40001117983 */ /* 0x000ea20000300800 */
[----:B---3--:R-:W-:-:S03]  /*33f10*/  FMUL R24, R15, UR12 ;  /* 0x0000000c0f187c20 */ /* 0x008fc60008400000 */
[----:B------:R-:W3:Y:S02]  /*33f20*/  LDL.LU R15, [R1+0xa0] ;  /* 0x0000a000010f7983 */ /* 0x000ee40000300800 */
[----:B------:R-:W-:Y:S02]  /*33f30*/  FMNMX R4, R4, R24, !PT ;  /* 0x0000001804047209 */ /* 0x000fe40007800000 */
[----:B------:R-:W2:Y:S04]  /*33f40*/  LDL.LU R24, [R1+0xb9c] ;  /* 0x000b9c0001187983 */ /* 0x000ea80000300800 */
[----:B------:R0:W-:Y:S04]  /*33f50*/  STL [R1+0x170], R4 ;  /* 0x0001700401007387 */ /* 0x0001e80000100800 */
[----:B0-----:R-:W2:Y:S04]  /*33f60*/  LDL.LU R4, [R1+0xb98] ;  /* 0x000b980001047983 */ /* 0x001ea80000300800 */
[----:B------:R-:W2:Y:S01]  /*33f70*/  LDL.LU R5, [R1+0xb94] ;  /* 0x000b940001057983 */ /* 0x000ea20000300800 */
[----:B------:R-:W-:Y:S01]  /*33f80*/  FMUL R10, R10, UR12 ;  /* 0x0000000c0a0a7c20 */ /* 0x000fe20008400000 */
[----:B-----5:R-:W-:Y:S01]  /*33f90*/  FMUL R8, R8, UR12 ;  /* 0x0000000c08087c20 */ /* 0x020fe20008400000 */
[----:B------:R-:W-:Y:S01]  /*33fa0*/  FMUL R12, R12, UR12 ;  /* 0x0000000c0c0c7c20 */ /* 0x000fe20008400000 */
[----:B------:R-:W-:Y:S01]  /*33fb0*/  FMUL R11, R11, UR12 ;  /* 0x0000000c0b0b7c20 */ /* 0x000fe20008400000 */
[----:B------:R-:W-:Y:S01]  /*33fc0*/  FMUL R9, R9, UR12 ;  /* 0x0000000c09097c20 */ /* 0x000fe20008400000 */
[----:B------:R-:W-:Y:S01]  /*33fd0*/  FMUL R13, R13, UR12 ;  /* 0x0000000c0d0d7c20 */ /* 0x000fe20008400000 */
[----:B------:R-:W-:Y:S01]  /*33fe0*/  FMNMX R10, R10, R8, !PT ;  /* 0x000000080a0a7209 */ /* 0x000fe20007800000 */
[----:B------:R0:W-:Y:S01]  /*33ff0*/  STL [R1+0x174], R6 ;  /* 0x0001740601007387 */ /* 0x0001e20000100800 */
[----:B------:R-:W-:-:S02]  /*34000*/  FMNMX R12, R12, R11, !PT ;  /* 0x0000000b0c0c7209 */ /* 0x000fc40007800000 */
[----:B------:R-:W-:Y:S01]  /*34010*/  FMNMX R13, R9, R13, !PT ;  /* 0x0000000d090d7209 */ /* 0x000fe20007800000 */
[----:B0-----:R-:W5:Y:S04]  /*34020*/  LDL.LU R6, [R1+0xb90] ;  /* 0x000b900001067983 */ /* 0x001f680000300800 */
[----:B------:R-:W3:Y:S04]  /*34030*/  LDL.LU R8, [R1+0xb8c] ;  /* 0x000b8c0001087983 */ /* 0x000ee80000300800 */
[----:B------:R0:W-:Y:S04]  /*34040*/  STL [R1+0x178], R10 ;  /* 0x0001780a01007387 */ /* 0x0001e80000100800 */
[----:B0-----:R-:W3:Y:S04]  /*34050*/  LDL.LU R10, [R1+0xb88] ;  /* 0x000b8800010a7983 */ /* 0x001ee80000300800 */
[----:B------:R-:W3:Y:S04]  /*34060*/  LDL.LU R11, [R1+0xb84] ;  /* 0x000b8400010b7983 */ /* 0x000ee80000300800 */
[----:B------:R0:W-:Y:S04]  /*34070*/  STL [R1+0x17c], R12 ;  /* 0x00017c0c01007387 */ /* 0x0001e80000100800 */
[----:B0-----:R-:W3:Y:S04]  /*34080*/  LDL.LU R12, [R1+0xb80] ;  /* 0x000b8000010c7983 */ /* 0x001ee80000300800 */
[----:B------:R-:W-:Y:S04]  /*34090*/  STL [R1+0x180], R13 ;  /* 0x0001800d01007387 */ /* 0x000fe80000100800 */
[----:B------:R-:W0:Y:S04]  /*340a0*/  SHFL.BFLY PT, R23, R27, 0x2, 0x1f ;  /* 0x0c401f001b177f89 */ /* 0x000e2800000e0000 */
[----:B------:R-:W-:Y:S01]  /*340b0*/  SHFL.BFLY PT, R22, R16, 0x2, 0x1f ;  /* 0x0c401f0010167f89 */ /* 0x000fe200000e0000 */
[----:B0-----:R-:W-:-:S03]  /*340c0*/  FMNMX R23, R27, R23, !PT ;  /* 0x000000171b177209 */ /* 0x001fc60007800000 */
[----:B--2---:R-:W0:Y:S04]  /*340d0*/  SHFL.BFLY PT, R13, R5, 0x2, 0x1f ;  /* 0x0c401f00050d7f89 */ /* 0x004e2800000e0000 */
[----:B0-----:R-:W-:Y:S04]  /*340e0*/  STL [R1+0x7c], R13 ;  /* 0x00007c0d01007387 */ /* 0x001fe80000100800 */
[----:B------:R-:W0:Y:S04]  /*340f0*/  SHFL.BFLY PT, R13, R4, 0x2, 0x1f ;  /* 0x0c401f00040d7f89 */ /* 0x000e2800000e0000 */
[----:B0-----:R0:W-:Y:S04]  /*34100*/  STL [R1+0x78], R13 ;  /* 0x0000780d01007387 */ /* 0x0011e80000100800 */
[----:B0-----:R-:W2:Y:S04]  /*34110*/  LDL.LU R13, [R1+0xb7c] ;  /* 0x000b7c00010d7983 */ /* 0x001ea80000300800 */
[----:B------:R-:W3:Y:S04]  /*34120*/  LDL.LU R27, [R1+0xb78] ;  /* 0x000b7800011b7983 */ /* 0x000ee80000300800 */
[----:B------:R0:W-:Y:S02]  /*34130*/  STL [R1+0x160], R23 ;  /* 0x0001601701007387 */ /* 0x0001e40000100800 */
[----:B0-----:R-:W-:-:S02]  /*34140*/  FMNMX R23, R16, R22, !PT ;  /* 0x0000001610177209 */ /* 0x001fc40007800000 */
[----:B------:R-:W0:Y:S04]  /*34150*/  SHFL.BFLY PT, R22, R24, 0x2, 0x1f ;  /* 0x0c401f0018167f89 */ /* 0x000e2800000e0000 */
[----:B------:R-:W-:Y:S04]  /*34160*/  STL [R1+0x154], R23 ;  /* 0x0001541701007387 */ /* 0x000fe80000100800 */
[----:B------:R-:W-:Y:S04]  /*34170*/  STL [R1+0xb6c], R25 ;  /* 0x000b6c1901007387 */ /* 0x000fe80000100800 */
[----:B------:R1:W-:Y:S04]  /*34180*/  SHFL.BFLY PT, R16, R25, 0x2, 0x1f ;  /* 0x0c401f0019107f89 */ /* 0x0003e800000e0000 */
[----:B0-----:R-:W-:Y:S04]  /*34190*/  STL [R1+0x74], R22 ;  /* 0x0000741601007387 */ /* 0x001fe80000100800 */
[----:B-1----:R-:W3:Y:S04]  /*341a0*/  LDL.LU R25, [R1+0x74] ;  /* 0x0000740001197983 */ /* 0x002ee80000300800 */
[----:B------:R-:W0:Y:S04]  /*341b0*/  SHFL.BFLY PT, R21, R14, 0x2, 0x1f ;  /* 0x0c401f000e157f89 */ /* 0x000e2800000e0000 */
[----:B------:R-:W1:Y:S04]  /*341c0*/  SHFL.BFLY PT, R20, R26, 0x2, 0x1f ;  /* 0x0c401f001a147f89 */ /* 0x000e6800000e0000 */
[----:B------:R-:W4:Y:S04]  /*341d0*/  SHFL.BFLY PT, R3, R29, 0x2, 0x1f ;  /* 0x0c401f001d037f89 */ /* 0x000f2800000e0000 */
[----:B------:R-:W4:Y:S04]  /*341e0*/  SHFL.BFLY PT, R2, R28, 0x2, 0x1f ;  /* 0x0c401f001c027f89 */ /* 0x000f2800000e0000 */
[----:B------:R-:W4:Y:S04]  /*341f0*/  SHFL.BFLY PT, R0, R7, 0x2, 0x1f ;  /* 0x0c401f0007007f89 */ /* 0x000f2800000e0000 */
[----:B-----5:R-:W5:Y:S01]  /*34200*/  SHFL.BFLY PT, R9, R6, 0x2, 0x1f ;  /* 0x0c401f0006097f89 */ /* 0x020f6200000e0000 */
[----:B0-----:R-:W-:-:S02]  /*34210*/  FMNMX R21, R14, R21, !PT ;  /* 0x000000150e157209 */ /* 0x001fc40007800000 */
[----:B-1----:R-:W-:Y:S02]  /*34220*/  FMNMX R20, R26, R20, !PT ;  /* 0x000000141a147209 */ /* 0x002fe40007800000 */
[----:B----4-:R-:W-:Y:S01]  /*34230*/  FMNMX R3, R29, R3, !PT ;  /* 0x000000031d037209 */ /* 0x010fe20007800000 */
[----:B------:R-:W4:Y:S04]  /*34240*/  LDL.LU R14, [R1+0xb74] ;  /* 0x000b7400010e7983 */ /* 0x000f280000300800 */
[----:B------:R-:W-:Y:S01]  /*34250*/  STL [R1+0x150], R21 ;  /* 0x0001501501007387 */ /* 0x000fe20000100800 */
[----:B------:R-:W-:-:S03]  /*34260*/  FMNMX R26, R28, R2, !PT ;  /* 0x000000021c1a7209 */ /* 0x000fc60007800000 */
[----:B------:R-:W-:Y:S04]  /*34270*/  STL [R1+0x11c], R20 ;  /* 0x00011c1401007387 */ /* 0x000fe80000100800 */
[----:B------:R-:W4:Y:S04]  /*34280*/  LDL.LU R2, [R1+0x78] ;  /* 0x0000780001027983 */ /* 0x000f280000300800 */
[----:B------:R-:W0:Y:S04]  /*34290*/  SHFL.BFLY PT, R20, R19, 0x2, 0x1f ;  /* 0x0c401f0013147f89 */ /* 0x000e2800000e0000 */
[----:B------:R-:W-:Y:S04]  /*342a0*/  STL [R1+0x118], R3 ;  /* 0x0001180301007387 */ /* 0x000fe80000100800 */
[----:B------:R-:W1:Y:S01]  /*342b0*/  SHFL.BFLY PT, R3, R18, 0x2, 0x1f ;  /* 0x0c401f0012037f89 */ /* 0x000e6200000e0000 */
[----:B------:R-:W-:-:S03]  /*342c0*/  FMNMX R7, R7, R0, !PT ;  /* 0x0000000007077209 */ /* 0x000fc60007800000 */
[----:B------:R-:W-:Y:S04]  /*342d0*/  STL [R1+0xb58], R26 ;  /* 0x000b581a01007387 */ /* 0x000fe80000100800 */
[----:B------:R-:W4:Y:S04]  /*342e0*/  LDL.LU R0, [R1+0x7c] ;  /* 0x00007c0001007983 */ /* 0x000f280000300800 */
[----:B------:R0:W-:Y:S04]  /*342f0*/  STL [R1+0xb5c], R7 ;  /* 0x000b5c0701007387 */ /* 0x0001e80000100800 */
[----:B------:R-:W-:Y:S01]  /*34300*/  SHFL.BFLY PT, R29, R17, 0x2, 0x1f ;  /* 0x0c401f00111d7f89 */ /* 0x000fe200000e0000 */
[----:B-----5:R-:W-:-:S03]  /*34310*/  FMNMX R6, R6, R9, !PT ;  /* 0x0000000906067209 */ /* 0x020fc60007800000 */
[----:B0-----:R-:W5:Y:S04]  /*34320*/  LDL.LU R7, [R1+0x16c] ;  /* 0x00016c0001077983 */ /* 0x001f680000300800 */
[----:B------:R-:W-:Y:S04]  /*34330*/  STL [R1+0x64], R20 ;  /* 0x0000641401007387 */ /* 0x000fe80000100800 */
[----:B------:R0:W-:Y:S04]  /*34340*/  STL [R1+0xb64], R17 ;  /* 0x000b641101007387 */ /* 0x0001e80000100800 */
[----:B-1----:R-:W-:Y:S04]  /*34350*/  STL [R1+0x60], R3 ;  /* 0x0000600301007387 */ /* 0x002fe80000100800 */
[----:B0-----:R-:W4:Y:S04]  /*34360*/  LDL.LU R17, [R1+0x60] ;  /* 0x0000600001117983 */ /* 0x001f280000300800 */
[----:B--2---:R-:W-:Y:S04]  /*34370*/  SHFL.BFLY PT, R22, R13, 0x2, 0x1f ;  /* 0x0c401f000d167f89 */ /* 0x004fe800000e0000 */
[----:B------:R0:W-:Y:S04]  /*34380*/  STL [R1+0xb60], R13 ;  /* 0x000b600d01007387 */ /* 0x0001e80000100800 */
[----:B0-----:R-:W2:Y:S04]  /*34390*/  LDL R13, [R1+0x164] ;  /* 0x00016400010d7983 */ /* 0x001ea80000100800 */
[----:B------:R-:W2:Y:S01]  /*343a0*/  LDL.LU R9, [R1+0xb70] ;  /* 0x000b700001097983 */ /* 0x000ea20000300800 */
[----:B---3--:R-:W-:-:S03]  /*343b0*/  FMNMX R24, R24, R25, !PT ;  /* 0x0000001918187209 */ /* 0x008fc60007800000 */
[----:B------:R-:W3:Y:S04]  /*343c0*/  LDL.LU R25, [R1+0xb6c] ;  /* 0x000b6c0001197983 */ /* 0x000ee80000300800 */
[----:B------:R-:W0:Y:S01]  /*343d0*/  SHFL.BFLY PT, R26, R27, 0x2, 0x1f ;  /* 0x0c401f001b1a7f89 */ /* 0x000e2200000e0000 */
[----:B---3--:R-:W-:-:S03]  /*343e0*/  FMNMX R25, R25, R16, !PT ;  /* 0x0000001019197209 */ /* 0x008fc60007800000 */
[----:B------:R-:W3:Y:S04]  /*343f0*/  LDL.LU R16, [R1+0xb68] ;  /* 0x000b680001107983 */ /* 0x000ee80000300800 */
[----:B------:R1:W-:Y:S04]  /*34400*/  STL [R1+0xb34], R25 ;  /* 0x000b341901007387 */ /* 0x0003e80000100800 */
[----:B-1----:R-:W3:Y:S04]  /*34410*/  LDL.LU R25, [R1+0x64] ;  /* 0x0000640001197983 */ /* 0x002ee80000300800 */
[----:B--2---:R-:W1:Y:S01]  /*34420*/  SHFL.BFLY PT, R13, R13, 0x2, 0x1f ;  /* 0x0c401f000d0d7f89 */ /* 0x004e6200000e0000 */
[----:B0-----:R-:W-:-:S02]  /*34430*/  FMNMX R27, R27, R26, !PT ;  /* 0x0000001a1b1b7209 */ /* 0x001fc40007800000 */
[----:B----4-:R-:W-:Y:S01]  /*34440*/  FMNMX R18, R18, R17, !PT ;  /* 0x0000001112127209 */ /* 0x010fe20007800000 */
[----:B-1----:R-:W-:Y:S04]  /*34450*/  STL [R1+0x80], R13 ;  /* 0x0000800d01007387 */ /* 0x002fe80000100800 */
[----:B------:R0:W-:Y:S04]  /*34460*/  STL [R1+0xb38], R27 ;  /* 0x000b381b01007387 */ /* 0x0001e80000100800 */
[----:B0-----:R-:W2:Y:S01]  /*34470*/  LDL.LU R27, [R1+0x17c] ;  /* 0x00017c00011b7983 */ /* 0x001ea20000300800 */
[----:B---3--:R-:W-:-:S03]  /*34480*/  FMNMX R19, R19, R25, !PT ;  /* 0x0000001913137209 */ /* 0x008fc60007800000 */
[----:B------:R-:W3:Y:S04]  /*34490*/  LDL R25, [R1+0x178] ;  /* 0x0001780001197983 */ /* 0x000ee80000100800 */
[----:B------:R0:W-:Y:S04]  /*344a0*/  STL [R1+0xb24], R19 ;  /* 0x000b241301007387 */ /* 0x0001e80000100800 */
[----:B0-----:R-:W4:Y:S04]  /*344b0*/  LDL R19, [R1+0x174] ;  /* 0x0001740001137983 */ /* 0x001f280000100800 */
[----:B------:R-:W2:Y:S04]  /*344c0*/  LDL.LU R17, [R1+0xb64] ;  /* 0x000b640001117983 */ /* 0x000ea80000300800 */
[----:B------:R-:W0:Y:S04]  /*344d0*/  SHFL.BFLY PT, R13, R16, 0x2, 0x1f ;  /* 0x0c401f00100d7f89 */ /* 0x000e2800000e0000 */
[----:B------:R1:W-:Y:S04]  /*344e0*/  STL [R1+0xb28], R18 ;  /* 0x000b281201007387 */ /* 0x0003e80000100800 */
[----:B-1----:R-:W3:Y:S04]  /*344f0*/  LDL.LU R18, [R1+0x160] ;  /* 0x0001600001127983 */ /* 0x002ee80000300800 */
[----:B------:R-:W1:Y:S04]  /*34500*/  SHFL.BFLY PT, R28, R15, 0x2, 0x1f ;  /* 0x0c401f000f1c7f89 */ /* 0x000e6800000e0000 */
[----:B------:R-:W0:Y:S04]  /*34510*/  SHFL.BFLY PT, R23, R14, 0x2, 0x1f ;  /* 0x0c401f000e177f89 */ /* 0x000e2800000e0000 */
[----:B------:R-:W0:Y:S04]  /*34520*/  SHFL.BFLY PT, R21, R12, 0x2, 0x1f ;  /* 0x0c401f000c157f89 */ /* 0x000e2800000e0000 */
[----:B-----5:R-:W5:Y:S01]  /*34530*/  SHFL.BFLY PT, R26, R7, 0x2, 0x1f ;  /* 0x0c401f00071a7f89 */ /* 0x020f6200000e0000 */
[----:B--2---:R-:W-:Y:S01]  /*34540*/  FMNMX R17, R17, R29, !PT ;  /* 0x0000001d11117209 */ /* 0x004fe20007800000 */
[----:B0-----:R-:W-:-:S02]  /*34550*/  IMAD.MOV.U32 R29, RZ, RZ, R13 ;  /* 0x000000ffff1d7224 */ /* 0x001fc400078e000d */
[----:B------:R-:W2:Y:S01]  /*34560*/  LDL.LU R13, [R1+0xb60] ;  /* 0x000b6000010d7983 */ /* 0x000ea20000300800 */
[----:B-1----:R-:W-:-:S03]  /*34570*/  FMNMX R15, R15, R28, !PT ;  /* 0x0000001c0f0f7209 */ /* 0x002fc60007800000 */
[----:B------:R0:W-:Y:S01]  /*34580*/  STL [R1+0xb1c], R17 ;  /* 0x000b1c1101007387 */ /* 0x0001e20000100800 */
[----:B------:R-:W-:Y:S02]  /*34590*/  FMNMX R14, R14, R23, !PT ;  /* 0x000000170e0e7209 */ /* 0x000fe40007800000 */
[----:B------:R-:W-:Y:S01]  /*345a0*/  FMNMX R12, R12, R21, !PT ;  /* 0x000000150c0c7209 */ /* 0x000fe20007800000 */
[----:B0-----:R-:W3:Y:S04]  /*345b0*/  LDL.LU R17, [R1+0x150] ;  /* 0x0001500001117983 */ /* 0x001ee80000300800 */
[----:B------:R-:W3:Y:S04]  /*345c0*/  LDL.LU R28, [R1+0x164] ;  /* 0x00016400011c7983 */ /* 0x000ee80000300800 */
[----:B------:R0:W-:Y:S01]  /*345d0*/  STL [R1+0xb14], R15 ;  /* 0x000b140f01007387 */ /* 0x0001e20000100800 */
[----:B-----5:R-:W-:-:S03]  /*345e0*/  IMAD.MOV.U32 R21, RZ, RZ, R26 ;  /* 0x000000ffff157224 */ /* 0x020fc600078e001a */
[----:B0-----:R-:W5:Y:S04]  /*345f0*/  LDL.LU R15, [R1+0x118] ;  /* 0x00011800010f7983 */ /* 0x001f680000300800 */
[----:B------:R-:W3:Y:S04]  /*34600*/  LDL.LU R23, [R1+0x80] ;  /* 0x0000800001177983 */ /* 0x000ee80000300800 */
[----:B------:R0:W-:Y:S04]  /*34610*/  STL [R1+0xb18], R14 ;  /* 0x000b180e01007387 */ /* 0x0001e80000100800 */
[----:B0-----:R-:W3:Y:S01]  /*34620*/  LDL.LU R14, [R1+0x11c] ;  /* 0x00011c00010e7983 */ /* 0x001ee20000300800 */
[----:B--2---:R-:W-:-:S02]  /*34630*/  FMNMX R13, R13, R22, !PT ;  /* 0x000000160d0d7209 */ /* 0x004fc40007800000 */
[----:B------:R-:W-:Y:S02]  /*34640*/  MOV R22, R7 ;  /* 0x0000000700167202 */ /* 0x000fe40000000f00 */
[----:B------:R-:W2:Y:S04]  /*34650*/  LDL.LU R7, [R1+0xb5c] ;  /* 0x000b5c0001077983 */ /* 0x000ea80000300800 */
[----:B------:R0:W-:Y:S04]  /*34660*/  STL [R1+0xb20], R13 ;  /* 0x000b200d01007387 */ /* 0x0001e80000100800 */
[----:B0-----:R-:W2:Y:S04]  /*34670*/  LDL.LU R13, [R1+0x154] ;  /* 0x00015400010d7983 */ /* 0x001ea80000300800 */
[----:B------:R-:W2:Y:S04]  /*34680*/  LDL.LU R26, [R1+0xb58] ;  /* 0x000b5800011a7983 */ /* 0x000ea80000300800 */
[----:B------:R0:W-:Y:S04]  /*34690*/  STL [R1+0xb2c], R12 ;  /* 0x000b2c0c01007387 */ /* 0x0001e80000100800 */
[----:B0-----:R-:W2:Y:S04]  /*346a0*/  LDL R12, [R1+0x170] ;  /* 0x00017000010c7983 */ /* 0x001ea80000100800 */
[----:B------:R-:W0:Y:S04]  /*346b0*/  SHFL.BFLY PT, R20, R11, 0x2, 0x1f ;  /* 0x0c401f000b147f89 */ /* 0x000e2800000e0000 */
[----:B------:R-:W1:Y:S01]  /*346c0*/  SHFL.BFLY PT, R3, R10, 0x2, 0x1f ;  /* 0x0c401f000a037f89 */ /* 0x000e6200000e0000 */
[----:B0-----:R-:W-:-:S02]  /*346d0*/  FMNMX R11, R11, R20, !PT ;  /* 0x000000140b0b7209 */ /* 0x001fc40007800000 */
[----:B-1----:R-:W-:-:S03]  /*346e0*/  FMNMX R10, R10, R3, !PT ;  /* 0x000000030a0a7209 */ /* 0x002fc60007800000 */
[----:B------:R0:W-:Y:S04]  /*346f0*/  STL [R1+0xb30], R11 ;  /* 0x000b300b01007387 */ /* 0x0001e80000100800 */
[----:B0-----:R-:W5:Y:S04]  /*34700*/  LDL.LU R11, [R1+0x180] ;  /* 0x00018000010b7983 */ /* 0x001f680000300800 */
[----:B------:R-:W-:Y:S04]  /*34710*/  STL [R1+0xb3c], R10 ;  /* 0x000b3c0a01007387 */ /* 0x000fe80000100800 */
[----:B---3--:R-:W-:Y:S04]  /*34720*/  SHFL.BFLY PT, R3, R25, 0x2, 0x1f ;  /* 0x0c401f0019037f89 */ /* 0x008fe800000e0000 */
[----:B--2---:R-:W0:Y:S04]  /*34730*/  SHFL.BFLY PT, R10, R12, 0x2, 0x1f ;  /* 0x0c401f000c0a7f89 */ /* 0x004e2800000e0000 */
[----:B----4-:R-:W1:Y:S04]  /*34740*/  SHFL.BFLY PT, R12, R19, 0x2, 0x1f ;  /* 0x0c401f00130c7f89 */ /* 0x010e6800000e0000 */
[----:B0-----:R-:W-:Y:S04]  /*34750*/  STL [R1+0x78], R10 ;  /* 0x0000780a01007387 */ /* 0x001fe80000100800 */
[----:B------:R-:W0:Y:S04]  /*34760*/  SHFL.BFLY PT, R10, R27, 0x2, 0x1f ;  /* 0x0c401f001b0a7f89 */ /* 0x000e2800000e0000 */
[----:B-1----:R-:W-:Y:S04]  /*34770*/  STL [R1+0x74], R12 ;  /* 0x0000740c01007387 */ /* 0x002fe80000100800 */
[----:B0-----:R0:W-:Y:S04]  /*34780*/  STL [R1+0xb44], R10 ;  /* 0x000b440a01007387 */ /* 0x0011e80000100800 */
[----:B------:R-:W-:Y:S04]  /*34790*/  STL [R1+0x70], R3 ;  /* 0x0000700301007387 */ /* 0x000fe80000100800 */
[----:B0-----:R-:W2:Y:S04]  /*347a0*/  LDL.LU R10, [R1+0x70] ;  /* 0x00007000010a7983 */ /* 0x001ea80000300800 */
[----:B--2---:R0:W-:Y:S04]  /*347b0*/  STL [R1+0xb48], R10 ;  /* 0x000b480a01007387 */ /* 0x0041e80000100800 */
[----:B0-----:R-:W2:Y:S04]  /*347c0*/  LDL.LU R10, [R1+0x174] ;  /* 0x00017400010a7983 */ /* 0x001ea80000300800 */
[----:B--2---:R0:W-:Y:S04]  /*347d0*/  STL [R1+0xb50], R10 ;  /* 0x000b500a01007387 */ /* 0x0041e80000100800 */
[----:B0-----:R-:W2:Y:S04]  /*347e0*/  LDL.LU R10, [R1+0x170] ;  /* 0x00017000010a7983 */ /* 0x001ea80000300800 */
[----:B------:R0:W-:Y:S04]  /*347f0*/  STL [R1+0xb40], R27 ;  /* 0x000b401b01007387 */ /* 0x0001e80000100800 */
[----:B0-----:R-:W3:Y:S04]  /*34800*/  LDL.LU R27, [R1+0x178] ;  /* 0x00017800011b7983 */ /* 0x001ee80000300800 */
[----:B---3--:R0:W-:Y:S04]  /*34810*/  STL [R1+0xb4c], R27 ;  /* 0x000b4c1b01007387 */ /* 0x0081e80000100800 */
[----:B0-----:R-:W3:Y:S01]  /*34820*/  LDL.LU R27, [R1+0x74] ;  /* 0x00007400011b7983 */ /* 0x001ee20000300800 */
[----:B------:R-:W-:-:S03]  /*34830*/  FMNMX R5, R5, R0, !PT ;  /* 0x0000000005057209 */ /* 0x000fc60007800000 */
[----:B------:R-:W0:Y:S04]  /*34840*/  SHFL.BFLY PT, R0, R8, 0x2, 0x1f ;  /* 0x0c401f0008007f89 */ /* 0x000e2800000e0000 */
[----:B---3--:R1:W-:Y:S04]  /*34850*/  STL [R1+0xb54], R27 ;  /* 0x000b541b01007387 */ /* 0x0083e80000100800 */
[----:B-1----:R-:W2:Y:S01]  /*34860*/  LDL.LU R27, [R1+0x78] ;  /* 0x00007800011b7983 */ /* 0x002ea20000300800 */
[----:B0-----:R-:W-:Y:S02]  /*34870*/  FMNMX R8, R8, R0, !PT ;  /* 0x0000000008087209 */ /* 0x001fe40007800000 */
[----:B------:R-:W-:-:S05]  /*34880*/  FMNMX R0, R28, R23, !PT ;  /* 0x000000171c007209 */ /* 0x000fca0007800000 */
[----:B------:R0:W-:Y:S02]  /*34890*/  STL [R1+0x94], R0 ;  /* 0x0000940001007387 */ /* 0x0001e40000100800 */
[----:B0-----:R-:W-:-:S05]  /*348a0*/  FMNMX R0, R22, R21, !PT ;  /* 0x0000001516007209 */ /* 0x001fca0007800000 */
[----:B------:R-:W-:Y:S01]  /*348b0*/  STL [R1+0x8c], R0 ;  /* 0x00008c0001007387 */ /* 0x000fe20000100800 */
[----:B--2---:R-:W-:-:S03]  /*348c0*/  FMNMX R10, R10, R27, !PT ;  /* 0x0000001b0a0a7209 */ /* 0x004fc60007800000 */
[----:B------:R-:W2:Y:S04]  /*348d0*/  LDL.LU R27, [R1+0xb54] ;  /* 0x000b5400011b7983 */ /* 0x000ea80000300800 */
[----:B------:R0:W-:Y:S04]  /*348e0*/  STL [R1+0x88], R10 ;  /* 0x0000880a01007387 */ /* 0x0001e80000100800 */
[----:B0-----:R-:W2:Y:S02]  /*348f0*/  LDL.LU R10, [R1+0xb50] ;  /* 0x000b5000010a7983 */ /* 0x001ea40000300800 */
[----:B--2---:R-:W-:-:S02]  /*34900*/  FMNMX R10, R10, R27, !PT ;  /* 0x0000001b0a0a7209 */ /* 0x004fc40007800000 */
[----:B------:R-:W2:Y:S04]  /*34910*/  LDL.LU R27, [R1+0xb4c] ;  /* 0x000b4c00011b7983 */ /* 0x000ea80000300800 */
[----:B------:R0:W-:Y:S04]  /*34920*/  STL [R1+0x84], R10 ;  /* 0x0000840a01007387 */ /* 0x0001e80000100800 */
[----:B0-----:R-:W2:Y:S04]  /*34930*/  LDL.LU R10, [R1+0xb48] ;  /* 0x000b4800010a7983 */ /* 0x001ea80000300800 */
[----:B-----5:R-:W0:Y:S01]  /*34940*/  SHFL.BFLY PT, R25, R11, 0x2, 0x1f ;  /* 0x0c401f000b197f89 */ /* 0x020e2200000e0000 */
[----:B--2---:R-:W-:-:S03]  /*34950*/  FMNMX R27, R27, R10, !PT ;  /* 0x0000000a1b1b7209 */ /* 0x004fc60007800000 */
[----:B------:R-:W2:Y:S04]  /*34960*/  LDL.LU R10, [R1+0xb44] ;  /* 0x000b4400010a7983 */ /* 0x000ea80000300800 */
[----:B------:R1:W-:Y:S04]  /*34970*/  STL [R1+0xac], R27 ;  /* 0x0000ac1b01007387 */ /* 0x0003e80000100800 */
[----:B-1----:R-:W2:Y:S01]  /*34980*/  LDL.LU R27, [R1+0xb40] ;  /* 0x000b4000011b7983 */ /* 0x002ea20000300800 */
[----:B0-----:R-:W-:Y:S02]  /*34990*/  FMNMX R11, R11, R25, !PT ;  /* 0x000000190b0b7209 */ /* 0x001fe40007800000 */
[----:B--2---:R-:W-:-:S02]  /*349a0*/  FMNMX R27, R27, R10, !PT ;  /* 0x0000000a1b1b7209 */ /* 0x004fc40007800000 */
[----:B------:R-:W2:Y:S04]  /*349b0*/  LDL.LU R10, [R1+0xb3c] ;  /* 0x000b3c00010a7983 */ /* 0x000ea80000300800 */
[----:B------:R0:W-:Y:S04]  /*349c0*/  STL [R1+0xa8], R27 ;  /* 0x0000a81b01007387 */ /* 0x0001e80000100800 */
[----:B0-----:R-:W3:Y:S04]  /*349d0*/  LDL.LU R27, [R1+0xb38] ;  /* 0x000b3800011b7983 */ /* 0x001ee80000300800 */
[----:B------:R-:W4:Y:S04]  /*349e0*/  LDL.LU R25, [R1+0xb34] ;  /* 0x000b340001197983 */ /* 0x000f280000300800 */
[----:B------:R-:W-:Y:S04]  /*349f0*/  STL [R1+0xa4], R11 ;  /* 0x0000a40b01007387 */ /* 0x000fe80000100800 */
[----:B------:R-:W0:Y:S04]  /*34a00*/  SHFL.BFLY PT, R12, R18, 0x1, 0x1f ;  /* 0x0c201f00120c7f89 */ /* 0x000e2800000e0000 */
[----:B------:R-:W1:Y:S01]  /*34a10*/  SHFL.BFLY PT, R19, R13, 0x1, 0x1f ;  /* 0x0c201f000d137f89 */ /* 0x000e6200000e0000 */
[----:B0-----:R-:W-:-:S02]  /*34a20*/  FMNMX R18, R18, R12, !PT ;  /* 0x0000000c12127209 */ /* 0x001fc40007800000 */
[----:B-1----:R-:W-:Y:S01]  /*34a30*/  FMNMX R13, R13, R19, !PT ;  /* 0x000000130d0d7209 */ /* 0x002fe20007800000 */
[----:B----4-:R-:W0:Y:S04]  /*34a40*/  SHFL.BFLY PT, R11, R25, 0x1, 0x1f ;  /* 0x0c201f00190b7f89 */ /* 0x010e2800000e0000 */
[----:B0-----:R-:W-:Y:S04]  /*34a50*/  STL [R1+0x80], R11 ;  /* 0x0000800b01007387 */ /* 0x001fe80000100800 */
[----:B---3--:R-:W0:Y:S04]  /*34a60*/  SHFL.BFLY PT, R11, R27, 0x1, 0x1f ;  /* 0x0c201f001b0b7f89 */ /* 0x008e2800000e0000 */
[----:B0-----:R0:W-:Y:S04]  /*34a70*/  STL [R1+0x7c], R11 ;  /* 0x00007c0b01007387 */ /* 0x0011e80000100800 */
[----:B0-----:R-:W3:Y:S04]  /*34a80*/  LDL.LU R11, [R1+0xb30] ;  /* 0x000b3000010b7983 */ /* 0x001ee80000300800 */
[----:B------:R-:W4:Y:S04]  /*34a90*/  LDL.LU R12, [R1+0xb2c] ;  /* 0x000b2c00010c7983 */ /* 0x000f280000300800 */
[----:B------:R0:W-:Y:S04]  /*34aa0*/  STL [R1+0x160], R18 ;  /* 0x0001601201007387 */ /* 0x0001e80000100800 */
[----:B0-----:R-:W5:Y:S04]  /*34ab0*/  LDL.LU R18, [R1+0xb28] ;  /* 0x000b280001127983 */ /* 0x001f680000300800 */
[----:B------:R-:W2:Y:S04]  /*34ac0*/  LDL.LU R19, [R1+0xb24] ;  /* 0x000b240001137983 */ /* 0x000ea80000300800 */
[----:B------:R-:W-:Y:S01]  /*34ad0*/  STL [R1+0x15c], R13 ;  /* 0x00015c0d01007387 */ /* 0x000fe20000100800 */
[----:B------:R-:W-:-:S03]  /*34ae0*/  FMNMX R16, R16, R29, !PT ;  /* 0x0000001d10107209 */ /* 0x000fc60007800000 */
[----:B------:R-:W0:Y:S02]  /*34af0*/  SHFL.BFLY PT, R29, R17, 0x1, 0x1f ;  /* 0x0c201f00111d7f89 */ /* 0x000e2400000e0000 */
[----:B0-----:R-:W-:Y:S02]  /*34b00*/  FMNMX R29, R17, R29, !PT ;  /* 0x0000001d111d7209 */ /* 0x001fe40007800000 */
[----:B--2---:R-:W0:Y:S04]  /*34b10*/  SHFL.BFLY PT, R13, R19, 0x1, 0x1f ;  /* 0x0c201f00130d7f89 */ /* 0x004e2800000e0000 */
[----:B0-----:R-:W-:Y:S04]  /*34b20*/  STL [R1+0x78], R13 ;  /* 0x0000780d01007387 */ /* 0x001fe80000100800 */
[----:B-----5:R-:W0:Y:S04]  /*34b30*/  SHFL.BFLY PT, R13, R18, 0x1, 0x1f ;  /* 0x0c201f00120d7f89 */ /* 0x020e2800000e0000 */
[----:B0-----:R0:W-:Y:S04]  /*34b40*/  STL [R1+0x74], R13 ;  /* 0x0000740d01007387 */ /* 0x0011e80000100800 */
[----:B0-----:R-:W2:Y:S04]  /*34b50*/  LDL.LU R13, [R1+0xb20] ;  /* 0x000b2000010d7983 */ /* 0x001ea80000300800 */
[----:B------:R-:W5:Y:S04]  /*34b60*/  LDL.LU R17, [R1+0xb1c] ;  /* 0x000b1c0001117983 */ /* 0x000f680000300800 */
[----:B------:R-:W0:Y:S04]  /*34b70*/  SHFL.BFLY PT, R28, R14, 0x1, 0x1f ;  /* 0x0c201f000e1c7f89 */ /* 0x000e2800000e0000 */
[----:B------:R-:W1:Y:S01]  /*34b80*/  SHFL.BFLY PT, R23, R15, 0x1, 0x1f ;  /* 0x0c201f000f177f89 */ /* 0x000e6200000e0000 */
[----:B------:R-:W-:-:S03]  /*34b90*/  FMNMX R4, R4, R2, !PT ;  /* 0x0000000204047209 */ /* 0x000fc60007800000 */
[----:B------:R-:W3:Y:S04]  /*34ba0*/  SHFL.BFLY PT, R2, R9, 0x2, 0x1f ;  /* 0x0c401f0009027f89 */ /* 0x000ee800000e0000 */
[----:B------:R0:W-:Y:S04]  /*34bb0*/  STL [R1+0x158], R29 ;  /* 0x0001581d01007387 */ /* 0x0001e80000100800 */
[----:B------:R-:W4:Y:S04]  /*34bc0*/  SHFL.BFLY PT, R21, R7, 0x1, 0x1f ;  /* 0x0c201f0007157f89 */ /* 0x000f2800000e0000 */
[----:B------:R-:W4:Y:S04]  /*34bd0*/  SHFL.BFLY PT, R22, R26, 0x1, 0x1f ;  /* 0x0c201f001a167f89 */ /* 0x000f2800000e0000 */
[----:B------:R-:W4:Y:S01]  /*34be0*/  SHFL.BFLY PT, R20, R6, 0x1, 0x1f ;  /* 0x0c201f0006147f89 */ /* 0x000f2200000e0000 */
[----:B0-----:R-:W-:-:S02]  /*34bf0*/  FMNMX R29, R14, R28, !PT ;  /* 0x0000001c0e1d7209 */ /* 0x001fc40007800000 */
[----:B-1----:R-:W-:Y:S01]  /*34c00*/  FMNMX R28, R15, R23, !PT ;  /* 0x000000170f1c7209 */ /* 0x002fe20007800000 */
[----:B------:R-:W2:Y:S04]  /*34c10*/  LDL.LU R14, [R1+0xb18] ;  /* 0x000b1800010e7983 */ /* 0x000ea80000300800 */
[----:B------:R-:W2:Y:S04]  /*34c20*/  LDL.LU R15, [R1+0xb14] ;  /* 0x000b1400010f7983 */ /* 0x000ea80000300800 */
[----:B------:R-:W0:Y:S01]  /*34c30*/  SHFL.BFLY PT, R3, R5, 0x1, 0x1f ;  /* 0x0c201f0005037f89 */ /* 0x000e2200000e0000 */
[----:B---3--:R-:W-:-:S03]  /*34c40*/  FMNMX R9, R9, R2, !PT ;  /* 0x0000000209097209 */ /* 0x008fc60007800000 */
[----:B------:R-:W1:Y:S04]  /*34c50*/  SHFL.BFLY PT, R2, R4, 0x1, 0x1f ;  /* 0x0c201f0004027f89 */ /* 0x000e6800000e0000 */
[----:B------:R-:W3:Y:S01]  /*34c60*/  SHFL.BFLY PT, R0, R24, 0x1, 0x1f ;  /* 0x0c201f0018007f89 */ /* 0x000ee200000e0000 */
[----:B----4-:R-:W-:Y:S02]  /*34c70*/  FMNMX R7, R7, R21, !PT ;  /* 0x0000001507077209 */ /* 0x010fe40007800000 */
[----:B------:R-:W-:Y:S01]  /*34c80*/  FMNMX R22, R26, R22, !PT ;  /* 0x000000161a167209 */ /* 0x000fe20007800000 */
[----:B------:R-:W-:Y:S04]  /*34c90*/  STL [R1+0x154], R29 ;  /* 0x0001541d01007387 */ /* 0x000fe80000100800 */
[----:B------:R-:W-:Y:S01]  /*34ca0*/  STL [R1+0x150], R28 ;  /* 0x0001501c01007387 */ /* 0x000fe20000100800 */
[----:B------:R-:W-:-:S02]  /*34cb0*/  FMNMX R6, R6, R20, !PT ;  /* 0x0000001406067209 */ /* 0x000fc40007800000 */
[----:B0-----:R-:W-:Y:S02]  /*34cc0*/  FMNMX R5, R5, R3, !PT ;  /* 0x0000000305057209 */ /* 0x001fe40007800000 */
[----:B-1----:R-:W-:Y:S02]  /*34cd0*/  FMNMX R4, R4, R2, !PT ;  /* 0x0000000204047209 */ /* 0x002fe40007800000 */
[----:B---3--:R-:W-:Y:S01]  /*34ce0*/  FMNMX R26, R24, R0, !PT ;  /* 0x00000000181a7209 */ /* 0x008fe20007800000 */
[----:B-----5:R-:W0:Y:S04]  /*34cf0*/  SHFL.BFLY PT, R23, R17, 0x1, 0x1f ;  /* 0x0c201f0011177f89 */ /* 0x020e2800000e0000 */
[----:B0-----:R-:W-:Y:S04]  /*34d00*/  STL [R1+0x70], R23 ;  /* 0x0000701701007387 */ /* 0x001fe80000100800 */
[----:B------:R-:W-:Y:S04]  /*34d10*/  STL [R1+0xae0], R7 ;  /* 0x000ae00701007387 */ /* 0x000fe80000100800 */
[----:B------:R-:W-:Y:S04]  /*34d20*/  STL [R1+0x11c], R22 ;  /* 0x00011c1601007387 */ /* 0x000fe80000100800 */
[----:B------:R-:W3:Y:S04]  /*34d30*/  LDL.LU R20, [R1+0x7c] ;  /* 0x00007c0001147983 */ /* 0x000ee80000300800 */
[----:B------:R-:W-:Y:S04]  /*34d40*/  STL [R1+0xae4], R6 ;  /* 0x000ae40601007387 */ /* 0x000fe80000100800 */
[----:B------:R-:W4:Y:S04]  /*34d50*/  LDL R21, [R1+0x94] ;  /* 0x0000940001157983 */ /* 0x000f280000100800 */
[----:B------:R-:W-:Y:S04]  /*34d60*/  STL [R1+0xae8], R5 ;  /* 0x000ae80501007387 */ /* 0x000fe80000100800 */
[----:B------:R-:W5:Y:S04]  /*34d70*/  LDL.LU R2, [R1+0x74] ;  /* 0x0000740001027983 */ /* 0x000f680000300800 */
[----:B------:R0:W-:Y:S04]  /*34d80*/  STL [R1+0xaec], R4 ;  /* 0x000aec0401007387 */ /* 0x0001e80000100800 */
[----:B0-----:R-:W4:Y:S04]  /*34d90*/  LDL.LU R4, [R1+0x78] ;  /* 0x0000780001047983 */ /* 0x001f280000300800 */
[----:B------:R-:W4:Y:S04]  /*34da0*/  LDL.LU R0, [R1+0x80] ;  /* 0x0000800001007983 */ /* 0x000f280000300800 */
[----:B--2---:R-:W0:Y:S04]  /*34db0*/  SHFL.BFLY PT, R22, R15, 0x1, 0x1f ;  /* 0x0c201f000f167f89 */ /* 0x004e2800000e0000 */
[----:B------:R-:W2:Y:S04]  /*34dc0*/  LDL R3, [R1+0x8c] ;  /* 0x00008c0001037983 */ /* 0x000ea80000100800 */
[----:B------:R-:W2:Y:S04]  /*34dd0*/  LDL R5, [R1+0x88] ;  /* 0x0000880001057983 */ /* 0x000ea80000100800 */
[----:B------:R-:W2:Y:S04]  /*34de0*/  LDL R6, [R1+0x84] ;  /* 0x0000840001067983 */ /* 0x000ea80000100800 */
[----:B------:R-:W2:Y:S04]  /*34df0*/  LDL.LU R7, [R1+0x70] ;  /* 0x0000700001077983 */ /* 0x000ea80000300800 */
[----:B------:R-:W-:Y:S04]  /*34e00*/  STL [R1+0xaf0], R26 ;  /* 0x000af01a01007387 */ /* 0x000fe80000100800 */
[----:B------:R-:W1:Y:S04]  /*34e10*/  SHFL.BFLY PT, R23, R14, 0x1, 0x1f ;  /* 0x0c201f000e177f89 */ /* 0x000e6800000e0000 */
[----:B------:R1:W-:Y:S04]  /*34e20*/  STL [R1+0xb10], R14 ;  /* 0x000b100e01007387 */ /* 0x0003e80000100800 */
[----:B0-----:R-:W-:Y:S04]  /*34e30*/  STL [R1+0x6c], R22 ;  /* 0x00006c1601007387 */ /* 0x001fe80000100800 */
[----:B------:R-:W0:Y:S04]  /*34e40*/  SHFL.BFLY PT, R22, R13, 0x1, 0x1f ;  /* 0x0c201f000d167f89 */ /* 0x000e2800000e0000 */
[----:B-1----:R-:W-:Y:S04]  /*34e50*/  STL [R1+0x68], R23 ;  /* 0x0000681701007387 */ /* 0x002fe80000100800 */
[----:B------:R-:W2:Y:S04]  /*34e60*/  LDL.LU R14, [R1+0x6c] ;  /* 0x00006c00010e7983 */ /* 0x000ea80000300800 */
[----:B------:R1:W-:Y:S04]  /*34e70*/  STL [R1+0xb0c], R13 ;  /* 0x000b0c0d01007387 */ /* 0x0003e80000100800 */
[----:B------:R-:W-:Y:S04]  /*34e80*/  SHFL.BFLY PT, R24, R12, 0x1, 0x1f ;  /* 0x0c201f000c187f89 */ /* 0x000fe800000e0000 */
[----:B0-----:R-:W-:Y:S04]  /*34e90*/  STL [R1+0x64], R22 ;  /* 0x0000641601007387 */ /* 0x001fe80000100800 */
[----:B-1----:R-:W2:Y:S04]  /*34ea0*/  LDL R13, [R1+0x68] ;  /* 0x00006800010d7983 */ /* 0x002ea80000100800 */
[----:B------:R0:W-:Y:S04]  /*34eb0*/  STL [R1+0xb08], R12 ;  /* 0x000b080c01007387 */ /* 0x0001e80000100800 */
[----:B0-----:R-:W2:Y:S01]  /*34ec0*/  LDL.LU R12, [R1+0x64] ;  /* 0x00006400010c7983 */ /* 0x001ea20000300800 */
[----:B---3--:R-:W-:-:S02]  /*34ed0*/  FMNMX R27, R27, R20, !PT ;  /* 0x000000141b1b7209 */ /* 0x008fc40007800000 */
[----:B----4-:R-:W-:Y:S02]  /*34ee0*/  FMNMX R25, R25, R0, !PT ;  /* 0x0000000019197209 */ /* 0x010fe40007800000 */
[----:B------:R-:W-:-:S03]  /*34ef0*/  FMNMX R19, R19, R4, !PT ;  /* 0x0000000413137209 */ /* 0x000fc60007800000 */
[----:B------:R-:W-:Y:S04]  /*34f00*/  STL [R1+0xaf4], R25 ;  /* 0x000af41901007387 */ /* 0x000fe80000100800 */
[----:B------:R0:W-:Y:S04]  /*34f10*/  STL [R1+0xaf8], R27 ;  /* 0x000af81b01007387 */ /* 0x0001e80000100800 */
[----:B0-----:R-:W3:Y:S04]  /*34f20*/  LDL.LU R27, [R1+0xa4] ;  /* 0x0000a400011b7983 */ /* 0x001ee80000300800 */
[----:B------:R0:W-:Y:S04]  /*34f30*/  STL [R1+0xafc], R19 ;  /* 0x000afc1301007387 */ /* 0x0001e80000100800 */
[----:B0-----:R-:W4:Y:S01]  /*34f40*/  LDL R19, [R1+0xac] ;  /* 0x0000ac0001137983 */ /* 0x001f220000100800 */
[----:B-----5:R-:W-:-:S02]  /*34f50*/  FMNMX R18, R18, R2, !PT ;  /* 0x0000000212127209 */ /* 0x020fc40007800000 */
[----:B--2---:R-:W-:-:S03]  /*34f60*/  FMNMX R17, R17, R7, !PT ;  /* 0x0000000711117209 */ /* 0x004fc60007800000 */
[----:B------:R0:W-:Y:S04]  /*34f70*/  STL [R1+0xb00], R18 ;  /* 0x000b001201007387 */ /* 0x0001e80000100800 */
[----:B------:R1:W-:Y:S04]  /*34f80*/  SHFL.BFLY PT, R2, R5, 0x1, 0x1f ;  /* 0x0c201f0005027f89 */ /* 0x0003e800000e0000 */
[----:B------:R2:W-:Y:S04]  /*34f90*/  SHFL.BFLY PT, R0, R6, 0x1, 0x1f ;  /* 0x0c201f0006007f89 */ /* 0x0005e800000e0000 */
[----:B0-----:R-:W5:Y:S04]  /*34fa0*/  LDL.LU R18, [R1+0xa8] ;  /* 0x0000a80001127983 */ /* 0x001f680000300800 */
[----:B------:R-:W-:Y:S04]  /*34fb0*/  STL [R1+0xb04], R17 ;  /* 0x000b041101007387 */ /* 0x000fe80000100800 */
[----:B------:R-:W3:Y:S04]  /*34fc0*/  LDL.LU R25, [R1+0x160] ;  /* 0x0001600001197983 */ /* 0x000ee80000300800 */
[----:B------:R-:W3:Y:S04]  /*34fd0*/  LDL.LU R26, [R1+0x15c] ;  /* 0x00015c00011a7983 */ /* 0x000ee80000300800 */
[----:B------:R-:W3:Y:S04]  /*34fe0*/  LDL.LU R4, [R1+0x158] ;  /* 0x0001580001047983 */ /* 0x000ee80000300800 */
[----:B-1----:R-:W3:Y:S04]  /*34ff0*/  LDL.LU R5, [R1+0x154] ;  /* 0x0001540001057983 */ /* 0x002ee80000300800 */
[----:B--2---:R-:W2:Y:S04]  /*35000*/  LDL.LU R6, [R1+0x150] ;  /* 0x0001500001067983 */ /* 0x004ea80000300800 */
[----:B------:R-:W2:Y:S01]  /*35010*/  LDL.LU R7, [R1+0x11c] ;  /* 0x00011c0001077983 */ /* 0x000ea20000300800 */
[----:B------:R-:W-:-:S03]  /*35020*/  FMNMX R15, R15, R14, !PT ;  /* 0x0000000e0f0f7209 */ /* 0x000fc60007800000 */
[----:B----4-:R-:W0:Y:S04]  /*35030*/  SHFL.BFLY PT, R19, R19, 0x1, 0x1f ;  /* 0x0c201f0013137f89 */ /* 0x010e2800000e0000 */
[----:B0-----:R-:W-:Y:S04]  /*35040*/  STL [R1+0x70], R19 ;  /* 0x0000701301007387 */ /* 0x001fe80000100800 */
[----:B------:R-:W4:Y:S02]  /*35050*/  LDL.LU R14, [R1+0xb10] ;  /* 0x000b1000010e7983 */ /* 0x000f240000300800 */
[----:B----4-:R-:W-:-:S02]  /*35060*/  FMNMX R14, R14, R13, !PT ;  /* 0x0000000d0e0e7209 */ /* 0x010fc40007800000 */
[----:B------:R-:W4:Y:S04]  /*35070*/  LDL.LU R13, [R1+0xb0c] ;  /* 0x000b0c00010d7983 */ /* 0x000f280000300800 */
[----:B------:R-:W0:Y:S02]  /*35080*/  SHFL.BFLY PT, R29, R11, 0x1, 0x1f ;  /* 0x0c201f000b1d7f89 */ /* 0x000e2400000e0000 */
[----:B0-----:R-:W-:Y:S02]  /*35090*/  FMNMX R11, R11, R29, !PT ;  /* 0x0000001d0b0b7209 */ /* 0x001fe40007800000 */
[----:B----4-:R-:W-:Y:S02]  /*350a0*/  FMNMX R13, R13, R12, !PT ;  /* 0x0000000c0d0d7209 */ /* 0x010fe40007800000 */
[----:B------:R-:W4:Y:S04]  /*350b0*/  LDL.LU R12, [R1+0xb08] ;  /* 0x000b0800010c7983 */ /* 0x000f280000300800 */
[----:B------:R-:W2:Y:S04]  /*350c0*/  LDL.LU R29, [R1+0x94] ;  /* 0x00009400011d7983 */ /* 0x000ea80000300800 */
[----:B------:R-:W0:Y:S04]  /*350d0*/  SHFL.BFLY PT, R22, R8, 0x1, 0x1f ;  /* 0x0c201f0008167f89 */ /* 0x000e2800000e0000 */
[----:B------:R-:W1:Y:S04]  /*350e0*/  SHFL.BFLY PT, R23, R9, 0x1, 0x1f ;  /* 0x0c201f0009177f89 */ /* 0x000e6800000e0000 */
[----:B------:R-:W3:Y:S04]  /*350f0*/  SHFL.BFLY PT, R28, R10, 0x1, 0x1f ;  /* 0x0c201f000a1c7f89 */ /* 0x000ee800000e0000 */
[----:B------:R-:W-:Y:S04]  /*35100*/  SHFL.BFLY PT, R21, R21, 0x1, 0x1f ;  /* 0x0c201f0015157f89 */ /* 0x000fe800000e0000 */
[----:B------:R-:W5:Y:S01]  /*35110*/  SHFL.BFLY PT, R20, R16, 0x1, 0x1f ;  /* 0x0c201f0010147f89 */ /* 0x000f6200000e0000 */
[----:B0-----:R-:W-:-:S02]  /*35120*/  FMNMX R8, R8, R22, !PT ;  /* 0x0000001608087209 */ /* 0x001fc40007800000 */
[----:B-1----:R-:W-:Y:S02]  /*35130*/  FMNMX R9, R9, R23, !PT ;  /* 0x0000001709097209 */ /* 0x002fe40007800000 */
[----:B---3--:R-:W-:Y:S02]  /*35140*/  FMNMX R10, R10, R28, !PT ;  /* 0x0000001c0a0a7209 */ /* 0x008fe40007800000 */
[----:B-----5:R-:W-:Y:S02]  /*35150*/  FMNMX R28, R16, R20, !PT ;  /* 0x00000014101c7209 */ /* 0x020fe40007800000 */
[----:B----4-:R-:W-:Y:S02]  /*35160*/  FMNMX R12, R12, R24, !PT ;  /* 0x000000180c0c7209 */ /* 0x010fe40007800000 */
[----:B------:R-:W0:Y:S01]  /*35170*/  S2R R24, SR_TID.X ;  /* 0x0000000000187919 */ /* 0x000e220000002100 */
[----:B--2---:R-:W-:Y:S02]  /*35180*/  FMNMX R29, R29, R21, !PT ;  /* 0x000000151d1d7209 */ /* 0x004fe40007800000 */
[----:B------:R-:W2:Y:S01]  /*35190*/  LDL.LU R21, [R1+0x84] ;  /* 0x0000840001157983 */ /* 0x000ea20000300800 */
[----:B0-----:R-:W-:-:S02]  /*351a0*/  LOP3.LUT R22, R24, 0x1c, RZ, 0xc0, !PT ;  /* 0x0000001c18167812 */ /* 0x001fc400078ec0ff */
[----:B------:R-:W-:Y:S02]  /*351b0*/  SHF.R.U32.HI R23, RZ, 0x3, R24 ;  /* 0x00000003ff177819 */ /* 0x000fe40000011618 */
[----:B------:R-:W-:Y:S02]  /*351c0*/  LEA R16, R22, UR7, 0x2 ;  /* 0x0000000716107c11 */ /* 0x000fe4000f8e10ff */
[----:B------:R-:W-:Y:S01]  /*351d0*/  LOP3.LUT R20, R23, 0xc, RZ, 0xc0, !PT ;  /* 0x0000000c17147812 */ /* 0x000fe200078ec0ff */
[----:B------:R-:W3:Y:S04]  /*351e0*/  LDL.LU R22, [R1+0x88] ;  /* 0x0000880001167983 */ /* 0x000ee80000300800 */
[----:B------:R-:W4:Y:S04]  /*351f0*/  LDL.LU R23, [R1+0x8c] ;  /* 0x00008c0001177983 */ /* 0x000f280000300800 */
[----:B------:R-:W4:Y:S04]  /*35200*/  SHFL.BFLY PT, R3, R3, 0x1, 0x1f ;  /* 0x0c201f0003037f89 */ /* 0x000f2800000e0000 */
[----:B------:R-:W0:Y:S04]  /*35210*/  SHFL.BFLY PT, R17, R18, 0x1, 0x1f ;  /* 0x0c201f0012117f89 */ /* 0x000e2800000e0000 */
[----:B------:R-:W1:Y:S01]  /*35220*/  SHFL.BFLY PT, R19, R27, 0x1, 0x1f ;  /* 0x0c201f001b137f89 */ /* 0x000e6200000e0000 */
[----:B---3--:R-:W-:-:S02]  /*35230*/  FMNMX R22, R22, R2, !PT ;  /* 0x0000000216167209 */ /* 0x008fc40007800000 */
[----:B----4-:R-:W-:Y:S02]  /*35240*/  FMNMX R23, R23, R3, !PT ;  /* 0x0000000317177209 */ /* 0x010fe40007800000 */
[----:B------:R-:W3:Y:S04]  /*35250*/  LDL.LU R3, [R1+0xac] ;  /* 0x0000ac0001037983 */ /* 0x000ee80000300800 */
[----:B------:R-:W3:Y:S01]  /*35260*/  LDL.LU R2, [R1+0x70] ;  /* 0x0000700001027983 */ /* 0x000ee20000300800 */
[----:B--2---:R-:W-:Y:S01]  /*35270*/  FMNMX R21, R21, R0, !PT ;  /* 0x0000000015157209 */ /* 0x004fe20007800000 */
[----:B------:R-:W-:-:S05]  /*35280*/  IMAD.IADD R0, R16, 0x1, R20 ;  /* 0x0000000110007824 */ /* 0x000fca00078e0214 */
[----:B------:R2:W-:Y:S04]  /*35290*/  @P1 STS [R0+0x40000], R25 ;  /* 0x0400001900001388 */ /* 0x0005e80000000800 */
[----:B------:R4:W-:Y:S04]  /*352a0*/  @P1 STS [R0+0x40080], R26 ;  /* 0x0400801a00001388 */ /* 0x0009e80000000800 */
[----:B------:R5:W-:Y:S04]  /*352b0*/  @P1 STS [R0+0x40100], R4 ;  /* 0x0401000400001388 */ /* 0x000be80000000800 */
[----:B------:R0:W-:Y:S04]  /*352c0*/  @P1 STS [R0+0x40180], R5 ;  /* 0x0401800500001388 */ /* 0x0001e80000000800 */
[----:B------:R0:W-:Y:S04]  /*352d0*/  @P1 STS [R0+0x40200], R6 ;  /* 0x0402000600001388 */ /* 0x0001e80000000800 */
[----:B------:R0:W-:Y:S01]  /*352e0*/  @P1 STS [R0+0x40280], R7 ;  /* 0x0402800700001388 */ /* 0x0001e20000000800 */
[----:B---3--:R-:W-:-:S02]  /*352f0*/  FMNMX R20, R3, R2, !PT ;  /* 0x0000000203147209 */ /* 0x008fc40007800000 */
[----:B0-----:R-:W-:Y:S02]  /*35300*/  FMNMX R3, R18, R17, !PT ;  /* 0x0000001112037209 */ /* 0x001fe40007800000 */
[----:B-1----:R-:W-:Y:S01]  /*35310*/  FMNMX R2, R27, R19, !PT ;  /* 0x000000131b027209 */ /* 0x002fe20007800000 */
[----:B------:R-:W3:Y:S04]  /*35320*/  LDL.LU R17, [R1+0xb04] ;  /* 0x000b040001117983 */ /* 0x000ee80000300800 */
[----:B------:R-:W3:Y:S04]  /*35330*/  LDL.LU R18, [R1+0xb00] ;  /* 0x000b000001127983 */ /* 0x000ee80000300800 */
[----:B------:R-:W3:Y:S04]  /*35340*/  LDL.LU R19, [R1+0xafc] ;  /* 0x000afc0001137983 */ /* 0x000ee80000300800 */
[----:B------:R-:W3:Y:S04]  /*35350*/  LDL.LU R27, [R1+0xaf8] ;  /* 0x000af800011b7983 */ /* 0x000ee80000300800 */
[----:B--2---:R-:W2:Y:S04]  /*35360*/  LDL.LU R25, [R1+0xaf4] ;  /* 0x000af40001197983 */ /* 0x004ea80000300800 */
[----:B----4-:R-:W4:Y:S04]  /*35370*/  LDL.LU R26, [R1+0xaf0] ;  /* 0x000af000011a7983 */ /* 0x010f280000300800 */
[----:B-----5:R-:W5:Y:S04]  /*35380*/  LDL.LU R4, [R1+0xaec] ;  /* 0x000aec0001047983 */ /* 0x020f680000300800 */
[----:B------:R-:W2:Y:S04]  /*35390*/  LDL.LU R5, [R1+0xae8] ;  /* 0x000ae80001057983 */ /* 0x000ea80000300800 */
[----:B------:R-:W4:Y:S04]  /*353a0*/  LDL.LU R6, [R1+0xae4] ;  /* 0x000ae40001067983 */ /* 0x000f280000300800 */
[----:B------:R-:W4:Y:S04]  /*353b0*/  LDL.LU R7, [R1+0xae0] ;  /* 0x000ae00001077983 */ /* 0x000f280000300800 */
[----:B------:R-:W-:Y:S04]  /*353c0*/  @P1 STS [R0+0x40a80], R10 ;  /* 0x040a800a00001388 */ /* 0x000fe80000000800 */
        /* <DEDUP_REMOVED lines=11> */
[----:B------:R0:W-:Y:S04]  /*35480*/  @P1 STS [R0+0x40e00], R21 ;  /* 0x040e001500001388 */ /* 0x0001e80000000800 */
[----:B------:R1:W-:Y:S04]  /*35490*/  @P1 STS [R0+0x40e80], R20 ;  /* 0x040e801400001388 */ /* 0x0003e80000000800 */
[----:B------:R-:W-:Y:S04]  /*354a0*/  @P1 STS [R0+0x40f00], R3 ;  /* 0x040f000300001388 */ /* 0x000fe80000000800 */
[----:B------:R-:W-:Y:S01]  /*354b0*/  @P1 STS [R0+0x40f80], R2 ;  /* 0x040f800200001388 */ /* 0x000fe20000000800 */
[----:B0-----:R-:W-:Y:S01]  /*354c0*/  SHF.L.U32 R21, R24, 0x2, RZ ;  /* 0x0000000218157819 */ /* 0x001fe200000006ff */
[----:B-1----:R-:W-:-:S02]  /*354d0*/  IMAD.U32 R20, RZ, RZ, UR7 ;  /* 0x00000007ff147e24 */ /* 0x002fc4000f8e00ff */
[----:B---3--:R0:W-:Y:S04]  /*354e0*/  @P1 STS [R0+0x40600], R27 ;  /* 0x0406001b00001388 */ /* 0x0081e80000000800 */
[----:B-----5:R-:W-:Y:S04]  /*354f0*/  @P1 STS [R0+0x40480], R4 ;  /* 0x0404800400001388 */ /* 0x020fe80000000800 */
[----:B--2---:R-:W-:Y:S04]  /*35500*/  @P1 STS [R0+0x40400], R5 ;  /* 0x0404000500001388 */ /* 0x004fe80000000800 */
[----:B----4-:R-:W-:Y:S04]  /*35510*/  @P1 STS [R0+0x40380], R6 ;  /* 0x0403800600001388 */ /* 0x010fe80000000800 */
[----:B------:R1:W-:Y:S04]  /*35520*/  @P1 STS [R0+0x40300], R7 ;  /* 0x0403000700001388 */ /* 0x0003e80000000800 */
[----:B------:R2:W-:Y:S04]  /*35530*/  @P1 STS [R0+0x40500], R26 ;  /* 0x0405001a00001388 */ /* 0x0005e80000000800 */
[----:B------:R3:W-:Y:S01]  /*35540*/  @P1 STS [R0+0x40580], R25 ;  /* 0x0405801900001388 */ /* 0x0007e20000000800 */
[----:B0-----:R-:W0:Y:S03]  /*35550*/  S2R R27, SR_TID.X ;  /* 0x00000000001b7919 */ /* 0x001e260000002100 */
[----:B-1----:R-:W4:Y:S04]  /*35560*/  LDL.LU R7, [R1+0xadc] ;  /* 0x000adc0001077983 */ /* 0x002f280000300800 */
[----:B------:R-:W5:Y:S04]  /*35570*/  LDL.LU R6, [R1+0xad8] ;  /* 0x000ad80001067983 */ /* 0x000f680000300800 */
[----:B------:R-:W4:Y:S04]  /*35580*/  LDL.LU R5, [R1+0xad4] ;  /* 0x000ad40001057983 */ /* 0x000f280000300800 */
[----:B------:R-:W4:Y:S04]  /*35590*/  LDL.LU R4, [R1+0xad0] ;  /* 0x000ad00001047983 */ /* 0x000f280000300800 */
[----:B--2---:R-:W2:Y:S04]  /*355a0*/  LDL.LU R26, [R1+0xacc] ;  /* 0x000acc00011a7983 */ /* 0x004ea80000300800 */
[----:B---3--:R-:W3:Y:S04]  /*355b0*/  LDL.LU R25, [R1+0xac8] ;  /* 0x000ac80001197983 */ /* 0x008ee80000300800 */
[----:B------:R-:W2:Y:S04]  /*355c0*/  LDL R10, [R1+0x7c4] ;  /* 0x0007c400010a7983 */ /* 0x000ea80000100800 */
[----:B------:R-:W3:Y:S04]  /*355d0*/  LDL.LU R15, [R1+0x50] ;  /* 0x00005000010f7983 */ /* 0x000ee80000300800 */
[----:B------:R-:W3:Y:S04]  /*355e0*/  LDL R9, [R1+0x7c8] ;  /* 0x0007c80001097983 */ /* 0x000ee80000100800 */
[----:B------:R-:W4:Y:S04]  /*355f0*/  LDL.LU R14, [R1+0x54] ;  /* 0x00005400010e7983 */ /* 0x000f280000300800 */
[----:B------:R-:W-:Y:S04]  /*35600*/  @P1 STS [R0+0x40680], R19 ;  /* 0x0406801300001388 */ /* 0x000fe80000000800 */
[----:B------:R-:W-:Y:S04]  /*35610*/  @P1 STS [R0+0x40700], R18 ;  /* 0x0407001200001388 */ /* 0x000fe80000000800 */
[----:B------:R-:W-:Y:S01]  /*35620*/  @P1 STS [R0+0x40780], R17 ;  /* 0x0407801100001388 */ /* 0x000fe20000000800 */
[----:B------:R-:W-:Y:S01]  /*35630*/  BAR.SYNC.DEFER_BLOCKING 0x0 ;  /* 0x0000000000007b1d */ /* 0x000fe20000010000 */
[----:B0-----:R-:W-:-:S04]  /*35640*/  LOP3.LUT R27, R27, 0x1ff, RZ, 0xc0, !PT ;  /* 0x000001ff1b1b7812 */ /* 0x001fc800078ec0ff */
[----:B------:R-:W-:-:S05]  /*35650*/  LEA R11, R27, UR7, 0x2 ;  /* 0x000000071b0b7c11 */ /* 0x000fca000f8e10ff */
[----:B------:R-:W0:Y:S04]  /*35660*/  LDS R2, [R11+0x40000] ;  /* 0x040000000b027984 */ /* 0x000e280000000800 */
[----:B0-----:R-:W0:Y:S02]  /*35670*/  SHFL.BFLY PT, R3, R2, 0x2, 0x1f ;  /* 0x0c401f0002037f89 */ /* 0x001e2400000e0000 */
[----:B0-----:R-:W-:-:S05]  /*35680*/  FMNMX R2, R2, R3, !PT ;  /* 0x0000000302027209 */ /* 0x001fca0007800000 */
[----:B------:R-:W0:Y:S04]  /*35690*/  SHFL.BFLY PT, R3, R2, 0x1, 0x1f ;  /* 0x0c201f0002037f89 */ /* 0x000e2800000e0000 */
[----:B------:R1:W-:Y:S04]  /*356a0*/  STL [R1+0xab4], R0 ;  /* 0x000ab40001007387 */ /* 0x0003e80000100800 */
[----:B------:R-:W5:Y:S04]  /*356b0*/  LDL.LU R8, [R1+0x58] ;  /* 0x0000580001087983 */ /* 0x000f680000300800 */
[----:B------:R-:W5:Y:S04]  /*356c0*/  LDL.LU R27, [R1+0x5c] ;  /* 0x00005c00011b7983 */ /* 0x000f680000300800 */
[----:B------:R-:W5:Y:S01]  /*356d0*/  LDL.LU R24, [R1+0x40] ;  /* 0x0000400001187983 */ /* 0x000f620000300800 */
[----:B-1----:R-:W-:-:S02]  /*356e0*/  IADD3 R0, PT, PT, R20, 0x800, R21 ;  /* 0x0000080014007810 */ /* 0x002fc40007ffe015 */
[----:B0-----:R-:W-:-:S05]  /*356f0*/  FMNMX R2, R2, R3, !PT ;  /* 0x0000000302027209 */ /* 0x001fca0007800000 */
[----:B------:R-:W-:Y:S04]  /*35700*/  @!P0 STS [R11+0x40000], R2 ;  /* 0x040000020b008388 */ /* 0x000fe80000000800 */
[----:B------:R-:W0:Y:S04]  /*35710*/  LDS R2, [R0+0x40000] ;  /* 0x0400000000027984 */ /* 0x000e280000000800 */
[----:B0-----:R-:W0:Y:S02]  /*35720*/  SHFL.BFLY PT, R3, R2, 0x2, 0x1f ;  /* 0x0c401f0002037f89 */ /* 0x001e2400000e0000 */
[----:B0-----:R-:W-:-:S05]  /*35730*/  FMNMX R2, R2, R3, !PT ;  /* 0x0000000302027209 */ /* 0x001fca0007800000 */
[----:B------:R-:W0:Y:S02]  /*35740*/  SHFL.BFLY PT, R3, R2, 0x1, 0x1f ;  /* 0x0c201f0002037f89 */ /* 0x000e2400000e0000 */
[----:B0-----:R-:W-:-:S05]  /*35750*/  FMNMX R2, R2, R3, !PT ;  /* 0x0000000302027209 */ /* 0x001fca0007800000 */
[----:B------:R-:W-:Y:S01]  /*35760*/  @!P0 STS [R0+0x40000], R2 ;  /* 0x0400000200008388 */ /* 0x000fe20000000800 */
[----:B------:R-:W-:Y:S06]  /*35770*/  BAR.SYNC.DEFER_BLOCKING 0x0 ;  /* 0x0000000000007b1d */ /* 0x000fec0000010000 */
[----:B------:R-:W2:Y:S04]  /*35780*/  LDS R2, [R16+0x40000] ;  /* 0x0400000010027984 */ /* 0x000ea80000000800 */
[----:B------:R-:W3:Y:S04]  /*35790*/  LDS R3, [R16+0x40080] ;  /* 0x0400800010037984 */ /* 0x000ee80000000800 */
[----:B------:R2:W-:Y:S04]  /*357a0*/  STL [R1+0x60], R0 ;  /* 0x0000600001007387 */ /* 0x0005e80000100800 */
[----:B------:R-:W5:Y:S04]  /*357b0*/  LDL.LU R12, [R1+0x44] ;  /* 0x00004400010c7983 */ /* 0x000f680000300800 */
[----:B------:R-:W5:Y:S04]  /*357c0*/  LDL R13, [R1+0x7cc] ;  /* 0x0007cc00010d7983 */ /* 0x000f680000100800 */
[----:B------:R-:W5:Y:S04]  /*357d0*/  LDL.LU R11, [R1+0x48] ;  /* 0x00004800010b7983 */ /* 0x000f680000300800 */
[----:B------:R-:W0:Y:S04]  /*357e0*/  LDS R20, [R16+0x40100] ;  /* 0x0401000010147984 */ /* 0x000e280000000800 */
[----:B------:R-:W1:Y:S04]  /*357f0*/  LDS R21, [R16+0x40180] ;  /* 0x0401800010157984 */ /* 0x000e680000000800 */
[----:B------:R-:W0:Y:S04]  /*35800*/  LDS R23, [R16+0x40200] ;  /* 0x0402000010177984 */ /* 0x000e280000000800 */
[----:B------:R-:W-:Y:S01]  /*35810*/  LDS R28, [R16+0x40400] ;  /* 0x04040000101c7984 */ /* 0x000fe20000000800 */
[----:B--2---:R-:W-:-:S02]  /*35820*/  FMNMX R0, R2, R10, !PT ;  /* 0x0000000a02007209 */ /* 0x004fc40007800000 */
[----:B---3--:R-:W-:Y:S01]  /*35830*/  FMNMX R9, R3, R9, !PT ;  /* 0x0000000903097209 */ /* 0x008fe20007800000 */
[----:B------:R-:W2:Y:S02]  /*35840*/  LDL.LU R10, [R1+0x4c] ;  /* 0x00004c00010a7983 */ /* 0x000ea40000300800 */
[--C-:B------:R-:W-:Y:S02]  /*35850*/  FFMA R2, R15, UR12, -R0.reuse ;  /* 0x0000000c0f027c23 */ /* 0x100fe40008000800 */
[----:B------:R3:W-:Y:S02]  /*35860*/  STL [R1+0x2d0], R0 ;  /* 0x0002d00001007387 */ /* 0x0007e40000100800 */
[----:B------:R-:W-:Y:S01]  /*35870*/  FMUL R3, R2, 1.4426950216293334961 ;  /* 0x3fb8aa3b02037820 */ /* 0x000fe20000400000 */
[----:B----4-:R-:W-:Y:S02]  /*35880*/  FFMA R2, R14, UR12, -R0 ;  /* 0x0000000c0e027c23 */ /* 0x010fe40008000800 */
[----:B---3--:R-:W1:Y:S01]  /*35890*/  LDL R0, [R1+0x7d0] ;  /* 0x0007d00001007983 */ /* 0x008e620000100800 */
[----:B------:R3:W4:Y:S03]  /*358a0*/  MUFU.EX2 R14, R3 ;  /* 0x00000003000e7308 */ /* 0x0007260000000800 */
[----:B------:R-:W-:Y:S01]  /*358b0*/  STL [R1+0x2d4], R9 ;  /* 0x0002d40901007387 */ /* 0x000fe20000100800 */
[----:B---3--:R-:W-:-:S06]  /*358c0*/  FMUL R3, R2, 1.4426950216293334961 ;  /* 0x3fb8aa3b02037820 */ /* 0x008fcc0000400000 */
[----:B------:R-:W3:Y:S01]  /*358d0*/  MUFU.EX2 R3, R3 ;  /* 0x0000000300037308 */ /* 0x000ee20000000800 */
[----:B----4-:R4:W-:Y:S01]  /*358e0*/  STL [R1+0x1a4], R14 ;  /* 0x0001a40e01007387 */ /* 0x0109e20000100800 */
[----:B-----5:R-:W-:-:S03]  /*358f0*/  FFMA R2, R8, UR12, -R9 ;  /* 0x0000000c08027c23 */ /* 0x020fc60008000809 */
[----:B------:R-:W5:Y:S01]  /*35900*/  LDL.LU R8, [R1+0x30] ;  /* 0x0000300001087983 */ /* 0x000f620000300800 */
[----:B------:R-:W-:-:S04]  /*35910*/  FMUL R22, R2, 1.4426950216293334961 ;  /* 0x3fb8aa3b02167820 */ /* 0x000fc80000400000 */
[----:B----4-:R4:W0:Y:S01]  /*35920*/  MUFU.EX2 R14, R22 ;  /* 0x00000016000e7308 */ /* 0x0108220000000800 */
[----:B------:R-:W-:Y:S01]  /*35930*/  FFMA R2, R27, UR12, -R9 ;  /* 0x0000000c1b027c23 */ /* 0x000fe20008000809 */
[----:B---3--:R-:W-:Y:S04]  /*35940*/  STL [R1+0x1a0], R3 ;  /* 0x0001a00301007387 */ /* 0x008fe80000100800 */
[----:B------:R-:W3:Y:S04]  /*35950*/  LDL R9, [R1+0x7d4] ;  /* 0x0007d40001097983 */ /* 0x000ee80000100800 */
[----:B------:R-:W5:Y:S04]  /*35960*/  LDL.LU R27, [R1+0x34] ;  /* 0x00003400011b7983 */ /* 0x000f680000300800 */
[----:B------:R-:W1:Y:S04]  /*35970*/  LDS R3, [R16+0x40280] ;  /* 0x0402800010037984 */ /* 0x000e680000000800 */
[----:B----4-:R-:W4:Y:S04]  /*35980*/  LDS R22, [R16+0x40300] ;  /* 0x0403000010167984 */ /* 0x010f280000000800 */
[----:B0-----:R0:W-:Y:S01]  /*35990*/  STL [R1+0x19c], R14 ;  /* 0x00019c0e01007387 */ /* 0x0011e20000100800 */
[----:B------:R-:W-:Y:S01]  /*359a0*/  FMNMX R13, R20, R13, !PT ;  /* 0x0000000d140d7209 */ /* 0x000fe20007800000 */
[----:B------:R-:W-:-:S04]  /*359b0*/  FMUL R20, R2, 1.4426950216293334961 ;  /* 0x3fb8aa3b02147820 */ /* 0x000fc80000400000 */
[--C-:B------:R-:W-:Y:S01]  /*359c0*/  FFMA R2, R24, UR12, -R13.reuse ;  /* 0x0000000c18027c23 */ /* 0x100fe2000800080d */
[----:B0-----:R0:W4:Y:S03]  /*359d0*/  MUFU.EX2 R14, R20 ;  /* 0x00000014000e7308 */ /* 0x0011260000000800 */
[----:B0-----:R-:W-:Y:S01]  /*359e0*/  FMUL R20, R2, 1.4426950216293334961 ;  /* 0x3fb8aa3b02147820 */ /* 0x001fe20000400000 */
[----:B------:R-:W-:-:S04]  /*359f0*/  FFMA R2, R12, UR12, -R13 ;  /* 0x0000000c0c027c23 */ /* 0x000fc8000800080d */
[----:B------:R0:W1:Y:S02]  /*35a00*/  MUFU.EX2 R12, R20 ;  /* 0x00000014000c7308 */ /* 0x0000640000000800 */
[----:B0-----:R-:W-:Y:S01]  /*35a10*/  FMUL R20, R2, 1.4426950216293334961 ;  /* 0x3fb8aa3b02147820 */ /* 0x001fe20000400000 */
[----:B------:R-:W-:Y:S04]  /*35a20*/  STL [R1+0x2cc], R13 ;  /* 0x0002cc0d01007387 */ /* 0x000fe80000100800 */
[----:B----4-:R-:W-:Y:S04]  /*35a30*/  STL [R1+0x198], R14 ;  /* 0x0001980e01007387 */ /* 0x010fe80000100800 */
[----:B------:R-:W4:Y:S04]  /*35a40*/  LDL.LU R15, [R1+0x38] ;  /* 0x00003800010f7983 */ /* 0x000f280000300800 */
[----:B------:R-:W4:Y:S01]  /*35a50*/  LDL.LU R24, [R1+0x3c] ;  /* 0x00003c0001187983 */ /* 0x000f220000300800 */
[----:B-1----:R-:W-:-:S03]  /*35a60*/  FMNMX R0, R21, R0, !PT ;  /* 0x0000000015007209 */ /* 0x002fc60007800000 */
[----:B------:R-:W0:Y:S02]  /*35a70*/  LDS R21, [R16+0x40380] ;  /* 0x0403800010157984 */ /* 0x000e240000000800 */
[--C-:B------:R-:W-:Y:S02]  /*35a80*/  FFMA R2, R11, UR12, -R0.reuse ;  /* 0x0000000c0b027c23 */ /* 0x100fe40008000800 */
[----:B------:R1:W2:Y:S01]  /*35a90*/  MUFU.EX2 R11, R20 ;  /* 0x00000014000b7308 */ /* 0x0002a20000000800 */
[----:B------:R2:W-:Y:S04]  /*35aa0*/  STL [R1+0x2c8], R0 ;  /* 0x0002c80001007387 */ /* 0x0005e80000100800 */
[----:B------:R-:W-:Y:S01]  /*35ab0*/  STL [R1+0x194], R12 ;  /* 0x0001940c01007387 */ /* 0x000fe20000100800 */
[----:B-1----:R-:W-:Y:S01]  /*35ac0*/  FMUL R20, R2, 1.4426950216293334961 ;  /* 0x3fb8aa3b02147820 */ /* 0x002fe20000400000 */
[----:B--2---:R-:W-:-:S02]  /*35ad0*/  FFMA R2, R10, UR12, -R0 ;  /* 0x0000000c0a027c23 */ /* 0x004fc40008000800 */
[----:B------:R1:W-:Y:S04]  /*35ae0*/  STL [R1+0x190], R11 ;  /* 0x0001900b01007387 */ /* 0x0003e80000100800 */
[----:B------:R-:W2:Y:S01]  /*35af0*/  LDL R0, [R1+0x7d8] ;  /* 0x0007d80001007983 */ /* 0x000ea20000100800 */
[----:B------:R1:W0:Y:S03]  /*35b00*/  MUFU.EX2 R13, R20 ;  /* 0x00000014000d7308 */ /* 0x0002260000000800 */
[----:B------:R-:W4:Y:S01]  /*35b10*/  LDL R14, [R1+0x7dc] ;  /* 0x0007dc00010e7983 */ /* 0x000f220000100800 */
[----:B-1----:R-:W-:Y:S01]  /*35b20*/  FMUL R20, R2, 1.4426950216293334961 ;  /* 0x3fb8aa3b02147820 */ /* 0x002fe20000400000 */
[----:B---3--:R-:W-:-:S02]  /*35b30*/  FMNMX R10, R23, R9, !PT ;  /* 0x00000009170a7209 */ /* 0x008fc40007800000 */
[----:B------:R-:W3:Y:S04]  /*35b40*/  LDL.LU R9, [R1+0x20] ;  /* 0x0000200001097983 */ /* 0x000ee80000300800 */
[----:B------:R-:W3:Y:S04]  /*35b50*/  LDL.LU R11, [R1+0x24] ;  /* 0x00002400010b7983 */ /* 0x000ee80000300800 */
[----:B------:R-:W-:Y:S01]  /*35b60*/  LDS R23, [R16+0x40500] ;  /* 0x0405000010177984 */ /* 0x000fe20000000800 */
[----:B-----5:R-:W-:Y:S02]  /*35b70*/  FFMA R2, R8, UR12, -R10 ;  /* 0x0000000c08027c23 */ /* 0x020fe4000800080a */
[----:B------:R1:W5:Y:S02]  /*35b80*/  MUFU.EX2 R8, R20 ;  /* 0x0000001400087308 */ /* 0x0003640000000800 */
[----:B-1----:R-:W-:-:S06]  /*35b90*/  FMUL R20, R2, 1.4426950216293334961 ;  /* 0x3fb8aa3b02147820 */ /* 0x002fcc0000400000 */
[----:B------:R1:W1:Y:S01]  /*35ba0*/  MUFU.EX2 R19, R20 ;  /* 0x0000001400137308 */ /* 0x0002620000000800 */
[----:B------:R-:W-:Y:S01]  /*35bb0*/  FFMA R2, R27, UR12, -R10 ;  /* 0x0000000c1b027c23 */ /* 0x000fe2000800080a */
[----:B------:R2:W-:Y:S04]  /*35bc0*/  STL [R1+0x2c4], R10 ;  /* 0x0002c40a01007387 */ /* 0x0005e80000100800 */
[----:B0-----:R-:W-:Y:S04]  /*35bd0*/  STL [R1+0x18c], R13 ;  /* 0x00018c0d01007387 */ /* 0x001fe80000100800 */
[----:B------:R-:W-:Y:S01]  /*35be0*/  STL [R1+0xabc], R13 ;  /* 0x000abc0d01007387 */ /* 0x000fe20000100800 */
[----:B------:R-:W-:-:S03]  /*35bf0*/  FMUL R2, R2, 1.4426950216293334961 ;  /* 0x3fb8aa3b02027820 */ /* 0x000fc60000400000 */
[----:B------:R-:W3:Y:S04]  /*35c00*/  LDL.LU R12, [R1+0x28] ;  /* 0x00002800010c7983 */ /* 0x000ee80000300800 */
[----:B------:R-:W3:Y:S04]  /*35c10*/  LDL.LU R27, [R1+0x2c] ;  /* 0x00002c00011b7983 */ /* 0x000ee80000300800 */
[----:B-----5:R-:W-:Y:S04]  /*35c20*/  STL [R1+0x188], R8 ;  /* 0x0001880801007387 */ /* 0x020fe80000100800 */
[----:B-1----:R-:W0:Y:S01]  /*35c30*/  LDS R20, [R16+0x40480] ;  /* 0x0404800010147984 */ /* 0x002e220000000800 */
[----:B--2---:R-:W-:-:S02]  /*35c40*/  FMNMX R10, R3, R0, !PT ;  /* 0x00000000030a7209 */ /* 0x004fc40007800000 */
[----:B------:R1:W2:Y:S03]  /*35c50*/  MUFU.EX2 R0, R2 ;  /* 0x0000000200007308 */ /* 0x0002a60000000800 */
[----:B------:R5:W-:Y:S01]  /*35c60*/  STL [R1+0x2c0], R10 ;  /* 0x0002c00a01007387 */ /* 0x000be20000100800 */
[----:B----4-:R-:W-:-:S03]  /*35c70*/  FFMA R3, R15, UR12, -R10 ;  /* 0x0000000c0f037c23 */ /* 0x010fc6000800080a */
[----:B------:R-:W-:Y:S01]  /*35c80*/  STL [R1+0x184], R19 ;  /* 0x0001841301007387 */ /* 0x000fe20000100800 */
[----:B-1----:R-:W-:-:S03]  /*35c90*/  FFMA R2, R24, UR12, -R10 ;  /* 0x0000000c18027c23 */ /* 0x002fc6000800080a */
[----:B-----5:R-:W4:Y:S04]  /*35ca0*/  LDL R10, [R1+0x7e0] ;  /* 0x0007e000010a7983 */ /* 0x020f280000100800 */
[----:B--2---:R-:W-:Y:S04]  /*35cb0*/  STL [R1+0x180], R0 ;  /* 0x0001800001007387 */ /* 0x004fe80000100800 */
[----:B------:R-:W2:Y:S01]  /*35cc0*/  LDL R13, [R1+0x7e4] ;  /* 0x0007e400010d7983 */ /* 0x000ea20000100800 */
[----:B------:R-:W-:Y:S01]  /*35cd0*/  FMUL R3, R3, 1.4426950216293334961 ;  /* 0x3fb8aa3b03037820 */ /* 0x000fe20000400000 */
[----:B------:R-:W-:-:S02]  /*35ce0*/  FMNMX R14, R22, R14, !PT ;  /* 0x0000000e160e7209 */ /* 0x000fc40007800000 */
[----:B------:R-:W5:Y:S04]  /*35cf0*/  LDL.LU R18, [R1+0x10] ;  /* 0x0000100001127983 */ /* 0x000f680000300800 */
[----:B------:R-:W2:Y:S01]  /*35d00*/  LDL.LU R24, [R1+0x14] ;  /* 0x0000140001187983 */ /* 0x000ea20000300800 */
[----:B------:R1:W0:Y:S03]  /*35d10*/  MUFU.EX2 R29, R3 ;  /* 0x00000003001d7308 */ /* 0x0002260000000800 */
[----:B------:R-:W2:Y:S01]  /*35d20*/  LDS R22, [R16+0x40580] ;  /* 0x0405800010167984 */ /* 0x000ea20000000800 */
[----:B-1----:R-:W-:-:S03]  /*35d30*/  FMUL R3, R2, 1.4426950216293334961 ;  /* 0x3fb8aa3b02037820 */ /* 0x002fc60000400000 */
[----:B------:R1:W-:Y:S04]  /*35d40*/  STL [R1+0x2bc], R14 ;  /* 0x0002bc0e01007387 */ /* 0x0003e80000100800 */
[----:B0-----:R-:W-:Y:S01]  /*35d50*/  STL [R1+0x17c], R29 ;  /* 0x00017c1d01007387 */ /* 0x001fe20000100800 */
[--C-:B---3--:R-:W-:Y:S02]  /*35d60*/  FFMA R2, R9, UR12, -R14.reuse ;  /* 0x0000000c09027c23 */ /* 0x108fe4000800080e */
[----:B------:R0:W3:Y:S02]  /*35d70*/  MUFU.EX2 R9, R3 ;  /* 0x0000000300097308 */ /* 0x0000e40000000800 */
[----:B0-----:R-:W-:Y:S01]  /*35d80*/  FMUL R3, R2, 1.4426950216293334961 ;  /* 0x3fb8aa3b02037820 */ /* 0x001fe20000400000 */
[----:B------:R-:W-:-:S05]  /*35d90*/  FFMA R2, R11, UR12, -R14 ;  /* 0x0000000c0b027c23 */ /* 0x000fca000800080e */
[----:B------:R0:W0:Y:S01]  /*35da0*/  MUFU.EX2 R11, R3 ;  /* 0x00000003000b7308 */ /* 0x0000220000000800 */
[----:B------:R-:W-:Y:S01]  /*35db0*/  FMUL R2, R2, 1.4426950216293334961 ;  /* 0x3fb8aa3b02027820 */ /* 0x000fe20000400000 */
[----:B---3--:R-:W-:Y:S04]  /*35dc0*/  STL [R1+0x38], R9 ;  /* 0x0000380901007387 */ /* 0x008fe80000100800 */
[----:B-1----:R-:W3:Y:S01]  /*35dd0*/  LDL.LU R14, [R1+0x18] ;  /* 0x00001800010e7983 */ /* 0x002ee20000300800 */
[----:B----4-:R-:W-:-:S03]  /*35de0*/  FMNMX R10, R21, R10, !PT ;  /* 0x0000000a150a7209 */ /* 0x010fc60007800000 */
[----:B------:R-:W4:Y:S04]  /*35df0*/  LDL.LU R21, [R1+0x1c] ;  /* 0x00001c0001157983 */ /* 0x000f280000300800 */
[----:B------:R1:W-:Y:S01]  /*35e00*/  STL [R1+0x2b8], R10 ;  /* 0x0002b80a01007387 */ /* 0x0003e20000100800 */
[----:B0-----:R-:W-:-:S03]  /*35e10*/  FFMA R3, R12, UR12, -R10 ;  /* 0x0000000c0c037c23 */ /* 0x001fc6000800080a */
[----:B------:R-:W-:Y:S01]  /*35e20*/  STL [R1+0x178], R11 ;  /* 0x0001780b01007387 */ /* 0x000fe20000100800 */
[----:B------:R0:W5:Y:S02]  /*35e30*/  MUFU.EX2 R12, R2 ;  /* 0x00000002000c7308 */ /* 0x0001640000000800 */
[----:B0-----:R-:W-:Y:S02]  /*35e40*/  FFMA R2, R27, UR12, -R10 ;  /* 0x0000000c1b027c23 */ /* 0x001fe4000800080a */
[----:B-1----:R-:W3:Y:S01]  /*35e50*/  LDL R10, [R1+0x7e8] ;  /* 0x0007e800010a7983 */ /* 0x002ee20000100800 */
[----:B--2---:R-:W-:-:S03]  /*35e60*/  FMNMX R15, R28, R13, !PT ;  /* 0x0000000d1c0f7209 */ /* 0x004fc60007800000 */
[----:B-----5:R-:W-:Y:S04]  /*35e70*/  STL [R1+0x3c], R12 ;  /* 0x00003c0c01007387 */ /* 0x020fe80000100800 */
[----:B------:R-:W2:Y:S01]  /*35e80*/  LDL R13, [R1+0x7ec] ;  /* 0x0007ec00010d7983 */ /* 0x000ea20000100800 */
[----:B------:R-:W-:-:S03]  /*35e90*/  FMUL R3, R3, 1.4426950216293334961 ;  /* 0x3fb8aa3b03037820 */ /* 0x000fc60000400000 */
[----:B------:R-:W5:Y:S04]  /*35ea0*/  LDL.LU R28, [R1+0x4] ;  /* 0x00000400011c7983 */ /* 0x000f680000300800 */
[----:B------:R-:W5:Y:S01]  /*35eb0*/  LDL.LU R27, [R1+0xc] ;  /* 0x00000c00011b7983 */ /* 0x000f620000300800 */
[----:B------:R0:W1:Y:S02]  /*35ec0*/  MUFU.EX2 R17, R3 ;  /* 0x0000000300117308 */ /* 0x0000640000000800 */
[----:B0-----:R-:W-:Y:S01]  /*35ed0*/  FMUL R3, R2, 1.4426950216293334961 ;  /* 0x3fb8aa3b02037820 */ /* 0x001fe20000400000 */
[----:B------:R-:W-:-:S05]  /*35ee0*/  FFMA R2, R18, UR12, -R15 ;  /* 0x0000000c12027c23 */ /* 0x000fca000800080f */
[----:B------:R0:W1:Y:S01]  /*35ef0*/  MUFU.EX2 R18, R3 ;  /* 0x0000000300127308 */ /* 0x0000620000000800 */
[----:B------:R-:W-:Y:S01]  /*35f00*/  FMUL R2, R2, 1.4426950216293334961 ;  /* 0x3fb8aa3b02027820 */ /* 0x000fe20000400000 */
[----:B------:R1:W-:Y:S01]  /*35f10*/  STL [R1+0x2b4], R15 ;  /* 0x0002b40f01007387 */ /* 0x0003e20000100800 */
[----:B0-----:R-:W-:-:S05]  /*35f20*/  FFMA R3, R24, UR12, -R15 ;  /* 0x0000000c18037c23 */ /* 0x001fca000800080f */
[----:B-1----:R0:W1:Y:S01]  /*35f30*/  MUFU.EX2 R15, R2 ;  /* 0x00000002000f7308 */ /* 0x0020620000000800 */
[----:B------:R-:W-:Y:S01]  /*35f40*/  FMUL R3, R3, 1.4426950216293334961 ;  /* 0x3fb8aa3b03037820 */ /* 0x000fe20000400000 */
[----:B------:R-:W-:Y:S04]  /*35f50*/  STL [R1+0x174], R17 ;  /* 0x0001741101007387 */ /* 0x000fe80000100800 */
[----:B------:R-:W-:Y:S04]  /*35f60*/  STL [R1+0x44], R18 ;  /* 0x0000441201007387 */ /* 0x000fe80000100800 */
[----:B0-----:R-:W0:Y:S01]  /*35f70*/  LDS R2, [R16+0x40600] ;  /* 0x0406000010027984 */ /* 0x001e220000000800 */
[----:B---3--:R-:W-:-:S03]  /*35f80*/  FMNMX R24, R20, R10, !PT ;  /* 0x0000000a14187209 */ /* 0x008fc60007800000 */
[----:B------:R-:W3:Y:S02]  /*35f90*/  LDL R10, [R1+0x7f0] ;  /* 0x0007f000010a7983 */ /* 0x000ee40000100800 */
[--C-:B------:R-:W-:Y:S02]  /*35fa0*/  FFMA R20, R14, UR12, -R24.reuse ;  /* 0x0000000c0e147c23 */ /* 0x100fe40008000818 */
[----:B------:R0:W5:Y:S02]  /*35fb0*/  MUFU.EX2 R14, R3 ;  /* 0x00000003000e7308 */ /* 0x0001640000000800 */
[----:B------:R-:W-:Y:S01]  /*35fc0*/  FMUL R20, R20, 1.4426950216293334961 ;  /* 0x3fb8aa3b14147820 */ /* 0x000fe20000400000 */
[----:B-1----:R-:W-:Y:S04]  /*35fd0*/  STL [R1+0x170], R15 ;  /* 0x0001700f01007387 */ /* 0x002fe80000100800 */
[----:B------:R1:W-:Y:S01]  /*35fe0*/  STL [R1+0x2b0], R24 ;  /* 0x0002b01801007387 */ /* 0x0003e20000100800 */
[----:B----4-:R-:W-:Y:S01]  /*35ff0*/  FFMA R21, R21, UR12, -R24 ;  /* 0x0000000c15157c23 */ /* 0x010fe20008000818 */
[----:B--2---:R-:W-:-:S02]  /*36000*/  FMNMX R23, R23, R13, !PT ;  /* 0x0000000d17177209 */ /* 0x004fc40007800000 */
[----:B------:R2:W4:Y:S01]  /*36010*/  MUFU.EX2 R13, R20 ;  /* 0x00000014000d7308 */ /* 0x0005220000000800 */
[----:B0-----:R-:W0:Y:S04]  /*36020*/  LDS R3, [R16+0x40680] ;  /* 0x0406800010037984 */ /* 0x001e280000000800 */
[----:B-1----:R-:W3:Y:S04]  /*36030*/  LDL.LU R24, [R1+0xac4] ;  /* 0x000ac40001187983 */ /* 0x002ee80000300800 */
[----:B-----5:R-:W-:Y:S04]  /*36040*/  STL [R1+0x4c], R14 ;  /* 0x00004c0e01007387 */ /* 0x020fe80000100800 */
[----:B--2---:R-:W2:Y:S01]  /*36050*/  LDL.LU R20, [R1] ;  /* 0x0000000001147983 */ /* 0x004ea20000300800 */
[----:B------:R-:W-:-:S06]  /*36060*/  FMUL R21, R21, 1.4426950216293334961 ;  /* 0x3fb8aa3b15157820 */ /* 0x000fcc0000400000 */
[----:B------:R-:W1:Y:S01]  /*36070*/  MUFU.EX2 R21, R21 ;  /* 0x0000001500157308 */ /* 0x000e620000000800 */
[----:B----4-:R4:W-:Y:S04]  /*36080*/  STL [R1+0x16c], R13 ;  /* 0x00016c0d01007387 */ /* 0x0109e80000100800 */
[----:B----4-:R-:W4:Y:S04]  /*36090*/  LDL R13, [R1+0x7f4] ;  /* 0x0007f400010d7983 */ /* 0x010f280000100800 */
[----:B------:R-:W-:Y:S04]  /*360a0*/  STL [R1+0x2ac], R23 ;  /* 0x0002ac1701007387 */ /* 0x000fe80000100800 */
[----:B-1----:R1:W-:Y:S01]  /*360b0*/  STL [R1+0x50], R21 ;  /* 0x0000501501007387 */ /* 0x0023e20000100800 */
[----:B--2---:R-:W-:-:S04]  /*360c0*/  FFMA R20, R20, UR12, -R23 ;  /* 0x0000000c14147c23 */ /* 0x004fc80008000817 */
[----:B-1----:R-:W-:Y:S01]  /*360d0*/  FMUL R21, R20, 1.4426950216293334961 ;  /* 0x3fb8aa3b14157820 */ /* 0x002fe20000400000 */
[----:B------:R-:W-:Y:S01]  /*360e0*/  FFMA R23, R28, UR12, -R23 ;  /* 0x0000000c1c177c23 */ /* 0x000fe20008000817 */
[----:B------:R-:W1:Y:S02]  /*360f0*/  LDS R20, [R16+0x40700] ;  /* 0x0407000010147984 */ /* 0x000e640000000800 */
[----:B------:R2:W5:Y:S02]  /*36100*/  MUFU.EX2 R28, R21 ;  /* 0x00000015001c7308 */ /* 0x0005640000000800 */
[----:B--2---:R-:W2:Y:S04]  /*36110*/  LDL.LU R21, [R1+0x8] ;  /* 0x0000080001157983 */ /* 0x004ea80000300800 */
[----:B-----5:R3:W-:Y:S02]  /*36120*/  STL [R1+0x168], R28 ;  /* 0x0001681c01007387 */ /* 0x0207e40000100800 */
[----:B---3--:R-:W-:-:S02]  /*36130*/  FMNMX R28, R22, R10, !PT ;  /* 0x0000000a161c7209 */ /* 0x008fc40007800000 */
[----:B------:R-:W0:Y:S01]  /*36140*/  LDL R10, [R1+0x7f8] ;  /* 0x0007f800010a7983 */ /* 0x000e220000100800 */
[----:B------:R-:W-:-:S06]  /*36150*/  FMUL R23, R23, 1.4426950216293334961 ;  /* 0x3fb8aa3b17177820 */ /* 0x000fcc0000400000 */
[----:B------:R-:W3:Y:S01]  /*36160*/  MUFU.EX2 R23, R23 ;  /* 0x0000001700177308 */ /* 0x000ee20000000800 */
[----:B------:R-:W-:Y:S04]  /*36170*/  STL [R1+0x2a8], R28 ;  /* 0x0002a81c01007387 */ /* 0x000fe80000100800 */
[----:B---3--:R3:W-:Y:S02]  /*36180*/  STL [R1+0x54], R23 ;  /* 0x0000541701007387 */ /* 0x0087e40000100800 */
[----:B---3--:R-:W-:Y:S01]  /*36190*/  FFMA R23, R27, UR12, -R28 ;  /* 0x0000000c1b177c23 */ /* 0x008fe2000800081c */
[----:B----4-:R-:W-:Y:S02]  /*361a0*/  FMNMX R27, R2, R13, !PT ;  /* 0x0000000d021b7209 */ /* 0x010fe40007800000 */
[----:B------:R-:W1:Y:S01]  /*361b0*/  LDL R13, [R1+0x7fc] ;  /* 0x0007fc00010d7983 */ /* 0x000e620000100800 */
[----:B------:R-:W-:-:S06]  /*361c0*/  FMUL R2, R23, 1.4426950216293334961 ;  /* 0x3fb8aa3b17027820 */ /* 0x000fcc0000400000 */
[----:B------:R-:W-:Y:S01]  /*361d0*/  MUFU.EX2 R2, R2 ;  /* 0x0000000200027308 */ /* 0x000fe20000000800 */
[----:B------:R-:W-:Y:S01]  /*361e0*/  FFMA R23, R24, UR12, -R27 ;  /* 0x0000000c18177c23 */ /* 0x000fe2000800081b */
[----:B--2---:R-:W-:Y:S02]  /*361f0*/  FFMA R22, R21, UR12, -R28 ;  /* 0x0000000c15167c23 */ /* 0x004fe4000800081c */
[----:B------:R-:W2:Y:S02]  /*36200*/  LDS R21, [R16+0x40780] ;  /* 0x0407800010157984 */ /* 0x000ea40000000800 */
[----:B------:R-:W-:-:S06]  /*36210*/  FMUL R22, R22, 1.4426950216293334961 ;  /* 0x3fb8aa3b16167820 */ /* 0x000fcc0000400000 */
[----:B------:R-:W3:Y:S01]  /*36220*/  MUFU.EX2 R22, R22 ;  /* 0x0000001600167308 */ /* 0x000ee20000000800 */
[----:B0-----:R-:W-:Y:S01]  /*36230*/  FMNMX R10, R3, R10, !PT ;  /* 0x0000000a030a7209 */ /* 0x001fe20007800000 */
[----:B------:R-:W-:Y:S01]  /*36240*/  FFMA R3, R25, UR12, -R27 ;  /* 0x0000000c19037c23 */ /* 0x000fe2000800081b */
[----:B---3--:R-:W-:Y:S04]  /*36250*/  STL [R1+0x164], R22 ;  /* 0x0001641601007387 */ /* 0x008fe80000100800 */
[----:B------:R-:W3:Y:S04]  /*36260*/  LDL R28, [R1+0x194] ;  /* 0x00019400011c7983 */ /* 0x000ee80000100800 */
[----:B------:R-:W-:Y:S04]  /*36270*/  STL [R1+0x2a0], R27 ;  /* 0x0002a01b01007387 */ /* 0x000fe80000100800 */
[----:B------:R-:W3:Y:S04]  /*36280*/  LDL R24, [R1+0x190] ;  /* 0x0001900001187983 */ /* 0x000ee80000100800 */
[----:B------:R0:W-:Y:S01]  /*36290*/  STL [R1+0x58], R2 ;  /* 0x0000580201007387 */ /* 0x0001e20000100800 */
[----:B------:R-:W-:-:S03]  /*362a0*/  FMUL R3, R3, 1.4426950216293334961 ;  /* 0x3fb8aa3b03037820 */ /* 0x000fc60000400000 */
[----:B------:R-:W4:Y:S01]  /*362b0*/  LDS R22, [R16+0x40800] ;  /* 0x0408000010167984 */ /* 0x000f220000000800 */
[----:B0-----:R-:W-:-:S03]  /*362c0*/  FMUL R2, R23, 1.4426950216293334961 ;  /* 0x3fb8aa3b17027820 */ /* 0x001fc60000400000 */
[----:B------:R-:W5:Y:S04]  /*362d0*/  LDL R23, [R1+0x19c] ;  /* 0x00019c0001177983 */ /* 0x000f680000100800 */
[----:B------:R-:W2:Y:S01]  /*362e0*/  LDL.LU R27, [R1+0xac0] ;  /* 0x000ac000011b7983 */ /* 0x000ea20000300800 */
[----:B------:R-:W0:Y:S08]  /*362f0*/  MUFU.EX2 R2, R2 ;  /* 0x0000000200027308 */ /* 0x000e300000000800 */
[----:B------:R-:W4:Y:S01]  /*36300*/  MUFU.EX2 R3, R3 ;  /* 0x0000000300037308 */ /* 0x000f220000000800 */
[----:B------:R-:W-:Y:S04]  /*36310*/  STL [R1+0x2a4], R10 ;  /* 0x0002a40a01007387 */ /* 0x000fe80000100800 */
[----:B------:R-:W5:Y:S01]  /*36320*/  LDL R25, [R1+0x198] ;  /* 0x0001980001197983 */ /* 0x000f620000100800 */
[----:B-1----:R-:W-:-:S03]  /*36330*/  FMNMX R13, R20, R13, !PT ;  /* 0x0000000d140d7209 */ /* 0x002fc60007800000 */
[----:B0-----:R0:W-:Y:S02]  /*36340*/  STL [R1+0x160], R2 ;  /* 0x0001600201007387 */ /* 0x0011e40000100800 */
[--C-:B0-----:R-:W-:Y:S02]  /*36350*/  FFMA R2, R26, UR12, -R10.reuse ;  /* 0x0000000c1a027c23 */ /* 0x101fe4000800080a */
[----:B------:R-:W3:Y:S04]  /*36360*/  LDL R26, [R1+0x1a4] ;  /* 0x0001a400011a7983 */ /* 0x000ee80000100800 */
[----:B----4-:R0:W-:Y:S04]  /*36370*/  STL [R1+0x15c], R3 ;  /* 0x00015c0301007387 */ /* 0x0101e80000100800 */
[----:B------:R-:W4:Y:S01]  /*36380*/  LDL R20, [R1+0x800] ;  /* 0x0008000001147983 */ /* 0x000f220000100800 */
[----:B------:R-:W-:Y:S01]  /*36390*/  FMUL R2, R2, 1.4426950216293334961 ;  /* 0x3fb8aa3b02027820 */ /* 0x000fe20000400000 */
[----:B0-----:R-:W-:-:S05]  /*363a0*/  IMAD.MOV.U32 R3, RZ, RZ, R10 ;  /* 0x000000ffff037224 */ /* 0x001fca00078e000a */
[----:B------:R-:W0:Y:S01]  /*363b0*/  MUFU.EX2 R2, R2 ;  /* 0x0000000200027308 */ /* 0x000e220000000800 */
[----:B------:R-:W3:Y:S01]  /*363c0*/  LDL R10, [R1+0x804] ;  /* 0x00080400010a7983 */ /* 0x000ee20000100800 */
[--C-:B------:R-:W-:Y:S01]  /*363d0*/  FFMA R4, R4, UR12, -R13.reuse ;  /* 0x0000000c04047c23 */ /* 0x100fe2000800080d */
[----:B------:R-:W-:Y:S01]  /*363e0*/  FFMA R5, R5, UR12, -R13 ;  /* 0x0000000c05057c23 */ /* 0x000fe2000800080d */
[----:B--2---:R-:W-:Y:S02]  /*363f0*/  FFMA R3, R27, UR12, -R3 ;  /* 0x0000000c1b037c23 */ /* 0x004fe40008000803 */
[----:B------:R-:W2:Y:S02]  /*36400*/  LDL R27, [R1+0x1a0] ;  /* 0x0001a000011b7983 */ /* 0x000ea40000100800 */
[----:B------:R-:W-:-:S06]  /*36410*/  FMUL R3, R3, 1.4426950216293334961 ;  /* 0x3fb8aa3b03037820 */ /* 0x000fcc0000400000 */
[----:B------:R-:W1:Y:S01]  /*36420*/  MUFU.EX2 R3, R3 ;  /* 0x0000000300037308 */ /* 0x000e620000000800 */
[----:B0-----:R-:W-:Y:S04]  /*36430*/  STL [R1+0x158], R2 ;  /* 0x0001580201007387 */ /* 0x001fe80000100800 */
[----:B------:R0:W-:Y:S01]  /*36440*/  STL [R1+0x29c], R13 ;  /* 0x00029c0d01007387 */ /* 0x0001e20000100800 */
[----:B------:R-:W-:-:S03]  /*36450*/  FMUL R5, R5, 1.4426950216293334961 ;  /* 0x3fb8aa3b05057820 */ /* 0x000fc60000400000 */
[----:B------:R-:W2:Y:S04]  /*36460*/  LDS R2, [R16+0x40880] ;  /* 0x0408800010027984 */ /* 0x000ea80000000800 */
[----:B-1----:R1:W-:Y:S04]  /*36470*/  STL [R1+0x64], R3 ;  /* 0x0000640301007387 */ /* 0x0023e80000100800 */
[----:B0-----:R-:W5:Y:S01]  /*36480*/  LDL.LU R13, [R1+0xabc] ;  /* 0x000abc00010d7983 */ /* 0x001f620000300800 */
[----:B----4-:R-:W-:Y:S01]  /*36490*/  FMNMX R20, R21, R20, !PT ;  /* 0x0000001415147209 */ /* 0x010fe20007800000 */
[----:B-1----:R-:W-:-:S04]  /*364a0*/  FMUL R3, R4, 1.4426950216293334961 ;  /* 0x3fb8aa3b04037820 */ /* 0x002fc80000400000 */
[----:B------:R-:W-:Y:S01]  /*364b0*/  FFMA R4, R6, UR12, -R20 ;  /* 0x0000000c06047c23 */ /* 0x000fe20008000814 */
[----:B------:R-:W-:Y:S08]  /*364c0*/  MUFU.EX2 R5, R5 ;  /* 0x0000000500057308 */ /* 0x000ff00000000800 */
[----:B------:R-:W0:Y:S01]  /*364d0*/  MUFU.EX2 R3, R3 ;  /* 0x0000000300037308 */ /* 0x000e220000000800 */
[----:B------:R-:W-:Y:S01]  /*364e0*/  STL [R1+0x298], R20 ;  /* 0x0002981401007387 */ /* 0x000fe20000100800 */
[----:B------:R-:W-:-:S03]  /*364f0*/  FMUL R4, R4, 1.4426950216293334961 ;  /* 0x3fb8aa3b04047820 */ /* 0x000fc60000400000 */
[----:B------:R-:W-:Y:S03]  /*36500*/  LDS R6, [R16+0x40900] ;  /* 0x0409000010067984 */ /* 0x000fe60000000800 */
[----:B------:R-:W1:Y:S01]  /*36510*/  MUFU.EX2 R4, R4 ;  /* 0x0000000400047308 */ /* 0x000e620000000800 */
[----:B---3--:R-:W-:Y:S01]  /*36520*/  FMNMX R10, R22, R10, !PT ;  /* 0x0000000a160a7209 */ /* 0x008fe20007800000 */
[----:B0-----:R0:W-:Y:S04]  /*36530*/  STL [R1+0x154], R3 ;  /* 0x0001540301007387 */ /* 0x0011e80000100800 */
[----:B------:R3:W-:Y:S04]  /*36540*/  STL [R1+0x6c], R5 ;  /* 0x00006c0501007387 */ /* 0x0007e80000100800 */
[----:B------:R-:W-:Y:S01]  /*36550*/  STL [R1+0x294], R10 ;  /* 0x0002940a01007387 */ /* 0x000fe20000100800 */
[----:B0-----:R-:W-:Y:S01]  /*36560*/  FFMA R3, R7, UR12, -R20 ;  /* 0x0000000c07037c23 */ /* 0x001fe20008000814 */
[----:B---3--:R-:W-:Y:S01]  /*36570*/  FADD R5, R19, R0 ;  /* 0x0000000013057221 */ /* 0x008fe20000000000 */
[----:B--2---:R-:W-:Y:S01]  /*36580*/  FADD R7, R26, R27 ;  /* 0x0000001b1a077221 */ /* 0x004fe20000000000 */
[----:B-----5:R-:W-:Y:S01]  /*36590*/  FADD R26, R23, R25 ;  /* 0x00000019171a7221 */ /* 0x020fe20000000000 */
[----:B------:R-:W-:Y:S01]  /*365a0*/  FADD R25, R28, R24 ;  /* 0x000000181c197221 */ /* 0x000fe20000000000 */
[----:B------:R-:W-:Y:S01]  /*365b0*/  FADD R23, R29, R9 ;  /* 0x000000091d177221 */ /* 0x000fe20000000000 */
[----:B------:R-:W-:-:S02]  /*365c0*/  FADD R24, R13, R8 ;  /* 0x000000080d187221 */ /* 0x000fc40000000000 */
[----:B------:R-:W2:Y:S04]  /*365d0*/  LDL.LU R8, [R1+0xab8] ;  /* 0x000ab80001087983 */ /* 0x000ea80000300800 */
[----:B------:R-:W3:Y:S04]  /*365e0*/  LDL R13, [R1+0x808] ;  /* 0x00080800010d7983 */ /* 0x000ee80000100800 */
[----:B------:R-:W4:Y:S04]  /*365f0*/  LDL.LU R0, [R1+0xab4] ;  /* 0x000ab40001007983 */ /* 0x000f280000300800 */
[----:B-1----:R-:W-:Y:S04]  /*36600*/  STL [R1+0x150], R4 ;  /* 0x0001500401007387 */ /* 0x002fe80000100800 */
[----:B------:R-:W5:Y:S04]  /*36610*/  LDL.LU R19, [R1+0xab0] ;  /* 0x000ab00001137983 */ /* 0x000f680000300800 */
[----:B------:R-:W3:Y:S01]  /*36620*/  LDL.LU R9, [R1+0xaac] ;  /* 0x000aac0001097983 */ /* 0x000ee20000300800 */
[----:B------:R-:W-:-:S04]  /*36630*/  FMUL R27, R3, 1.4426950216293334961 ;  /* 0x3fb8aa3b031b7820 */ /* 0x000fc80000400000 */
[----:B------:R-:W0:Y:S01]  /*36640*/  MUFU.EX2 R28, R27 ;  /* 0x0000001b001c7308 */ /* 0x000e220000000800 */
[----:B------:R-:W1:Y:S04]  /*36650*/  SHFL.BFLY PT, R22, R7, 0x2, 0x1f ;  /* 0x0c401f0007167f89 */ /* 0x000e6800000e0000 */
[----:B------:R-:W0:Y:S01]  /*36660*/  SHFL.BFLY PT, R21, R26, 0x2, 0x1f ;  /* 0x0c401f001a157f89 */ /* 0x000e2200000e0000 */
[----:B--2---:R-:W-:-:S03]  /*36670*/  FFMA R29, R8, UR12, -R10 ;  /* 0x0000000c081d7c23 */ /* 0x004fc6000800080a */
[----:B0-----:R0:W-:Y:S01]  /*36680*/  STL [R1+0x70], R28 ;  /* 0x0000701c01007387 */ /* 0x0011e20000100800 */
[----:B---3--:R-:W-:Y:S01]  /*36690*/  FFMA R9, R9, UR12, -R10 ;  /* 0x0000000c09097c23 */ /* 0x008fe2000800080a */
[----:B------:R-:W-:Y:S02]  /*366a0*/  FMNMX R13, R2, R13, !PT ;  /* 0x0000000d020d7209 */ /* 0x000fe40007800000 */
[----:B------:R-:W2:Y:S04]  /*366b0*/  SHFL.BFLY PT, R4, R24, 0x2, 0x1f ;  /* 0x0c401f0018047f89 */ /* 0x000ea800000e0000 */
[----:B------:R-:W-:Y:S04]  /*366c0*/  SHFL.BFLY PT, R20, R25, 0x2, 0x1f ;  /* 0x0c401f0019147f89 */ /* 0x000fe800000e0000 */
[----:B------:R-:W-:Y:S04]  /*366d0*/  SHFL.BFLY PT, R3, R5, 0x2, 0x1f ;  /* 0x0c401f0005037f89 */ /* 0x000fe800000e0000 */
[----:B------:R-:W-:Y:S01]  /*366e0*/  LDS R27, [R16+0x40980] ;  /* 0x04098000101b7984 */ /* 0x000fe20000000800 */
[----:B0-----:R-:W-:-:S03]  /*366f0*/  FADD R28, R11, R12 ;  /* 0x0000000c0b1c7221 */ /* 0x001fc60000000000 */
[----:B------:R-:W3:Y:S04]  /*36700*/  LDL.LU R12, [R1+0xaa8] ;  /* 0x000aa800010c7983 */ /* 0x000ee80000300800 */
[----:B------:R-:W2:Y:S04]  /*36710*/  LDL.LU R11, [R1+0xaa4] ;  /* 0x000aa400010b7983 */ /* 0x000ea80000300800 */
[----:B------:R-:W3:Y:S01]  /*36720*/  LDL.LU R10, [R1+0xaa0] ;  /* 0x000aa000010a7983 */ /* 0x000ee20000300800 */
[----:B------:R-:W-:-:S06]  /*36730*/  FMUL R29, R29, 1.4426950216293334961 ;  /* 0x3fb8aa3b1d1d7820 */ /* 0x000fcc0000400000 */
[----:B------:R-:W0:Y:S01]  /*36740*/  MUFU.EX2 R29, R29 ;  /* 0x0000001d001d7308 */ /* 0x000e220000000800 */
[----:B-1----:R-:W-:Y:S01]  /*36750*/  FADD R7, R7, R22 ;  /* 0x0000001607077221 */ /* 0x002fe20000000000 */
[----:B0-----:R-:W-:Y:S04]  /*36760*/  STL [R1+0x11c], R29 ;  /* 0x00011c1d01007387 */ /* 0x001fe80000100800 */
[----:B------:R-:W4:Y:S01]  /*36770*/  LDL R22, [R1+0x80c] ;  /* 0x00080c0001167983 */ /* 0x000f220000100800 */
[----:B------:R-:W-:Y:S01]  /*36780*/  FMUL R2, R9, 1.4426950216293334961 ;  /* 0x3fb8aa3b09027820 */ /* 0x000fe20000400000 */
[----:B------:R-:W-:-:S03]  /*36790*/  FADD R9, R26, R21 ;  /* 0x000000151a097221 */ /* 0x000fc60000000000 */
[----:B------:R-:W0:Y:S01]  /*367a0*/  MUFU.EX2 R21, R2 ;  /* 0x0000000200157308 */ /* 0x000e220000000800 */
[----:B------:R1:W-:Y:S04]  /*367b0*/  STL [R1+0x290], R13 ;  /* 0x0002900d01007387 */ /* 0x0003e80000100800 */
[----:B0-----:R0:W-:Y:S04]  /*367c0*/  STL [R1+0x118], R21 ;  /* 0x0001181501007387 */ /* 0x0011e80000100800 */
[----:B------:R-:W0:Y:S01]  /*367d0*/  SHFL.BFLY PT, R8, R23, 0x2, 0x1f ;  /* 0x0c401f0017087f89 */ /* 0x000e2200000e0000 */
[--C-:B--2---:R-:W-:Y:S01]  /*367e0*/  FFMA R11, R11, UR12, -R13.reuse ;  /* 0x0000000c0b0b7c23 */ /* 0x104fe2000800080d */
[----:B---3--:R-:W-:-:S02]  /*367f0*/  FFMA R10, R10, UR12, -R13 ;  /* 0x0000000c0a0a7c23 */ /* 0x008fc4000800080d */
[----:B-1----:R-:W2:Y:S02]  /*36800*/  LDL.LU R13, [R1+0xa9c] ;  /* 0x000a9c00010d7983 */ /* 0x002ea40000300800 */
[----:B------:R-:W-:Y:S01]  /*36810*/  FMUL R10, R10, 1.4426950216293334961 ;  /* 0x3fb8aa3b0a0a7820 */ /* 0x000fe20000400000 */
[----:B------:R-:W-:Y:S01]  /*36820*/  FADD R4, R24, R4 ;  /* 0x0000000418047221 */ /* 0x000fe20000000000 */
[----:B0-----:R-:W-:Y:S01]  /*36830*/  FMUL R21, R11, 1.4426950216293334961 ;  /* 0x3fb8aa3b0b157820 */ /* 0x001fe20000400000 */
[----:B------:R-:W-:-:S03]  /*36840*/  FADD R8, R23, R8 ;  /* 0x0000000817087221 */ /* 0x000fc60000000000 */
[----:B------:R-:W-:Y:S01]  /*36850*/  MUFU.EX2 R23, R21 ;  /* 0x0000001500177308 */ /* 0x000fe20000000800 */
[----:B----4-:R-:W-:-:S07]  /*36860*/  FMNMX R24, R6, R22, !PT ;  /* 0x0000001606187209 */ /* 0x010fce0007800000 */
[----:B------:R-:W0:Y:S01]  /*36870*/  MUFU.EX2 R6, R10 ;  /* 0x0000000a00067308 */ /* 0x000e220000000800 */
[----:B------:R-:W-:Y:S01]  /*36880*/  FADD R2, R25, R20 ;  /* 0x0000001419027221 */ /* 0x000fe20000000000 */
[----:B------:R-:W-:Y:S01]  /*36890*/  FADD R3, R5, R3 ;  /* 0x0000000305037221 */ /* 0x000fe20000000000 */
[----:B------:R-:W-:Y:S04]  /*368a0*/  LDS R20, [R16+0x40a00] ;  /* 0x040a000010147984 */ /* 0x000fe80000000800 */
[----:B------:R1:W-:Y:S04]  /*368b0*/  LDS R5, [R16+0x40a80] ;  /* 0x040a800010057984 */ /* 0x0003e80000000800 */
[----:B------:R-:W3:Y:S01]  /*368c0*/  SHFL.BFLY PT, R29, R28, 0x2, 0x1f ;  /* 0x0c401f001c1d7f89 */ /* 0x000ee200000e0000 */
[----:B------:R-:W-:-:S03]  /*368d0*/  FFMA R12, R12, UR12, -R24 ;  /* 0x0000000c0c0c7c23 */ /* 0x000fc60008000818 */
[----:B0-----:R-:W-:Y:S04]  /*368e0*/  STL [R1+0x114], R6 ;  /* 0x0001140601007387 */ /* 0x001fe80000100800 */
[----:B------:R-:W-:Y:S04]  /*368f0*/  STL [R1+0x28c], R24 ;  /* 0x00028c1801007387 */ /* 0x000fe80000100800 */
[----:B-1----:R-:W4:Y:S04]  /*36900*/  LDL R16, [R1+0x810] ;  /* 0x0008100001107983 */ /* 0x002f280000100800 */
[----:B------:R0:W-:Y:S02]  /*36910*/  STL [R1+0x110], R23 ;  /* 0x0001101701007387 */ /* 0x0001e40000100800 */
[----:B0-----:R-:W-:-:S06]  /*36920*/  FMUL R23, R12, 1.4426950216293334961 ;  /* 0x3fb8aa3b0c177820 */ /* 0x001fcc0000400000 */
[----:B------:R-:W0:Y:S01]  /*36930*/  MUFU.EX2 R23, R23 ;  /* 0x0000001700177308 */ /* 0x000e220000000800 */
[----:B---3--:R-:W-:Y:S01]  /*36940*/  FADD R22, R28, R29 ;  /* 0x0000001d1c167221 */ /* 0x008fe20000000000 */
[----:B------:R-:W-:Y:S02]  /*36950*/  FADD R25, R17, R18 ;  /* 0x0000001211197221 */ /* 0x000fe40000000000 */
[----:B------:R-:W3:Y:S04]  /*36960*/  LDL.LU R18, [R1+0xa98] ;  /* 0x000a980001127983 */ /* 0x000ee80000300800 */
[----:B------:R-:W3:Y:S01]  /*36970*/  LDL.LU R17, [R1+0xa94] ;  /* 0x000a940001117983 */ /* 0x000ee20000300800 */
[----:B--2---:R-:W-:Y:S01]  /*36980*/  FFMA R28, R13, UR12, -R24 ;  /* 0x0000000c0d1c7c23 */ /* 0x004fe20008000818 */
[----:B------:R-:W-:-:S02]  /*36990*/  FADD R24, R15, R14 ;  /* 0x0000000e0f187221 */ /* 0x000fc40000000000 */
[----:B------:R-:W2:Y:S04]  /*369a0*/  LDL.LU R14, [R1+0xa90] ;  /* 0x000a9000010e7983 */ /* 0x000ea80000300800 */
[----:B0-----:R-:W-:Y:S04]  /*369b0*/  STL [R1+0xfc], R23 ;  /* 0x0000fc1701007387 */ /* 0x001fe80000100800 */
[----:B------:R-:W3:Y:S04]  /*369c0*/  LDL.LU R15, [R1+0xa8c] ;  /* 0x000a8c00010f7983 */ /* 0x000ee80000300800 */
[----:B------:R-:W0:Y:S01]  /*369d0*/  SHFL.BFLY PT, R10, R2, 0x1, 0x1f ;  /* 0x0c201f00020a7f89 */ /* 0x000e2200000e0000 */
[----:B------:R-:W-:Y:S01]  /*369e0*/  FMUL R28, R28, 1.4426950216293334961 ;  /* 0x3fb8aa3b1c1c7820 */ /* 0x000fe20000400000 */
[----:B------:R-:W1:Y:S05]  /*369f0*/  S2R R29, SR_TID.X ;  /* 0x00000000001d7919 */ /* 0x000e6a0000002100 */
[----:B------:R-:W0:Y:S01]  /*36a00*/  MUFU.EX2 R28, R28 ;  /* 0x0000001c001c7308 */ /* 0x000e220000000800 */
[----:B------:R-:W1:Y:S01]  /*36a10*/  SHFL.BFLY PT, R11, R9, 0x1, 0x1f ;  /* 0x0c201f00090b7f89 */ /* 0x000e6200000e0000 */
[----:B0-----:R-:W-:Y:S01]  /*36a20*/  FADD R2, R2, R10 ;  /* 0x0000000a02027221 */ /* 0x001fe20000000000 */
[----:B----4-:R-:W-:-:S05]  /*36a30*/  FMNMX R16, R27, R16, !PT ;  /* 0x000000101b107209 */ /* 0x010fca0007800000 */
[----:B------:R-:W-:Y:S04]  /*36a40*/  STL [R1+0x288], R16 ;  /* 0x0002881001007387 */ /* 0x000fe80000100800 */
[----:B------:R-:W-:Y:S04]  /*36a50*/  STL [R1+0xf8], R28 ;  /* 0x0000f81c01007387 */ /* 0x000fe80000100800 */
[----:B------:R-:W4:Y:S01]  /*36a60*/  LDL R10, [R1+0x814] ;  /* 0x00081400010a7983 */ /* 0x000f220000100800 */
[----:B-1----:R-:W-:-:S04]  /*36a70*/  LOP3.LUT R29, R29, 0x1c, RZ, 0xc0, !PT ;  /* 0x0000001c1d1d7812 */ /* 0x002fc800078ec0ff */
[----:B------:R-:W-:Y:S01]  /*36a80*/  LEA R29, R29, UR7, 0x2 ;  /* 0x000000071d1d7c11 */ /* 0x000fe2000f8e10ff */
[----:B------:R-:W-:-:S04]  /*36a90*/  FADD R11, R9, R11 ;  /* 0x0000000b090b7221 */ /* 0x000fc80000000000 */
[----:B------:R0:W-:Y:S04]  /*36aa0*/  LDS R28, [R29+0x40b00] ;  /* 0x040b00001d1c7984 */ /* 0x0001e80000000800 */
[----:B0-----:R-:W5:Y:S01]  /*36ab0*/  LDL R29, [R1+0x818] ;  /* 0x00081800011d7983 */ /* 0x001f620000100800 */
[--C-:B--2---:R-:W-:Y:S01]  /*36ac0*/  FFMA R14, R14, UR12, -R16.reuse ;  /* 0x0000000c0e0e7c23 */ /* 0x104fe20008000810 */
[----:B---3--:R-:W-:Y:S02]  /*36ad0*/  FFMA R9, R15, UR12, -R16 ;  /* 0x0000000c0f097c23 */ /* 0x008fe40008000810 */
[----:B------:R-:W2:Y:S04]  /*36ae0*/  LDL.LU R16, [R1+0xa88] ;  /* 0x000a880001107983 */ /* 0x000ea80000300800 */
[----:B------:R-:W0:Y:S04]  /*36af0*/  SHFL.BFLY PT, R6, R7, 0x1, 0x1f ;  /* 0x0c201f0007067f89 */ /* 0x000e2800000e0000 */
[----:B------:R-:W1:Y:S04]  /*36b00*/  SHFL.BFLY PT, R13, R8, 0x1, 0x1f ;  /* 0x0c201f00080d7f89 */ /* 0x000e6800000e0000 */
[----:B------:R-:W3:Y:S01]  /*36b10*/  SHFL.BFLY PT, R23, R22, 0x1, 0x1f ;  /* 0x0c201f0016177f89 */ /* 0x000ee200000e0000 */
[----:B0-----:R-:W-:Y:S01]  /*36b20*/  FADD R6, R7, R6 ;  /* 0x0000000607067221 */ /* 0x001fe20000000000 */
[----:B------:R-:W-:-:S06]  /*36b30*/  FMUL R7, R14, 1.4426950216293334961 ;  /* 0x3fb8aa3b0e077820 */ /* 0x000fcc0000400000 */
[----:B------:R-:W0:Y:S01]  /*36b40*/  MUFU.EX2 R7, R7 ;  /* 0x0000000700077308 */ /* 0x000e220000000800 */
[----:B------:R-:W3:Y:S01]  /*36b50*/  S2R R14, SR_TID.X ;  /* 0x00000000000e7919 */ /* 0x000ee20000002100 */
[----:B-1----:R-:W-:Y:S01]  /*36b60*/  FADD R8, R8, R13 ;  /* 0x0000000d08087221 */ /* 0x002fe20000000000 */
[----:B------:R-:W1:Y:S04]  /*36b70*/  SHFL.BFLY PT, R12, R3, 0x1, 0x1f ;  /* 0x0c201f00030c7f89 */ /* 0x000e6800000e0000 */
[----:B------:R-:W-:Y:S01]  /*36b80*/  SHFL.BFLY PT, R26, R25, 0x2, 0x1f ;  /* 0x0c401f00191a7f89 */ /* 0x000fe200000e0000 */
[----:B------:R-:W-:Y:S01]  /*36b90*/  FMUL R9, R9, 1.4426950216293334961 ;  /* 0x3fb8aa3b09097820 */ /* 0x000fe20000400000 */
[----:B----4-:R-:W-:Y:S02]  /*36ba0*/  FMNMX R15, R20, R10, !PT ;  /* 0x0000000a140f7209 */ /* 0x010fe40007800000 */
[----:B------:R-:W4:Y:S04]  /*36bb0*/  SHFL.BFLY PT, R21, R4, 0x1, 0x1f ;  /* 0x0c201f0004157f89 */ /* 0x000f2800000e0000 */
[----:B0-----:R-:W-:Y:S04]  /*36bc0*/  STL [R1+0xf4], R7 ;  /* 0x0000f40701007387 */ /* 0x001fe80000100800 */
[----:B------:R-:W-:Y:S04]  /*36bd0*/  STL [R1+0x284], R15 ;  /* 0x0002840f01007387 */ /* 0x000fe80000100800 */
[----:B------:R0:W-:Y:S02]  /*36be0*/  STL [R1+0xa7c], R8 ;  /* 0x000a7c0801007387 */ /* 0x0001e40000100800 */
[----:B0-----:R3:W0:Y:S01]  /*36bf0*/  MUFU.EX2 R8, R9 ;  /* 0x0000000900087308 */ /* 0x0016220000000800 */
[----:B------:R-:W-:Y:S01]  /*36c00*/  FFMA R13, R17, UR12, -R15 ;  /* 0x0000000c110d7c23 */ /* 0x000fe2000800080f */
[----:B---3--:R-:W-:Y:S01]  /*36c10*/  FADD R9, R22, R23 ;  /* 0x0000001716097221 */ /* 0x008fe20000000000 */
[----:B------:R-:W-:Y:S01]  /*36c20*/  LOP3.LUT R14, R14, 0x1c, RZ, 0xc0, !PT ;  /* 0x0000001c0e0e7812 */ /* 0x000fe200078ec0ff */
[----:B-1----:R-:W-:-:S03]  /*36c30*/  FADD R3, R3, R12 ;  /* 0x0000000c03037221 */ /* 0x002fc60000000000 */
[----:B------:R-:W-:Y:S04]  /*36c40*/  STL [R1+0xa80], R9 ;  /* 0x000a800901007387 */ /* 0x000fe80000100800 */
[----:B0-----:R5:W-:Y:S01]  /*36c50*/  STL [R1+0xf0], R8 ;  /* 0x0000f00801007387 */ /* 0x001be20000100800 */
[----:B------:R-:W-:Y:S01]  /*36c60*/  FMUL R13, R13, 1.4426950216293334961 ;  /* 0x3fb8aa3b0d0d7820 */ /* 0x000fe20000400000 */
[----:B------:R-:W-:Y:S01]  /*36c70*/  LEA R14, R14, UR7, 0x2 ;  /* 0x000000070e0e7c11 */ /* 0x000fe2000f8e10ff */
[----:B----4-:R-:W-:-:S04]  /*36c80*/  FADD R4, R4, R21 ;  /* 0x0000001504047221 */ /* 0x010fc80000000000 */
[----:B------:R-:W-:Y:S04]  /*36c90*/  LDS R7, [R14+0x40b80] ;  /* 0x040b80000e077984 */ /* 0x000fe80000000800 */
[----:B------:R-:W-:Y:S01]  /*36ca0*/  LDS R17, [R14+0x40d00] ;  /* 0x040d00000e117984 */ /* 0x000fe20000000800 */
[----:B-----5:R-:W-:Y:S01]  /*36cb0*/  FMNMX R8, R5, R29, !PT ;  /* 0x0000001d05087209 */ /* 0x020fe20007800000 */
[----:B------:R-:W-:Y:S01]  /*36cc0*/  FADD R5, R25, R26 ;  /* 0x0000001a19057221 */ /* 0x000fe20000000000 */
[----:B------:R0:W-:Y:S03]  /*36cd0*/  MUFU.EX2 R9, R13 ;  /* 0x0000000d00097308 */ /* 0x0001e60000000800 */
[--C-:B------:R-:W-:Y:S01]  /*36ce0*/  FFMA R20, R18, UR12, -R8.reuse ;  /* 0x0000000c12147c23 */ /* 0x100fe20008000808 */
[----:B------:R1:W-:Y:S01]  /*36cf0*/  STL [R1+0xa84], R5 ;  /* 0x000a840501007387 */ /* 0x0003e20000100800 */
[----:B------:R-:W-:-:S03]  /*36d00*/  FFMA R21, R19, UR12, -R8 ;  /* 0x0000000c13157c23 */ /* 0x000fc60008000808 */
[----:B------:R-:W-:Y:S04]  /*36d10*/  LDS R19, [R14+0x40c80] ;  /* 0x040c80000e137984 */ /* 0x000fe80000000800 */
[----:B------:R-:W-:Y:S04]  /*36d20*/  LDS R18, [R14+0x40e00] ;  /* 0x040e00000e127984 */ /* 0x000fe80000000800 */
[----:B0-----:R-:W-:Y:S04]  /*36d30*/  LDS R13, [R14+0x40f00] ;  /* 0x040f00000e0d7984 */ /* 0x001fe80000000800 */
[----:B------:R-:W0:Y:S01]  /*36d40*/  SHFL.BFLY PT, R27, R24, 0x2, 0x1f ;  /* 0x0c401f00181b7f89 */ /* 0x000e2200000e0000 */
[----:B------:R-:W-:-:S03]  /*36d50*/  FMUL R20, R20, 1.4426950216293334961 ;  /* 0x3fb8aa3b14147820 */ /* 0x000fc60000400000 */
[----:B------:R3:W-:Y:S04]  /*36d60*/  STL [R1+0x280], R8 ;  /* 0x0002800801007387 */ /* 0x0007e80000100800 */
[----:B------:R-:W4:Y:S01]  /*36d70*/  LDL R29, [R1+0x16c] ;  /* 0x00016c00011d7983 */ /* 0x000f220000100800 */
[----:B--2---:R-:W-:-:S03]  /*36d80*/  FFMA R10, R16, UR12, -R15 ;  /* 0x0000000c100a7c23 */ /* 0x004fc6000800080f */
[----:B------:R-:W-:Y:S04]  /*36d90*/  LDS R15, [R14+0x40c00] ;  /* 0x040c00000e0f7984 */ /* 0x000fe80000000800 */
[----:B------:R-:W-:Y:S01]  /*36da0*/  LDS R16, [R14+0x40d80] ;  /* 0x040d80000e107984 */ /* 0x000fe20000000800 */
[----:B------:R-:W-:-:S04]  /*36db0*/  FMUL R12, R10, 1.4426950216293334961 ;  /* 0x3fb8aa3b0a0c7820 */ /* 0x000fc80000400000 */
[----:B-1----:R1:W2:Y:S02]  /*36dc0*/  MUFU.EX2 R5, R12 ;  /* 0x0000000c00057308 */ /* 0x0022a40000000800 */
[----:B-1----:R-:W1:Y:S04]  /*36dd0*/  LDS R12, [R14+0x40e80] ;  /* 0x040e80000e0c7984 */ /* 0x002e680000000800 */
[----:B------:R-:W-:Y:S01]  /*36de0*/  LDS R14, [R14+0x40f80] ;  /* 0x040f80000e0e7984 */ /* 0x000fe20000000800 */
[----:B------:R-:W-:Y:S06]  /*36df0*/  BAR.SYNC.DEFER_BLOCKING 0x0 ;  /* 0x0000000000007b1d */ /* 0x000fec0000010000 */
[----:B--2---:R2:W-:Y:S04]  /*36e00*/  STL [R1+0xe8], R5 ;  /* 0x0000e80501007387 */ /* 0x0045e80000100800 */
[----:B---3--:R-:W3:Y:S01]  /*36e10*/  LDL R8, [R1+0x168] ;  /* 0x0001680001087983 */ /* 0x008ee20000100800 */
[----:B0-----:R-:W-:-:S03]  /*36e20*/  FADD R10, R24, R27 ;  /* 0x0000001b180a7221 */ /* 0x001fc60000000000 */
[----:B--2---:R-:W2:Y:S04]  /*36e30*/  LDL R5, [R1+0x79c] ;  /* 0x00079c0001057983 */ /* 0x004ea80000100800 */
[----:B------:R-:W5:Y:S04]  /*36e40*/  LDL.LU R22, [R1+0x104] ;  /* 0x0001040001167983 */ /* 0x000f680000300800 */
[----:B------:R0:W-:Y:S02]  /*36e50*/  @P1 STS [R0+0x40000], R6 ;  /* 0x0400000600001388 */ /* 0x0001e40000000800 */
[----:B0-----:R-:W0:Y:S02]  /*36e60*/  MUFU.EX2 R6, R20 ;  /* 0x0000001400067308 */ /* 0x001e240000000800 */
[----:B------:R0:W-:Y:S04]  /*36e70*/  STL [R1+0xe4], R9 ;  /* 0x0000e40901007387 */ /* 0x0001e80000100800 */
[----:B------:R-:W3:Y:S04]  /*36e80*/  LDL R27, [R1+0x15c] ;  /* 0x00015c00011b7983 */ /* 0x000ee80000100800 */
[----:B------:R-:W3:Y:S04]  /*36e90*/  LDL R26, [R1+0x160] ;  /* 0x00016000011a7983 */ /* 0x000ee80000100800 */
[----:B------:R-:W3:Y:S04]  /*36ea0*/  LDL R23, [R1+0x158] ;  /* 0x0001580001177983 */ /* 0x000ee80000100800 */
[----:B------:R-:W-:Y:S04]  /*36eb0*/  @P1 STS [R0+0x40080], R11 ;  /* 0x0400800b00001388 */ /* 0x000fe80000000800 */
[----:B------:R-:W-:Y:S04]  /*36ec0*/  @P1 STS [R0+0x40100], R2 ;  /* 0x0401000200001388 */ /* 0x000fe80000000800 */
[----:B0-----:R-:W3:Y:S04]  /*36ed0*/  LDL R9, [R1+0x64] ;  /* 0x0000640001097983 */ /* 0x001ee80000100800 */
[----:B-1----:R0:W-:Y:S04]  /*36ee0*/  STL [R1+0xa78], R12 ;  /* 0x000a780c01007387 */ /* 0x0021e80000100800 */
[----:B------:R-:W3:Y:S04]  /*36ef0*/  LDL R24, [R1+0x154] ;  /* 0x0001540001187983 */ /* 0x000ee80000100800 */
[----:B0-----:R-:W3:Y:S04]  /*36f00*/  LDL R12, [R1+0x6c] ;  /* 0x00006c00010c7983 */ /* 0x001ee80000100800 */
[----:B------:R-:W3:Y:S04]  /*36f10*/  LDL.LU R11, [R1+0x100] ;  /* 0x00010000010b7983 */ /* 0x000ee80000300800 */
[----:B------:R-:W3:Y:S04]  /*36f20*/  LDL.LU R25, [R1+0x108] ;  /* 0x0001080001197983 */ /* 0x000ee80000300800 */
[----:B------:R0:W-:Y:S04]  /*36f30*/  STL [R1+0xec], R6 ;  /* 0x0000ec0601007387 */ /* 0x0001e80000100800 */
[----:B------:R-:W4:Y:S01]  /*36f40*/  LDL R2, [R1+0x50] ;  /* 0x0000500001027983 */ /* 0x000f220000100800 */
[----:B0-----:R-:W-:-:S03]  /*36f50*/  FMUL R6, R21, 1.4426950216293334961 ;  /* 0x3fb8aa3b15067820 */ /* 0x001fc60000400000 */
[----:B------:R-:W5:Y:S04]  /*36f60*/  LDL R21, [R1+0x58] ;  /* 0x0000580001157983 */ /* 0x000f680000100800 */
[----:B------:R0:W-:Y:S01]  /*36f70*/  @P1 STS [R0+0x40180], R4 ;  /* 0x0401800400001388 */ /* 0x0001e20000000800 */
[----:B--2---:R-:W-:-:S03]  /*36f80*/  FMNMX R20, R28, R5, !PT ;  /* 0x000000051c147209 */ /* 0x004fc60007800000 */
[----:B------:R-:W2:Y:S04]  /*36f90*/  LDL R5, [R1+0x7bc] ;  /* 0x0007bc0001057983 */ /* 0x000ea80000100800 */
[----:B------:R-:W2:Y:S04]  /*36fa0*/  LDL R28, [R1+0x164] ;  /* 0x00016400011c7983 */ /* 0x000ea80000100800 */
[----:B------:R1:W-:Y:S01]  /*36fb0*/  STL [R1+0x27c], R20 ;  /* 0x00027c1401007387 */ /* 0x0003e20000100800 */
[----:B----4-:R-:W-:-:S03]  /*36fc0*/  FADD R2, R29, R2 ;  /* 0x000000021d027221 */ /* 0x010fc60000000000 */
[----:B------:R-:W4:Y:S04]  /*36fd0*/  LDL.LU R29, [R1+0x10c] ;  /* 0x00010c00011d7983 */ /* 0x000f280000300800 */
[----:B0-----:R-:W4:Y:S01]  /*36fe0*/  LDL R4, [R1+0x54] ;  /* 0x0000540001047983 */ /* 0x001f220000100800 */
[--C-:B---3--:R-:W-:Y:S01]  /*36ff0*/  FFMA R11, R11, UR12, -R20.reuse ;  /* 0x0000000c0b0b7c23 */ /* 0x108fe20008000814 */
[----:B------:R-:W0:Y:S03]  /*37000*/  MUFU.EX2 R6, R6 ;  /* 0x0000000600067308 */ /* 0x000e260000000800 */
[----:B------:R-:W-:Y:S01]  /*37010*/  FMUL R11, R11, 1.4426950216293334961 ;  /* 0x3fb8aa3b0b0b7820 */ /* 0x000fe20000400000 */
[----:B-----5:R-:W-:Y:S01]  /*37020*/  FFMA R22, R22, UR12, -R20 ;  /* 0x0000000c16167c23 */ /* 0x020fe20008000814 */
[----:B-1----:R-:W-:Y:S01]  /*37030*/  FADD R20, R23, R9 ;  /* 0x0000000917147221 */ /* 0x002fe20000000000 */
[----:B------:R-:W-:Y:S01]  /*37040*/  FADD R24, R24, R12 ;  /* 0x0000000c18187221 */ /* 0x000fe20000000000 */
[----:B--2---:R-:W-:Y:S01]  /*37050*/  FMNMX R5, R7, R5, !PT ;  /* 0x0000000507057209 */ /* 0x004fe20007800000 */
[----:B------:R-:W-:-:S02]  /*37060*/  FADD R7, R28, R21 ;  /* 0x000000151c077221 */ /* 0x000fc40000000000 */
[----:B------:R1:W2:Y:S02]  /*37070*/  MUFU.EX2 R21, R11 ;  /* 0x0000000b00157308 */ /* 0x0002a40000000800 */
[----:B-1----:R-:W-:Y:S01]  /*37080*/  FADD R11, R26, R27 ;  /* 0x0000001b1a0b7221 */ /* 0x002fe20000000000 */
[----:B------:R-:W-:-:S06]  /*37090*/  FMUL R26, R22, 1.4426950216293334961 ;  /* 0x3fb8aa3b161a7820 */ /* 0x000fcc0000400000 */
[----:B------:R-:W1:Y:S01]  /*370a0*/  MUFU.EX2 R26, R26 ;  /* 0x0000001a001a7308 */ /* 0x000e620000000800 */
[----:B----4-:R-:W-:Y:S02]  /*370b0*/  FADD R4, R8, R4 ;  /* 0x0000000408047221 */ /* 0x010fe40000000000 */
[----:B------:R-:W3:Y:S04]  /*370c0*/  LDL.LU R8, [R1+0x120] ;  /* 0x0001200001087983 */ /* 0x000ee80000300800 */
[----:B0-----:R-:W-:Y:S04]  /*370d0*/  STL [R1+0xe0], R6 ;  /* 0x0000e00601007387 */ /* 0x001fe80000100800 */
[----:B------:R-:W4:Y:S04]  /*370e0*/  LDL.LU R28, [R1+0x124] ;  /* 0x00012400011c7983 */ /* 0x000f280000300800 */
[----:B------:R-:W-:Y:S04]  /*370f0*/  STL [R1+0x278], R5 ;  /* 0x0002780501007387 */ /* 0x000fe80000100800 */
[----:B--2---:R-:W-:Y:S04]  /*37100*/  STL [R1+0xdc], R21 ;  /* 0x0000dc1501007387 */ /* 0x004fe80000100800 */
[----:B------:R-:W0:Y:S04]  /*37110*/  SHFL.BFLY PT, R6, R2, 0x2, 0x1f ;  /* 0x0c401f0002067f89 */ /* 0x000e2800000e0000 */
[----:B------:R-:W2:Y:S01]  /*37120*/  LDL R9, [R1+0x7a0] ;  /* 0x0007a00001097983 */ /* 0x000ea20000100800 */
[----:B------:R-:W-:-:S03]  /*37130*/  FFMA R25, R25, UR12, -R5 ;  /* 0x0000000c19197c23 */ /* 0x000fc60008000805 */
[----:B------:R-:W5:Y:S04]  /*37140*/  LDL.LU R27, [R1+0x128] ;  /* 0x00012800011b7983 */ /* 0x000f680000300800 */
[----:B------:R-:W5:Y:S04]  /*37150*/  LDL.LU R12, [R1+0x12c] ;  /* 0x00012c00010c7983 */ /* 0x000f680000300800 */
[----:B-1----:R-:W-:Y:S01]  /*37160*/  STL [R1+0xa4], R26 ;  /* 0x0000a41a01007387 */ /* 0x002fe20000100800 */
[----:B0-----:R-:W-:Y:S01]  /*37170*/  FADD R2, R2, R6 ;  /* 0x0000000602027221 */ /* 0x001fe20000000000 */
[----:B------:R-:W-:-:S02]  /*37180*/  FMUL R6, R25, 1.4426950216293334961 ;  /* 0x3fb8aa3b19067820 */ /* 0x000fc40000400000 */
[----:B------:R-:W5:Y:S04]  /*37190*/  LDL R25, [R1+0x7c0] ;  /* 0x0007c00001197983 */ /* 0x000f680000100800 */
[----:B------:R-:W-:Y:S04]  /*371a0*/  @P1 STS [R0+0x40200], R3 ;  /* 0x0402000300001388 */ /* 0x000fe80000000800 */
[----:B------:R-:W0:Y:S04]  /*371b0*/  SHFL.BFLY PT, R3, R4, 0x2, 0x1f ;  /* 0x0c401f0004037f89 */ /* 0x000e2800000e0000 */
[----:B------:R-:W1:Y:S01]  /*371c0*/  SHFL.BFLY PT, R22, R11, 0x2, 0x1f ;  /* 0x0c401f000b167f89 */ /* 0x000e6200000e0000 */
[----:B------:R-:W0:Y:S03]  /*371d0*/  MUFU.EX2 R6, R6 ;  /* 0x0000000600067308 */ /* 0x000e260000000800 */
[----:B------:R-:W1:Y:S04]  /*371e0*/  SHFL.BFLY PT, R21, R7, 0x2, 0x1f ;  /* 0x0c401f0007157f89 */ /* 0x000e6800000e0000 */
[----:B------:R-:W-:Y:S04]  /*371f0*/  SHFL.BFLY PT, R23, R20, 0x2, 0x1f ;  /* 0x0c401f0014177f89 */ /* 0x000fe800000e0000 */
[----:B------:R-:W1:Y:S01]  /*37200*/  SHFL.BFLY PT, R26, R24, 0x2, 0x1f ;  /* 0x0c401f00181a7f89 */ /* 0x000e6200000e0000 */
[----:B0-----:R-:W-:Y:S01]  /*37210*/  FADD R3, R4, R3 ;  /* 0x0000000304037221 */ /* 0x001fe20000000000 */
[----:B------:R-:W-:-:S02]  /*37220*/  FFMA R4, R29, UR12, -R5 ;  /* 0x0000000c1d047c23 */ /* 0x000fc40008000805 */
[----:B------:R-:W5:Y:S04]  /*37230*/  LDL.LU R5, [R1+0xa84] ;  /* 0x000a840001057983 */ /* 0x000f680000300800 */
[----:B------:R-:W5:Y:S01]  /*37240*/  LDL.LU R29, [R1+0x140] ;  /* 0x00014000011d7983 */ /* 0x000f620000300800 */
[----:B------:R-:W-:-:S03]  /*37250*/  FMUL R4, R4, 1.4426950216293334961 ;  /* 0x3fb8aa3b04047820 */ /* 0x000fc60000400000 */
[----:B------:R0:W-:Y:S02]  /*37260*/  STL [R1+0xd8], R6 ;  /* 0x0000d80601007387 */ /* 0x0001e40000100800 */
[----:B0-----:R1:W0:Y:S02]  /*37270*/  MUFU.EX2 R6, R4 ;  /* 0x0000000400067308 */ /* 0x0012240000000800 */
[----:B-1----:R-:W-:Y:S01]  /*37280*/  FADD R4, R11, R22 ;  /* 0x000000160b047221 */ /* 0x002fe20000000000 */
[----:B------:R-:W-:Y:S01]  /*37290*/  FADD R7, R7, R21 ;  /* 0x0000001507077221 */ /* 0x000fe20000000000 */
[----:B------:R-:W-:Y:S01]  /*372a0*/  FADD R21, R24, R26 ;  /* 0x0000001a18157221 */ /* 0x000fe20000000000 */
[----:B--2---:R-:W-:-:S05]  /*372b0*/  FMNMX R9, R15, R9, !PT ;  /* 0x000000090f097209 */ /* 0x004fca0007800000 */
[--C-:B---3--:R-:W-:Y:S01]  /*372c0*/  FFMA R15, R8, UR12, -R9.reuse ;  /* 0x0000000c080f7c23 */ /* 0x108fe20008000809 */
[----:B----4-:R-:W-:-:S03]  /*372d0*/  FFMA R11, R28, UR12, -R9 ;  /* 0x0000000c1c0b7c23 */ /* 0x010fc60008000809 */
[----:B------:R-:W-:Y:S01]  /*372e0*/  FMUL R15, R15, 1.4426950216293334961 ;  /* 0x3fb8aa3b0f0f7820 */ /* 0x000fe20000400000 */
[----:B------:R-:W-:-:S05]  /*372f0*/  FMUL R11, R11, 1.4426950216293334961 ;  /* 0x3fb8aa3b0b0b7820 */ /* 0x000fca0000400000 */
[----:B------:R-:W1:Y:S08]  /*37300*/  MUFU.EX2 R15, R15 ;  /* 0x0000000f000f7308 */ /* 0x000e700000000800 */
[----:B------:R-:W2:Y:S01]  /*37310*/  MUFU.EX2 R22, R11 ;  /* 0x0000000b00167308 */ /* 0x000ea20000000800 */
[----:B------:R3:W-:Y:S04]  /*37320*/  STL [R1+0x274], R9 ;  /* 0x0002740901007387 */ /* 0x0007e80000100800 */
[----:B------:R-:W4:Y:S04]  /*37330*/  LDL R8, [R1+0x7a4] ;  /* 0x0007a40001087983 */ /* 0x000f280000100800 */
[----:B0-----:R0:W-:Y:S01]  /*37340*/  STL [R1+0xa0], R6 ;  /* 0x0000a00601007387 */ /* 0x0011e20000100800 */
[----:B-----5:R-:W-:-:S03]  /*37350*/  FMNMX R25, R19, R25, !PT ;  /* 0x0000001913197209 */ /* 0x020fc60007800000 */
[----:B---3--:R-:W3:Y:S01]  /*37360*/  LDL.LU R9, [R1+0xa80] ;  /* 0x000a800001097983 */ /* 0x008ee20000300800 */
[----:B0-----:R-:W-:-:S03]  /*37370*/  FADD R6, R20, R23 ;  /* 0x0000001714067221 */ /* 0x001fc60000000000 */
[----:B------:R-:W-:Y:S04]  /*37380*/  STL [R1+0x26c], R25 ;  /* 0x00026c1901007387 */ /* 0x000fe80000100800 */
[----:B-1----:R-:W-:Y:S04]  /*37390*/  STL [R1+0xd0], R15 ;  /* 0x0000d00f01007387 */ /* 0x002fe80000100800 */
[----:B------:R-:W5:Y:S01]  /*373a0*/  LDL.LU R26, [R1+0x144] ;  /* 0x00014400011a7983 */ /* 0x000f620000300800 */
[----:B------:R-:W-:-:S03]  /*373b0*/  FFMA R23, R27, UR12, -R25 ;  /* 0x0000000c1b177c23 */ /* 0x000fc60008000819 */
[----:B------:R-:W3:Y:S04]  /*373c0*/  LDL.LU R27, [R1+0x148] ;  /* 0x00014800011b7983 */ /* 0x000ee80000300800 */
[----:B--2---:R0:W-:Y:S02]  /*373d0*/  STL [R1+0x8c], R22 ;  /* 0x00008c1601007387 */ /* 0x0041e40000100800 */
[----:B0-----:R-:W-:Y:S02]  /*373e0*/  FFMA R22, R12, UR12, -R25 ;  /* 0x0000000c0c167c23 */ /* 0x001fe40008000819 */
[----:B------:R-:W2:Y:S04]  /*373f0*/  LDL R12, [R1+0x7b8] ;  /* 0x0007b800010c7983 */ /* 0x000ea80000100800 */
[----:B------:R-:W0:Y:S04]  /*37400*/  SHFL.BFLY PT, R11, R3, 0x1, 0x1f ;  /* 0x0c201f00030b7f89 */ /* 0x000e2800000e0000 */
[----:B------:R-:W1:Y:S04]  /*37410*/  SHFL.BFLY PT, R15, R10, 0x1, 0x1f ;  /* 0x0c201f000a0f7f89 */ /* 0x000e6800000e0000 */
[----:B------:R-:W1:Y:S04]  /*37420*/  SHFL.BFLY PT, R20, R5, 0x1, 0x1f ;  /* 0x0c201f0005147f89 */ /* 0x000e6800000e0000 */
[----:B------:R-:W1:Y:S01]  /*37430*/  SHFL.BFLY PT, R19, R2, 0x1, 0x1f ;  /* 0x0c201f0002137f89 */ /* 0x000e6200000e0000 */
[----:B------:R-:W-:Y:S01]  /*37440*/  FMUL R23, R23, 1.4426950216293334961 ;  /* 0x3fb8aa3b17177820 */ /* 0x000fe20000400000 */
[----:B------:R-:W-:-:S03]  /*37450*/  FMUL R22, R22, 1.4426950216293334961 ;  /* 0x3fb8aa3b16167820 */ /* 0x000fc60000400000 */
[----:B------:R0:W1:Y:S01]  /*37460*/  MUFU.EX2 R28, R23 ;  /* 0x00000017001c7308 */ /* 0x0000620000000800 */
[----:B------:R-:W-:Y:S04]  /*37470*/  SHFL.BFLY PT, R25, R21, 0x1, 0x1f ;  /* 0x0c201f0015197f89 */ /* 0x000fe800000e0000 */
[----:B0-----:R-:W0:Y:S01]  /*37480*/  SHFL.BFLY PT, R23, R6, 0x1, 0x1f ;  /* 0x0c201f0006177f89 */ /* 0x001e2200000e0000 */
[----:B------:R-:W-:Y:S01]  /*37490*/  FADD R3, R3, R11 ;  /* 0x0000000b03037221 */ /* 0x000fe20000000000 */
[----:B-1----:R-:W-:Y:S01]  /*374a0*/  FADD R10, R10, R15 ;  /* 0x0000000f0a0a7221 */ /* 0x002fe20000000000 */
[----:B------:R-:W-:Y:S01]  /*374b0*/  FADD R5, R5, R20 ;  /* 0x0000001405057221 */ /* 0x000fe20000000000 */
[----:B------:R-:W-:Y:S01]  /*374c0*/  FADD R2, R2, R19 ;  /* 0x0000001302027221 */ /* 0x000fe20000000000 */
[----:B0-----:R-:W-:Y:S01]  /*374d0*/  FADD R6, R6, R23 ;  /* 0x0000001706067221 */ /* 0x001fe20000000000 */
[----:B----4-:R-:W-:-:S02]  /*374e0*/  FMNMX R8, R17, R8, !PT ;  /* 0x0000000811087209 */ /* 0x010fc40007800000 */
[----:B------:R-:W0:Y:S03]  /*374f0*/  SHFL.BFLY PT, R17, R4, 0x1, 0x1f ;  /* 0x0c201f0004117f89 */ /* 0x000e2600000e0000 */
[--C-:B------:R-:W-:Y:S02]  /*37500*/  FFMA R20, R29, UR12, -R8.reuse ;  /* 0x0000000c1d147c23 */ /* 0x100fe40008000808 */
[----:B------:R-:W1:Y:S02]  /*37510*/  MUFU.EX2 R29, R22 ;  /* 0x00000016001d7308 */ /* 0x000e640000000800 */
[----:B------:R-:W-:Y:S01]  /*37520*/  FMUL R15, R20, 1.4426950216293334961 ;  /* 0x3fb8aa3b140f7820 */ /* 0x000fe20000400000 */
[----:B-----5:R-:W-:-:S05]  /*37530*/  FFMA R11, R26, UR12, -R8 ;  /* 0x0000000c1a0b7c23 */ /* 0x020fca0008000808 */
[----:B------:R3:W4:Y:S01]  /*37540*/  MUFU.EX2 R26, R15 ;  /* 0x0000000f001a7308 */ /* 0x0007220000000800 */
[----:B------:R-:W-:Y:S01]  /*37550*/  FMUL R11, R11, 1.4426950216293334961 ;  /* 0x3fb8aa3b0b0b7820 */ /* 0x000fe20000400000 */
[----:B------:R5:W-:Y:S01]  /*37560*/  STL [R1+0x270], R8 ;  /* 0x0002700801007387 */ /* 0x000be20000100800 */
[----:B--2---:R-:W-:-:S05]  /*37570*/  FMNMX R12, R16, R12, !PT ;  /* 0x0000000c100c7209 */ /* 0x004fca0007800000 */
[----:B---3--:R-:W-:Y:S02]  /*37580*/  FFMA R15, R27, UR12, -R12 ;  /* 0x0000000c1b0f7c23 */ /* 0x008fe4000800080c */
[----:B------:R2:W3:Y:S01]  /*37590*/  MUFU.EX2 R27, R11 ;  /* 0x0000000b001b7308 */ /* 0x0004e20000000800 */
[----:B------:R-:W-:Y:S04]  /*375a0*/  STL [R1+0xc8], R28 ;  /* 0x0000c81c01007387 */ /* 0x000fe80000100800 */
[----:B------:R-:W3:Y:S04]  /*375b0*/  LDL R22, [R1+0x11c] ;  /* 0x00011c0001167983 */ /* 0x000ee80000100800 */
[----:B------:R-:W3:Y:S04]  /*375c0*/  LDL R19, [R1+0x118] ;  /* 0x0001180001137983 */ /* 0x000ee80000100800 */
[----:B------:R-:W3:Y:S04]  /*375d0*/  LDL.LU R20, [R1+0x130] ;  /* 0x0001300001147983 */ /* 0x000ee80000300800 */
[----:B-1----:R-:W-:Y:S04]  /*375e0*/  STL [R1+0x88], R29 ;  /* 0x0000881d01007387 */ /* 0x002fe80000100800 */
[----:B-----5:R-:W5:Y:S04]  /*375f0*/  LDL.LU R8, [R1+0xa7c] ;  /* 0x000a7c0001087983 */ /* 0x020f680000300800 */
[----:B------:R-:W5:Y:S04]  /*37600*/  LDL.LU R16, [R1+0x14c] ;  /* 0x00014c0001107983 */ /* 0x000f680000300800 */
[----:B------:R-:W-:Y:S04]  /*37610*/  STL [R1+0x268], R12 ;  /* 0x0002680c01007387 */ /* 0x000fe80000100800 */
[----:B----4-:R-:W-:Y:S01]  /*37620*/  STL [R1+0x94], R26 ;  /* 0x0000941a01007387 */ /* 0x010fe20000100800 */
[----:B0-----:R-:W-:-:S03]  /*37630*/  FADD R4, R4, R17 ;  /* 0x0000001104047221 */ /* 0x001fc60000000000 */
[----:B------:R-:W4:Y:S04]  /*37640*/  LDL R17, [R1+0x7b0] ;  /* 0x0007b00001117983 */ /* 0x000f280000100800 */
[----:B------:R-:W4:Y:S01]  /*37650*/  LDL R23, [R1+0x150] ;  /* 0x0001500001177983 */ /* 0x000f220000100800 */
[----:B--2---:R-:W-:Y:S01]  /*37660*/  FMUL R11, R15, 1.4426950216293334961 ;  /* 0x3fb8aa3b0f0b7820 */ /* 0x004fe20000400000 */
[----:B------:R-:W-:Y:S02]  /*37670*/  FADD R15, R21, R25 ;  /* 0x00000019150f7221 */ /* 0x000fe40000000000 */
[----:B---3--:R-:W-:Y:S04]  /*37680*/  STL [R1+0x84], R27 ;  /* 0x0000841b01007387 */ /* 0x008fe80000100800 */
[----:B------:R-:W4:Y:S04]  /*37690*/  LDL R25, [R1+0x70] ;  /* 0x0000700001197983 */ /* 0x000f280000100800 */
[----:B------:R-:W0:Y:S04]  /*376a0*/  SHFL.BFLY PT, R24, R7, 0x1, 0x1f ;  /* 0x0c201f0007187f89 */ /* 0x000e2800000e0000 */
[----:B------:R-:W-:Y:S01]  /*376b0*/  @P1 STS [R0+0x40380], R5 ;  /* 0x0403800500001388 */ /* 0x000fe20000000800 */
[----:B0-----:R-:W-:-:S02]  /*376c0*/  FADD R7, R7, R24 ;  /* 0x0000001807077221 */ /* 0x001fc40000000000 */
[----:B------:R-:W0:Y:S01]  /*376d0*/  MUFU.EX2 R24, R11 ;  /* 0x0000000b00187308 */ /* 0x000e220000000800 */
[----:B------:R-:W-:Y:S01]  /*376e0*/  @P1 STS [R0+0x40300], R9 ;  /* 0x0403000900001388 */ /* 0x000fe20000000800 */
[----:B-----5:R-:W-:-:S03]  /*376f0*/  FFMA R16, R16, UR12, -R12 ;  /* 0x0000000c10107c23 */ /* 0x020fc6000800080c */
[----:B------:R1:W-:Y:S04]  /*37700*/  @P1 STS [R0+0x40280], R8 ;  /* 0x0402800800001388 */ /* 0x0003e80000000800 */
[----:B------:R-:W2:Y:S01]  /*37710*/  LDL.LU R12, [R1+0xa78] ;  /* 0x000a7800010c7983 */ /* 0x000ea20000300800 */
[----:B-1----:R-:W-:Y:S01]  /*37720*/  FMUL R8, R16, 1.4426950216293334961 ;  /* 0x3fb8aa3b10087820 */ /* 0x002fe20000400000 */
[----:B----4-:R-:W-:-:S03]  /*37730*/  FADD R5, R23, R25 ;  /* 0x0000001917057221 */ /* 0x010fc60000000000 */
[----:B------:R-:W1:Y:S01]  /*37740*/  MUFU.EX2 R25, R8 ;  /* 0x0000000800197308 */ /* 0x000e620000000800 */
[----:B------:R-:W-:Y:S01]  /*37750*/  FMNMX R17, R18, R17, !PT ;  /* 0x0000001112117209 */ /* 0x000fe20007800000 */
[----:B0-----:R-:W-:Y:S04]  /*37760*/  STL [R1+0x90], R24 ;  /* 0x0000901801007387 */ /* 0x001fe80000100800 */
[----:B------:R0:W-:Y:S04]  /*37770*/  STL [R1+0x264], R17 ;  /* 0x0002641101007387 */ /* 0x0001e80000100800 */
[----:B-1----:R-:W-:Y:S01]  /*37780*/  STL [R1+0x48], R25 ;  /* 0x0000481901007387 */ /* 0x002fe20000100800 */
[----:B------:R-:W-:Y:S01]  /*37790*/  FFMA R16, R20, UR12, -R17 ;  /* 0x0000000c14107c23 */ /* 0x000fe20008000811 */
[----:B------:R-:W-:-:S02]  /*377a0*/  FADD R9, R22, R19 ;  /* 0x0000001316097221 */ /* 0x000fc40000000000 */
[----:B------:R-:W0:Y:S04]  /*377b0*/  LDL.LU R22, [R1+0x134] ;  /* 0x0001340001167983 */ /* 0x000e280000300800 */
[----:B------:R-:W2:Y:S04]  /*377c0*/  LDL R20, [R1+0x7b4] ;  /* 0x0007b40001147983 */ /* 0x000ea80000100800 */
[----:B------:R-:W3:Y:S04]  /*377d0*/  LDL.LU R23, [R1+0x138] ;  /* 0x0001380001177983 */ /* 0x000ee80000300800 */
[----:B------:R2:W-:Y:S04]  /*377e0*/  STL [R1+0xfac], R25 ;  /* 0x000fac1901007387 */ /* 0x0005e80000100800 */
[----:B------:R-:W4:Y:S01]  /*377f0*/  LDL.LU R19, [R1+0x13c] ;  /* 0x00013c0001137983 */ /* 0x000f220000300800 */
[----:B------:R-:W-:-:S03]  /*37800*/  FMUL R16, R16, 1.4426950216293334961 ;  /* 0x3fb8aa3b10107820 */ /* 0x000fc60000400000 */
[----:B------:R-:W1:Y:S04]  /*37810*/  SHFL.BFLY PT, R11, R5, 0x2, 0x1f ;  /* 0x0c401f00050b7f89 */ /* 0x000e6800000e0000 */
[----:B------:R5:W-:Y:S04]  /*37820*/  @P1 STS [R0+0x40400], R10 ;  /* 0x0404000a00001388 */ /* 0x000be80000000800 */
[----:B------:R1:W-:Y:S04]  /*37830*/  @P1 STS [R0+0x40480], R2 ;  /* 0x0404800200001388 */ /* 0x0003e80000000800 */
[----:B------:R-:W-:Y:S04]  /*37840*/  @P1 STS [R0+0x40500], R3 ;  /* 0x0405000300001388 */ /* 0x000fe80000000800 */
[----:B------:R-:W0:Y:S02]  /*37850*/  SHFL.BFLY PT, R8, R9, 0x2, 0x1f ;  /* 0x0c401f0009087f89 */ /* 0x000e2400000e0000 */
[----:B0-----:R-:W-:-:S02]  /*37860*/  FFMA R17, R22, UR12, -R17 ;  /* 0x0000000c16117c23 */ /* 0x001fc40008000811 */
[----:B------:R3:W0:Y:S01]  /*37870*/  MUFU.EX2 R22, R16 ;  /* 0x0000001000167308 */ /* 0x0006220000000800 */
[----:B--2---:R-:W-:Y:S02]  /*37880*/  FMNMX R25, R12, R20, !PT ;  /* 0x000000140c197209 */ /* 0x004fe40007800000 */
[----:B------:R-:W2:Y:S01]  /*37890*/  LDL R20, [R1+0x7a8] ;  /* 0x0007a80001147983 */ /* 0x000ea20000100800 */
[----:B------:R-:W-:-:S03]  /*378a0*/  FMUL R12, R17, 1.4426950216293334961 ;  /* 0x3fb8aa3b110c7820 */ /* 0x000fc60000400000 */
[----:B------:R-:W2:Y:S01]  /*378b0*/  LDL.LU R18, [R1+0xb4] ;  /* 0x0000b40001127983 */ /* 0x000ea20000300800 */
[----:B---3--:R-:W-:Y:S02]  /*378c0*/  FFMA R16, R23, UR12, -R25 ;  /* 0x0000000c17107c23 */ /* 0x008fe40008000819 */
[----:B------:R4:W3:Y:S01]  /*378d0*/  MUFU.EX2 R23, R12 ;  /* 0x0000000c00177308 */ /* 0x0008e20000000800 */
[----:B------:R-:W2:Y:S01]  /*378e0*/  LDL.LU R21, [R1+0xb8] ;  /* 0x0000b80001157983 */ /* 0x000ea20000300800 */
[----:B-----5:R-:W-:-:S03]  /*378f0*/  FMUL R10, R16, 1.4426950216293334961 ;  /* 0x3fb8aa3b100a7820 */ /* 0x020fc60000400000 */
[----:B------:R5:W-:Y:S03]  /*37900*/  STL [R1+0x260], R25 ;  /* 0x0002601901007387 */ /* 0x000be60000100800 */
[----:B------:R3:W2:Y:S01]  /*37910*/  MUFU.EX2 R16, R10 ;  /* 0x0000000a00107308 */ /* 0x0006a20000000800 */
[----:B------:R-:W2:Y:S01]  /*37920*/  LDL R17, [R1+0x114] ;  /* 0x0001140001117983 */ /* 0x000ea20000100800 */
[----:B----4-:R-:W-:-:S03]  /*37930*/  FFMA R12, R19, UR12, -R25 ;  /* 0x0000000c130c7c23 */ /* 0x010fc60008000819 */
[----:B0-----:R-:W-:Y:S01]  /*37940*/  STL [R1+0x78], R22 ;  /* 0x0000781601007387 */ /* 0x001fe20000100800 */
[----:B-1----:R-:W-:-:S03]  /*37950*/  FADD R2, R5, R11 ;  /* 0x0000000b05027221 */ /* 0x002fc60000000000 */
[----:B-----5:R-:W4:Y:S04]  /*37960*/  LDL.LU R25, [R1+0xfac] ;  /* 0x000fac0001197983 */ /* 0x020f280000300800 */
[----:B------:R-:W5:Y:S01]  /*37970*/  LDL.LU R19, [R1+0xbc] ;  /* 0x0000bc0001137983 */ /* 0x000f620000300800 */
[----:B------:R-:W-:-:S03]  /*37980*/  FMUL R3, R12, 1.4426950216293334961 ;  /* 0x3fb8aa3b0c037820 */ /* 0x000fc60000400000 */
[----:B---3--:R-:W-:Y:S04]  /*37990*/  STL [R1+0x30], R23 ;  /* 0x0000301701007387 */ /* 0x008fe80000100800 */
[----:B------:R-:W3:Y:S04]  /*379a0*/  LDL R10, [R1+0xfc] ;  /* 0x0000fc00010a7983 */ /* 0x000ee80000100800 */
[----:B------:R-:W3:Y:S04]  /*379b0*/  LDL R5, [R1+0x110] ;  /* 0x0001100001057983 */ /* 0x000ee80000100800 */
[----:B------:R-:W4:Y:S01]  /*379c0*/  LDL R11, [R1+0xf8] ;  /* 0x0000f800010b7983 */ /* 0x000f220000100800 */
[----:B--2---:R-:W-:-:S03]  /*379d0*/  FMNMX R13, R13, R20, !PT ;  /* 0x000000140d0d7209 */ /* 0x004fc60007800000 */
[----:B------:R-:W2:Y:S04]  /*379e0*/  LDL R20, [R1+0x7ac] ;  /* 0x0007ac0001147983 */ /* 0x000ea80000100800 */
[----:B------:R-:W-:Y:S04]  /*379f0*/  STL [R1+0x25c], R13 ;  /* 0x00025c0d01007387 */ /* 0x000fe80000100800 */
[----:B------:R-:W-:Y:S04]  /*37a00*/  STL [R1+0xc4], R16 ;  /* 0x0000c41001007387 */ /* 0x000fe80000100800 */
[----:B------:R-:W5:Y:S04]  /*37a10*/  LDL.LU R12, [R1+0xb0] ;  /* 0x0000b000010c7983 */ /* 0x000f680000300800 */
[----:B------:R0:W-:Y:S02]  /*37a20*/  @P1 STS [R0+0x40580], R7 ;  /* 0x0405800700001388 */ /* 0x0001e40000000800 */
[----:B0-----:R-:W-:-:S02]  /*37a30*/  FADD R7, R9, R8 ;  /* 0x0000000809077221 */ /* 0x001fc40000000000 */
[----:B------:R-:W-:Y:S01]  /*37a40*/  SHFL.BFLY PT, R9, R2, 0x1, 0x1f ;  /* 0x0c201f0002097f89 */ /* 0x000fe200000e0000 */
[----:B---3--:R-:W-:Y:S01]  /*37a50*/  FADD R8, R17, R5 ;  /* 0x0000000511087221 */ /* 0x008fe20000000000 */
[----:B----4-:R-:W-:Y:S02]  /*37a60*/  FADD R5, R10, R11 ;  /* 0x0000000b0a057221 */ /* 0x010fe40000000000 */
[----:B------:R-:W0:Y:S01]  /*37a70*/  SHFL.BFLY PT, R10, R7, 0x1, 0x1f ;  /* 0x0c201f00070a7f89 */ /* 0x000e2200000e0000 */
[----:B------:R1:W3:Y:S03]  /*37a80*/  MUFU.EX2 R17, R3 ;  /* 0x0000000300117308 */ /* 0x0002e60000000800 */
[----:B------:R-:W-:Y:S04]  /*37a90*/  SHFL.BFLY PT, R11, R8, 0x2, 0x1f ;  /* 0x0c401f00080b7f89 */ /* 0x000fe800000e0000 */
[----:B------:R-:W-:Y:S04]  /*37aa0*/  @P1 STS [R0+0x40600], R4 ;  /* 0x0406000400001388 */ /* 0x000fe80000000800 */
[----:B-1----:R-:W1:Y:S04]  /*37ab0*/  SHFL.BFLY PT, R3, R5, 0x2, 0x1f ;  /* 0x0c401f0005037f89 */ /* 0x002e6800000e0000 */
[----:B---3--:R-:W-:Y:S01]  /*37ac0*/  STL [R1+0xc0], R17 ;  /* 0x0000c01101007387 */ /* 0x008fe20000100800 */
[----:B0-----:R-:W-:-:S03]  /*37ad0*/  FADD R7, R7, R10 ;  /* 0x0000000a07077221 */ /* 0x001fc60000000000 */
[----:B------:R-:W-:Y:S04]  /*37ae0*/  @P1 STS [R0+0x40700], R15 ;  /* 0x0407000f00001388 */ /* 0x000fe80000000800 */
[----:B------:R0:W-:Y:S04]  /*37af0*/  @P1 STS [R0+0x40680], R6 ;  /* 0x0406800600001388 */ /* 0x0001e80000000800 */
[----:B------:R-:W-:Y:S01]  /*37b00*/  @P1 STS [R0+0x40800], R7 ;  /* 0x0408000700001388 */ /* 0x000fe20000000800 */
[----:B-1----:R-:W-:Y:S01]  /*37b10*/  FADD R3, R5, R3 ;  /* 0x0000000305037221 */ /* 0x002fe20000000000 */
[----:B--2---:R-:W-:-:S02]  /*37b20*/  FMNMX R20, R14, R20, !PT ;  /* 0x000000140e147209 */ /* 0x004fc40007800000 */
[----:B------:R-:W2:Y:S01]  /*37b30*/  LDL R14, [R1+0xd8] ;  /* 0x0000d800010e7983 */ /* 0x000ea20000100800 */
[--C-:B-----5:R-:W-:Y:S01]  /*37b40*/  FFMA R12, R12, UR12, -R13.reuse ;  /* 0x0000000c0c0c7c23 */ /* 0x120fe2000800080d */
[----:B------:R-:W-:-:S03]  /*37b50*/  FFMA R13, R18, UR12, -R13 ;  /* 0x0000000c120d7c23 */ /* 0x000fc6000800080d */
[----:B------:R-:W-:Y:S01]  /*37b60*/  FMUL R12, R12, 1.4426950216293334961 ;  /* 0x3fb8aa3b0c0c7820 */ /* 0x000fe20000400000 */
[----:B------:R-:W-:-:S03]  /*37b70*/  FMUL R13, R13, 1.4426950216293334961 ;  /* 0x3fb8aa3b0d0d7820 */ /* 0x000fc60000400000 */
[----:B------:R1:W3:Y:S02]  /*37b80*/  MUFU.EX2 R18, R12 ;  /* 0x0000000c00127308 */ /* 0x0002e40000000800 */
[----:B-1----:R-:W-:-:S06]  /*37b90*/  FFMA R12, R21, UR12, -R20 ;  /* 0x0000000c150c7c23 */ /* 0x002fcc0008000814 */
[----:B------:R-:W1:Y:S01]  /*37ba0*/  MUFU.EX2 R21, R13 ;  /* 0x0000000d00157308 */ /* 0x000e620000000800 */
[----:B------:R-:W-:Y:S01]  /*37bb0*/  FMUL R4, R12, 1.4426950216293334961 ;  /* 0x3fb8aa3b0c047820 */ /* 0x000fe20000400000 */
[----:B------:R-:W-:-:S06]  /*37bc0*/  FFMA R12, R19, UR12, -R20 ;  /* 0x0000000c130c7c23 */ /* 0x000fcc0008000814 */
[----:B------:R4:W5:Y:S01]  /*37bd0*/  MUFU.EX2 R19, R4 ;  /* 0x0000000400137308 */ /* 0x0009620000000800 */
[----:B------:R-:W-:Y:S04]  /*37be0*/  STL [R1+0x258], R20 ;  /* 0x0002581401007387 */ /* 0x000fe80000100800 */
[----:B---3--:R-:W-:Y:S01]  /*37bf0*/  STL [R1+0xd4], R18 ;  /* 0x0000d41201007387 */ /* 0x008fe20000100800 */
[----:B----4-:R-:W-:-:S03]  /*37c00*/  FADD R4, R2, R9 ;  /* 0x0000000902047221 */ /* 0x010fc60000000000 */
[----:B------:R-:W3:Y:S01]  /*37c10*/  LDL R13, [R1+0xd0] ;  /* 0x0000d000010d7983 */ /* 0x000ee20000100800 */
[----:B------:R-:W-:Y:S01]  /*37c20*/  FADD R2, R8, R11 ;  /* 0x0000000b08027221 */ /* 0x000fe20000000000 */
[----:B0-----:R-:W-:Y:S02]  /*37c30*/  FMUL R6, R12, 1.4426950216293334961 ;  /* 0x3fb8aa3b0c067820 */ /* 0x001fe40000400000 */
[----:B-1----:R-:W-:Y:S04]  /*37c40*/  STL [R1+0xcc], R21 ;  /* 0x0000cc1501007387 */ /* 0x002fe80000100800 */
[----:B------:R-:W3:Y:S04]  /*37c50*/  LDL R15, [R1+0x8c] ;  /* 0x00008c00010f7983 */ /* 0x000ee80000100800 */
[----:B------:R-:W2:Y:S04]  /*37c60*/  LDL R9, [R1+0xa0] ;  /* 0x0000a00001097983 */ /* 0x000ea80000100800 */
[----:B------:R-:W4:Y:S04]  /*37c70*/  LDL R10, [R1+0xdc] ;  /* 0x0000dc00010a7983 */ /* 0x000f280000100800 */
[----:B------:R-:W2:Y:S04]  /*37c80*/  LDL R8, [R1+0xec] ;  /* 0x0000ec0001087983 */ /* 0x000ea80000100800 */
[----:B------:R-:W4:Y:S04]  /*37c90*/  LDL R11, [R1+0xa4] ;  /* 0x0000a400010b7983 */ /* 0x000f280000100800 */
[----:B-----5:R-:W-:Y:S04]  /*37ca0*/  STL [R1+0x1d8], R19 ;  /* 0x0001d81301007387 */ /* 0x020fe80000100800 */
[----:B------:R0:W-:Y:S04]  /*37cb0*/  @P1 STS [R0+0x40780], R4 ;  /* 0x0407800400001388 */ /* 0x0001e80000000800 */
[----:B------:R-:W2:Y:S04]  /*37cc0*/  LDL R12, [R1+0xe0] ;  /* 0x0000e000010c7983 */ /* 0x000ea80000100800 */
[----:B------:R-:W5:Y:S04]  /*37cd0*/  LDL R5, [R1+0xe8] ;  /* 0x0000e80001057983 */ /* 0x000f680000100800 */
[----:B0-----:R-:W3:Y:S04]  /*37ce0*/  LDL R4, [R1+0xf4] ;  /* 0x0000f40001047983 */ /* 0x001ee80000100800 */
[----:B------:R-:W5:Y:S04]  /*37cf0*/  LDL R7, [R1+0xe4] ;  /* 0x0000e40001077983 */ /* 0x000f680000100800 */
[----:B------:R0:W-:Y:S04]  /*37d00*/  STL [R1+0xfa4], R0 ;  /* 0x000fa40001007387 */ /* 0x0001e80000100800 */
[----:B0-----:R-:W3:Y:S01]  /*37d10*/  LDL R0, [R1+0xf0] ;  /* 0x0000f00001007983 */ /* 0x001ee20000100800 */
[----:B------:R-:W0:Y:S03]  /*37d20*/  MUFU.EX2 R20, R6 ;  /* 0x0000000600147308 */ /* 0x000e260000000800 */
[----:B0-----:R-:W-:Y:S04]  /*37d30*/  STL [R1+0x1cc], R20 ;  /* 0x0001cc1401007387 */ /* 0x001fe80000100800 */
[----:B------:R-:W-:Y:S01]  /*37d40*/  STL [R1+0xfa8], R3 ;  /* 0x000fa80301007387 */ /* 0x000fe20000100800 */
[----:B--2---:R-:W-:Y:S01]  /*37d50*/  FADD R6, R8, R12 ;  /* 0x0000000c08067221 */ /* 0x004fe20000000000 */
[----:B------:R-:W-:Y:S01]  /*37d60*/  FADD R12, R28, R29 ;  /* 0x0000001d1c0c7221 */ /* 0x000fe20000000000 */
[----:B---3--:R-:W-:-:S05]  /*37d70*/  FADD R4, R4, R0 ;  /* 0x0000000004047221 */ /* 0x008fca0000000000 */
[----:B------:R-:W0:Y:S02]  /*37d80*/  SHFL.BFLY PT, R29, R4, 0x2, 0x1f ;  /* 0x0c401f00041d7f89 */ /* 0x000e2400000e0000 */
[----:B0-----:R-:W-:Y:S02]  /*37d90*/  FADD R4, R4, R29 ;  /* 0x0000001d04047221 */ /* 0x001fe40000000000 */
[----:B------:R-:W0:Y:S04]  /*37da0*/  SHFL.BFLY PT, R29, R2, 0x1, 0x1f ;  /* 0x0c201f00021d7f89 */ /* 0x000e2800000e0000 */
[----:B------:R0:W1:Y:S02]  /*37db0*/  SHFL.BFLY PT, R0, R3, 0x1, 0x1f ;  /* 0x0c201f0003007f89 */ /* 0x00006400000e0000 */
[----:B0-----:R-:W-:-:S05]  /*37dc0*/  MOV R3, R29 ;  /* 0x0000001d00037202 */ /* 0x001fca0000000f00 */
[----:B------:R-:W-:Y:S02]  /*37dd0*/  FADD R2, R2, R3 ;  /* 0x0000000302027221 */ /* 0x000fe40000000000 */
[----:B------:R-:W1:Y:S01]  /*37de0*/  LDL.LU R3, [R1+0xfa8] ;  /* 0x000fa80001037983 */ /* 0x000e620000300800 */
[----:B-----5:R-:W-:Y:S01]  /*37df0*/  FADD R5, R5, R7 ;  /* 0x0000000705057221 */ /* 0x020fe20000000000 */
[----:B------:R-:W-:Y:S01]  /*37e00*/  FADD R14, R14, R9 ;  /* 0x000000090e0e7221 */ /* 0x000fe20000000000 */
[----:B----4-:R-:W-:Y:S01]  /*37e10*/  FADD R7, R10, R11 ;  /* 0x0000000b0a077221 */ /* 0x010fe20000000000 */
[----:B------:R-:W-:Y:S01]  /*37e20*/  FADD R9, R22, R23 ;  /* 0x0000001716097221 */ /* 0x000fe20000000000 */
[----:B------:R-:W-:Y:S01]  /*37e30*/  FADD R8, R16, R17 ;  /* 0x0000001110087221 */ /* 0x000fe20000000000 */
[----:B------:R-:W-:Y:S01]  /*37e40*/  FADD R11, R26, R27 ;  /* 0x0000001b1a0b7221 */ /* 0x000fe20000000000 */
[----:B------:R-:W-:Y:S01]  /*37e50*/  FADD R10, R24, R25 ;  /* 0x00000019180a7221 */ /* 0x000fe20000000000 */
[----:B------:R-:W0:Y:S01]  /*37e60*/  SHFL.BFLY PT, R28, R5, 0x2, 0x1f ;  /* 0x0c401f00051c7f89 */ /* 0x000e2200000e0000 */
[----:B------:R-:W-:-:S03]  /*37e70*/  FADD R13, R13, R15 ;  /* 0x0000000f0d0d7221 */ /* 0x000fc60000000000 */
[----:B------:R-:W2:Y:S01]  /*37e80*/  SHFL.BFLY PT, R27, R6, 0x2, 0x1f ;  /* 0x0c401f00061b7f89 */ /* 0x000ea200000e0000 */
[----:B------:R-:W-:Y:S01]  /*37e90*/  FADD R18, R18, R21 ;  /* 0x0000001512127221 */ /* 0x000fe20000000000 */
[----:B------:R-:W-:Y:S02]  /*37ea0*/  FADD R19, R19, R20 ;  /* 0x0000001413137221 */ /* 0x000fe40000000000 */
[----:B------:R-:W3:Y:S04]  /*37eb0*/  SHFL.BFLY PT, R16, R9, 0x2, 0x1f ;  /* 0x0c401f0009107f89 */ /* 0x000ee800000e0000 */
[----:B------:R-:W4:Y:S04]  /*37ec0*/  SHFL.BFLY PT, R15, R8, 0x2, 0x1f ;  /* 0x0c401f00080f7f89 */ /* 0x000f2800000e0000 */
[----:B------:R-:W5:Y:S04]  /*37ed0*/  SHFL.BFLY PT, R17, R10, 0x2, 0x1f ;  /* 0x0c401f000a117f89 */ /* 0x000f6800000e0000 */
[----:B------:R-:W0:Y:S04]  /*37ee0*/  SHFL.BFLY PT, R26, R7, 0x2, 0x1f ;  /* 0x0c401f00071a7f89 */ /* 0x000e2800000e0000 */
[----:B------:R-:W0:Y:S04]  /*37ef0*/  SHFL.BFLY PT, R25, R14, 0x2, 0x1f ;  /* 0x0c401f000e197f89 */ /* 0x000e2800000e0000 */
[----:B------:R-:W0:Y:S04]  /*37f00*/  SHFL.BFLY PT, R24, R13, 0x2, 0x1f ;  /* 0x0c401f000d187f89 */ /* 0x000e2800000e0000 */
[----:B------:R-:W0:Y:S04]  /*37f10*/  SHFL.BFLY PT, R23, R12, 0x2, 0x1f ;  /* 0x0c401f000c177f89 */ /* 0x000e2800000e0000 */
[----:B------:R-:W0:Y:S01]  /*37f20*/  SHFL.BFLY PT, R22, R11, 0x2, 0x1f ;  /* 0x0c401f000b167f89 */ /* 0x000e2200000e0000 */
[----:B-1----:R-:W-:-:S03]  /*37f30*/  FADD R3, R3, R0 ;  /* 0x0000000003037221 */ /* 0x002fc60000000000 */
[----:B------:R-:W5:Y:S04]  /*37f40*/  LDL.LU R0, [R1+0xfa4] ;  /* 0x000fa40001007983 */ /* 0x000f680000300800 */
[----:B------:R-:W1:Y:S04]  /*37f50*/  SHFL.BFLY PT, R21, R18, 0x2, 0x1f ;  /* 0x0c401f0012157f89 */ /* 0x000e6800000e0000 */
[----:B------:R-:W5:Y:S01]  /*37f60*/  SHFL.BFLY PT, R20, R19, 0x2, 0x1f ;  /* 0x0c401f0013147f89 */ /* 0x000f6200000e0000 */
[----:B0-----:R-:W-:Y:S01]  /*37f70*/  FADD R5, R5, R28 ;  /* 0x0000001c05057221 */ /* 0x001fe20000000000 */
[----:B--2---:R-:W-:Y:S01]  /*37f80*/  FADD R6, R6, R27 ;  /* 0x0000001b06067221 */ /* 0x004fe20000000000 */
[----:B---3--:R-:W-:Y:S01]  /*37f90*/  FADD R9, R9, R16 ;  /* 0x0000001009097221 */ /* 0x008fe20000000000 */
[----:B----4-:R-:W-:Y:S01]  /*37fa0*/  FADD R8, R8, R15 ;  /* 0x0000000f08087221 */ /* 0x010fe20000000000 */
[----:B-----5:R-:W-:Y:S01]  /*37fb0*/  FADD R10, R10, R17 ;  /* 0x000000110a0a7221 */ /* 0x020fe20000000000 */
[----:B------:R-:W0:Y:S01]  /*37fc0*/  SHFL.BFLY PT, R15, R4, 0x1, 0x1f ;  /* 0x0c201f00040f7f89 */ /* 0x000e2200000e0000 */
[----:B------:R-:W-:Y:S01]  /*37fd0*/  FADD R7, R7, R26 ;  /* 0x0000001a07077221 */ /* 0x000fe20000000000 */
[----:B------:R-:W-:Y:S01]  /*37fe0*/  FADD R14, R14, R25 ;  /* 0x000000190e0e7221 */ /* 0x000fe20000000000 */
[----:B------:R-:W-:Y:S01]  /*37ff0*/  FADD R13, R13, R24 ;  /* 0x000000180d0d7221 */ /* 0x000fe20000000000 */
[----:B------:R-:W2:Y:S01]  /*38000*/  SHFL.BFLY PT, R16, R5, 0x1, 0x1f ;  /* 0x0c201f0005107f89 */ /* 0x000ea200000e0000 */
[----:B------:R-:W-:Y:S01]  /*38010*/  FADD R12, R12, R23 ;  /* 0x000000170c0c7221 */ /* 0x000fe20000000000 */
[----:B------:R-:W-:-:S02]  /*38020*/  FADD R11, R11, R22 ;  /* 0x000000160b0b7221 */ /* 0x000fc40000000000 */
[----:B------:R-:W3:Y:S04]  /*38030*/  SHFL.BFLY PT, R17, R6, 0x1, 0x1f ;  /* 0x0c201f0006117f89 */ /* 0x000ee800000e0000 */
[----:B------:R-:W-:Y:S01]  /*38040*/  SHFL.BFLY PT, R22, R13, 0x1, 0x1f ;  /* 0x0c201f000d167f89 */ /* 0x000fe200000e0000 */
[----:B-1----:R-:W-:-:S03]  /*38050*/  FADD R18, R18, R21 ;  /* 0x0000001512127221 */ /* 0x002fc60000000000 */
[----:B------:R-:W-:Y:S01]  /*38060*/  SHFL.BFLY PT, R21, R14, 0x1, 0x1f ;  /* 0x0c201f000e157f89 */ /* 0x000fe200000e0000 */
[----:B------:R-:W-:-:S03]  /*38070*/  FADD R19, R19, R20 ;  /* 0x0000001413137221 */ /* 0x000fc60000000000 */
[----:B------:R-:W-:Y:S04]  /*38080*/  SHFL.BFLY PT, R20, R7, 0x1, 0x1f ;  /* 0x0c201f0007147f89 */ /* 0x000fe800000e0000 */
[----:B------:R-:W-:Y:S04]  /*38090*/  SHFL.BFLY PT, R23, R12, 0x1, 0x1f ;  /* 0x0c201f000c177f89 */ /* 0x000fe800000e0000 */
[----:B------:R-:W-:Y:S01]  /*380a0*/  SHFL.BFLY PT, R24, R11, 0x1, 0x1f ;  /* 0x0c201f000b187f89 */ /* 0x000fe200000e0000 */
[----:B0-----:R-:W-:Y:S01]  /*380b0*/  FADD R4, R4, R15 ;  /* 0x0000000f04047221 */ /* 0x001fe20000000000 */
[----:B--2---:R-:W-:Y:S01]  /*380c0*/  FADD R5, R5, R16 ;  /* 0x0000001005057221 */ /* 0x004fe20000000000 */
[----:B---3--:R-:W-:Y:S01]  /*380d0*/  FADD R6, R6, R17 ;  /* 0x0000001106067221 */ /* 0x008fe20000000000 */
[----:B------:R-:W2:Y:S04]  /*380e0*/  LDL R15, [R1+0xa10] ;  /* 0x000a1000010f7983 */ /* 0x000ea80000100800 */
[----:B------:R-:W3:Y:S04]  /*380f0*/  LDL R16, [R1+0x91c] ;  /* 0x00091c0001107983 */ /* 0x000ee80000100800 */
[----:B------:R-:W4:Y:S04]  /*38100*/  LDL R17, [R1+0x928] ;  /* 0x0009280001117983 */ /* 0x000f280000100800 */
[----:B------:R-:W-:Y:S04]  /*38110*/  SHFL.BFLY PT, R25, R10, 0x1, 0x1f ;  /* 0x0c201f000a197f89 */ /* 0x000fe800000e0000 */
[----:B------:R-:W0:Y:S04]  /*38120*/  SHFL.BFLY PT, R26, R9, 0x1, 0x1f ;  /* 0x0c201f00091a7f89 */ /* 0x000e2800000e0000 */
[----:B------:R-:W1:Y:S04]  /*38130*/  SHFL.BFLY PT, R27, R8, 0x1, 0x1f ;  /* 0x0c201f00081b7f89 */ /* 0x000e6800000e0000 */
[----:B------:R-:W5:Y:S04]  /*38140*/  SHFL.BFLY PT, R28, R18, 0x1, 0x1f ;  /* 0x0c201f00121c7f89 */ /* 0x000f6800000e0000 */
[----:B------:R-:W5:Y:S01]  /*38150*/  SHFL.BFLY PT, R29, R19, 0x1, 0x1f ;  /* 0x0c201f00131d7f89 */ /* 0x000f6200000e0000 */
[----:B0-----:R-:W-:Y:S01]  /*38160*/  FADD R9, R9, R26 ;  /* 0x0000001a09097221 */ /* 0x001fe20000000000 */
[----:B-1----:R-:W-:-:S02]  /*38170*/  FADD R8, R8, R27 ;  /* 0x0000001b08087221 */ /* 0x002fc40000000000 */
[----:B------:R0:W-:Y:S04]  /*38180*/  @P1 STS [R0+0x40880], R2 ;  /* 0x0408800200001388 */ /* 0x0001e80000000800 */
[----:B------:R1:W-:Y:S04]  /*38190*/  @P1 STS [R0+0x40900], R3 ;  /* 0x0409000300001388 */ /* 0x0003e80000000800 */
[----:B------:R5:W-:Y:S01]  /*381a0*/  @P1 STS [R0+0x40980], R4 ;  /* 0x0409800400001388 */ /* 0x000be20000000800 */
[----:B0-----:R-:W-:-:S03]  /*381b0*/  FADD R2, R7, R20 ;  /* 0x0000001407027221 */ /* 0x001fc60000000000 */
[----:B------:R0:W-:Y:S01]  /*381c0*/  @P1 STS [R0+0x40a00], R5 ;  /* 0x040a000500001388 */ /* 0x0001e20000000800 */
[----:B-1----:R-:W-:-:S03]  /*381d0*/  FADD R3, R14, R21 ;  /* 0x000000150e037221 */ /* 0x002fc60000000000 */
[----:B------:R1:W-:Y:S01]  /*381e0*/  @P1 STS [R0+0x40a80], R6 ;  /* 0x040a800600001388 */ /* 0x0003e20000000800 */
[----:B-----5:R-:W-:-:S03]  /*381f0*/  FADD R4, R13, R22 ;  /* 0x000000160d047221 */ /* 0x020fc60000000000 */
[----:B------:R-:W5:Y:S01]  /*38200*/  LDL R20, [R1+0x934] ;  /* 0x0009340001147983 */ /* 0x000f620000100800 */
[----:B0-----:R-:W-:-:S03]  /*38210*/  FADD R5, R12, R23 ;  /* 0x000000170c057221 */ /* 0x001fc60000000000 */
[----:B------:R-:W2:Y:S01]  /*38220*/  LDL R14, [R1+0x938] ;  /* 0x00093800010e7983 */ /* 0x000ea20000100800 */
[----:B-1----:R-:W-:-:S03]  /*38230*/  FADD R6, R11, R24 ;  /* 0x000000180b067221 */ /* 0x002fc60000000000 */
[----:B------:R-:W2:Y:S04]  /*38240*/  LDL R21, [R1+0x92c] ;  /* 0x00092c0001157983 */ /* 0x000ea80000100800 */
[----:B------:R-:W2:Y:S04]  /*38250*/  LDL R22, [R1+0x924] ;  /* 0x0009240001167983 */ /* 0x000ea80000100800 */
[----:B------:R-:W2:Y:S04]  /*38260*/  LDL R23, [R1+0x930] ;  /* 0x0009300001177983 */ /* 0x000ea80000100800 */
[----:B------:R-:W2:Y:S01]  /*38270*/  LDL.LU R24, [R1+0x60] ;  /* 0x0000600001187983 */ /* 0x000ea20000300800 */
[----:B------:R-:W0:Y:S01]  /*38280*/  S2R R13, SR_TID.X ;  /* 0x00000000000d7919 */ /* 0x000e220000002100 */
[----:B------:R-:W-:Y:S01]  /*38290*/  FADD R7, R10, R25 ;  /* 0x000000190a077221 */ /* 0x000fe20000000000 */
[----:B------:R-:W-:Y:S01]  /*382a0*/  FADD R10, R18, R28 ;  /* 0x0000001c120a7221 */ /* 0x000fe20000000000 */
[----:B------:R-:W-:Y:S01]  /*382b0*/  FADD R11, R19, R29 ;  /* 0x0000001d130b7221 */ /* 0x000fe20000000000 */
        /* <DEDUP_REMOVED lines=8> */
[----:B------:R1:W-:Y:S04]  /*38340*/  @P1 STS [R0+0x40f00], R10 ;  /* 0x040f000a00001388 */ /* 0x0003e80000000800 */
[----:B------:R1:W-:Y:S01]  /*38350*/  @P1 STS [R0+0x40f80], R11 ;  /* 0x040f800b00001388 */ /* 0x0003e20000000800 */
[----:B0-----:R-:W-:-:S03]  /*38360*/  LOP3.LUT R13, R13, 0x1ff, RZ, 0xc0, !PT ;  /* 0x000001ff0d0d7812 */ /* 0x001fc600078ec0ff */
[----:B------:R-:W3:Y:S01]  /*38370*/  LDL R25, [R1+0x920] ;  /* 0x0009200001197983 */ /* 0x000ee20000100800 */
[----:B------:R-:W-:Y:S01]  /*38380*/  LEA R26, R13, UR7, 0x2 ;  /* 0x000000070d1a7c11 */ /* 0x000fe2000f8e10ff */
[----:B------:R-:W-:Y:S06]  /*38390*/  BAR.SYNC.DEFER_BLOCKING 0x0 ;  /* 0x0000000000007b1d */ /* 0x000fec0000010000 */
[----:B------:R-:W3:Y:S04]  /*383a0*/  LDL R18, [R1+0xa14] ;  /* 0x000a140001127983 */ /* 0x000ee80000100800 */
[----:B-1----:R-:W3:Y:S04]  /*383b0*/  LDL R9, [R1+0x9fc] ;  /* 0x0009fc0001097983 */ /* 0x002ee80000100800 */
[----:B------:R-:W3:Y:S01]  /*383c0*/  LDL R8, [R1+0xa04] ;  /* 0x000a040001087983 */ /* 0x000ee20000100800 */
[----:B------:R-:W-:-:S03]  /*383d0*/  USHF.R.S32.HI UR9, URZ, 0x1f, UR5 ;  /* 0x0000001fff097899 */ /* 0x000fc60008011405 */
[----:B------:R-:W3:Y:S04]  /*383e0*/  LDL R10, [R1+0xa08] ;  /* 0x000a0800010a7983 */ /* 0x000ee80000100800 */
[----:B------:R-:W0:Y:S04]  /*383f0*/  LDS R12, [R26+0x40000] ;  /* 0x040000001a0c7984 */ /* 0x000e280000000800 */
[----:B------:R-:W3:Y:S04]  /*38400*/  LDL R11, [R1+0x9f0] ;  /* 0x0009f000010b7983 */ /* 0x000ee80000100800 */
[----:B0-----:R-:W0:Y:S02]  /*38410*/  SHFL.BFLY PT, R0, R12, 0x2, 0x1f ;  /* 0x0c401f000c007f89 */ /* 0x001e2400000e0000 */
[----:B0-----:R-:W-:-:S02]  /*38420*/  FADD R13, R12, R0 ;  /* 0x000000000c0d7221 */ /* 0x001fc40000000000 */
[----:B------:R-:W5:Y:S04]  /*38430*/  LDL R12, [R1+0xa00] ;  /* 0x000a0000010c7983 */ /* 0x000f680000100800 */
[----:B------:R-:W0:Y:S02]  /*38440*/  SHFL.BFLY PT, R0, R13, 0x1, 0x1f ;  /* 0x0c201f000d007f89 */ /* 0x000e2400000e0000 */
[----:B0-----:R-:W-:Y:S02]  /*38450*/  FADD R0, R13, R0 ;  /* 0x000000000d007221 */ /* 0x001fe40000000000 */
[----:B------:R-:W5:Y:S04]  /*38460*/  LDL R13, [R1+0x9ec] ;  /* 0x0009ec00010d7983 */ /* 0x000f680000100800 */
[----:B------:R-:W-:Y:S04]  /*38470*/  @!P0 STS [R26+0x40000], R0 ;  /* 0x040000001a008388 */ /* 0x000fe80000000800 */
[----:B--2---:R-:W0:Y:S04]  /*38480*/  LDS R0, [R24+0x40000] ;  /* 0x0400000018007984 */ /* 0x004e280000000800 */
[----:B0-----:R-:W0:Y:S02]  /*38490*/  SHFL.BFLY PT, R2, R0, 0x2, 0x1f ;  /* 0x0c401f0000027f89 */ /* 0x001e2400000e0000 */
[----:B0-----:R-:W-:-:S05]  /*384a0*/  FADD R0, R0, R2 ;  /* 0x0000000200007221 */ /* 0x001fca0000000000 */
[----:B------:R-:W0:Y:S02]  /*384b0*/  SHFL.BFLY PT, R2, R0, 0x1, 0x1f ;  /* 0x0c201f0000027f89 */ /* 0x000e2400000e0000 */
[----:B0-----:R-:W-:Y:S01]  /*384c0*/  FADD R0, R0, R2 ;  /* 0x0000000200007221 */ /* 0x001fe20000000000 */
[----:B----4-:R-:W-:Y:S02]  /*384d0*/  IADD3 R2, P3, PT, R17, UR5, RZ ;  /* 0x0000000511027c10 */ /* 0x010fe4000ff7e0ff */
[----:B------:R-:W2:Y:S04]  /*384e0*/  LDL R17, [R1+0x93c] ;  /* 0x00093c0001117983 */ /* 0x000ea80000100800 */
[----:B------:R0:W-:Y:S04]  /*384f0*/  @!P0 STS [R24+0x40000], R0 ;  /* 0x0400000018008388 */ /* 0x0001e80000000800 */
[----:B0-----:R-:W4:Y:S01]  /*38500*/  LDL R0, [R1+0x940] ;  /* 0x0009400001007983 */ /* 0x001f220000100800 */
[----:B------:R-:W-:Y:S01]  /*38510*/  BAR.SYNC.DEFER_BLOCKING 0x0 ;  /* 0x0000000000007b1d */ /* 0x000fe20000010000 */
[----:B---3--:R-:W-:-:S04]  /*38520*/  IADD3 R4, P2, PT, R25, UR5, RZ ;  /* 0x0000000519047c10 */ /* 0x008fc8000ff5e0ff */
[----:B------:R-:W-:Y:S02]  /*38530*/  IADD3.X R5, PT, PT, R16, UR9, RZ, P2, !PT ;  /* 0x0000000910057c10 */ /* 0x000fe400097fe4ff */
[----:B------:R-:W3:Y:S01]  /*38540*/  LDL R16, [R1+0xa18] ;  /* 0x000a180001107983 */ /* 0x000ee20000100800 */
[----:B------:R-:W-:Y:S02]  /*38550*/  IADD3 R6, P2, PT, R23, UR5, RZ ;  /* 0x0000000517067c10 */ /* 0x000fe4000ff5e0ff */
[----:B------:R-:W-:Y:S01]  /*38560*/  IADD3.X R3, PT, PT, R22, UR9, RZ, P3, !PT ;  /* 0x0000000916037c10 */ /* 0x000fe20009ffe4ff */
[----:B------:R0:W3:Y:S04]  /*38570*/  LDG.E.U8 R23, desc[UR10][R4.64] ;  /* 0x0000000a04177981 */ /* 0x0000e8000c1e1100 */
[----:B------:R1:W3:Y:S01]  /*38580*/  LDG.E.U8 R25, desc[UR10][R2.64] ;  /* 0x0000000a02197981 */ /* 0x0002e2000c1e1100 */
[----:B0-----:R-:W-:-:S03]  /*38590*/  IADD3 R4, P3, PT, R14, UR5, RZ ;  /* 0x000000050e047c10 */ /* 0x001fc6000ff7e0ff */
[----:B------:R-:W3:Y:S01]  /*385a0*/  LDL R14, [R1+0x944] ;  /* 0x00094400010e7983 */ /* 0x000ee20000100800 */
[----:B------:R-:W-:Y:S02]  /*385b0*/  IADD3.X R7, PT, PT, R21, UR9, RZ, P2, !PT ;  /* 0x0000000915077c10 */ /* 0x000fe400097fe4ff */
[----:B-----5:R-:W-:Y:S02]  /*385c0*/  IADD3.X R5, PT, PT, R20, UR9, RZ, P3, !PT ;  /* 0x0000000914057c10 */ /* 0x020fe40009ffe4ff */
[----:B-1----:R-:W-:Y:S01]  /*385d0*/  IADD3 R2, P2, PT, R15, UR5, RZ ;  /* 0x000000050f027c10 */ /* 0x002fe2000ff5e0ff */
[----:B------:R0:W5:Y:S04]  /*385e0*/  LDG.E.U8 R22, desc[UR10][R6.64] ;  /* 0x0000000a06167981 */ /* 0x000168000c1e1100 */
[----:B------:R-:W5:Y:S04]  /*385f0*/  LDL R15, [R1+0xa0c] ;  /* 0x000a0c00010f7983 */ /* 0x000f680000100800 */
[----:B------:R-:W5:Y:S01]  /*38600*/  LDG.E.U8 R21, desc[UR10][R4.64] ;  /* 0x0000000a04157981 */ /* 0x000f62000c1e1100 */
[----:B0-----:R-:W-:-:S04]  /*38610*/  IADD3 R6, P3, PT, R18, UR5, RZ ;  /* 0x0000000512067c10 */ /* 0x001fc8000ff7e0ff */
[----:B------:R-:W-:Y:S02]  /*38620*/  IADD3.X R7, PT, PT, R9, UR9, RZ, P3, !PT ;  /* 0x0000000909077c10 */ /* 0x000fe40009ffe4ff */
[----:B------:R-:W5:Y:S04]  /*38630*/  LDL R9, [R1+0x948] ;  /* 0x0009480001097983 */ /* 0x000f680000100800 */
[----:B------:R-:W5:Y:S01]  /*38640*/  LDG.E.U8 R19, desc[UR10][R6.64] ;  /* 0x0000000a06137981 */ /* 0x000f62000c1e1100 */
[----:B--2---:R-:W-:-:S05]  /*38650*/  IADD3.X R3, PT, PT, R17, UR9, RZ, P2, !PT ;  /* 0x0000000911037c10 */ /* 0x004fca00097fe4ff */
[----:B------:R0:W2:Y:S02]  /*38660*/  LDG.E.U8 R20, desc[UR10][R2.64] ;  /* 0x0000000a02147981 */ /* 0x0000a4000c1e1100 */
[----:B0-----:R-:W-:Y:S02]  /*38670*/  IADD3 R2, P3, PT, R8, UR5, RZ ;  /* 0x0000000508027c10 */ /* 0x001fe4000ff7e0ff */
[----:B------:R-:W2:Y:S02]  /*38680*/  LDL R8, [R1+0x9f4] ;  /* 0x0009f40001087983 */ /* 0x000ea40000100800 */
[----:B----4-:R-:W-:Y:S02]  /*38690*/  IADD3.X R3, PT, PT, R0, UR9, RZ, P3, !PT ;  /* 0x0000000900037c10 */ /* 0x010fe40009ffe4ff */
[----:B------:R-:W4:Y:S01]  /*386a0*/  LDL R0, [R1+0x9f8] ;  /* 0x0009f80001007983 */ /* 0x000f220000100800 */
[----:B---3--:R-:W-:-:S04]  /*386b0*/  IADD3 R4, P2, PT, R16, UR5, RZ ;  /* 0x0000000510047c10 */ /* 0x008fc8000ff5e0ff */
[----:B------:R-:W-:Y:S02]  /*386c0*/  IADD3.X R5, PT, PT, R12, UR9, RZ, P2, !PT ;  /* 0x000000090c057c10 */ /* 0x000fe400097fe4ff */
[----:B------:R-:W3:Y:S01]  /*386d0*/  LDL R12, [R1+0x9d8] ;  /* 0x0009d800010c7983 */ /* 0x000ee20000100800 */
[----:B------:R-:W-:-:S03]  /*386e0*/  IADD3 R6, P2, PT, R10, UR5, RZ ;  /* 0x000000050a067c10 */ /* 0x000fc6000ff5e0ff */
[----:B------:R-:W3:Y:S04]  /*386f0*/  LDL R10, [R1+0x9dc] ;  /* 0x0009dc00010a7983 */ /* 0x000ee80000100800 */
[----:B------:R-:W3:Y:S04]  /*38700*/  LDG.E.U8 R24, desc[UR10][R4.64] ;  /* 0x0000000a04187981 */ /* 0x000ee8000c1e1100 */
[----:B------:R0:W-:Y:S01]  /*38710*/  STL [R1+0xb0], R23 ;  /* 0x0000b01701007387 */ /* 0x0001e20000100800 */
[----:B------:R-:W-:-:S03]  /*38720*/  IADD3.X R7, PT, PT, R14, UR9, RZ, P2, !PT ;  /* 0x000000090e077c10 */ /* 0x000fc600097fe4ff */
[----:B0-----:R0:W3:Y:S04]  /*38730*/  LDG.E.U8 R23, desc[UR10][R2.64] ;  /* 0x0000000a02177981 */ /* 0x0010e8000c1e1100 */
[----:B------:R-:W3:Y:S01]  /*38740*/  LDG.E.U8 R6, desc[UR10][R6.64] ;  /* 0x0000000a06067981 */ /* 0x000ee2000c1e1100 */
[----:B0-----:R-:W-:-:S03]  /*38750*/  IADD3 R2, P2, PT, R11, UR5, RZ ;  /* 0x000000050b027c10 */ /* 0x001fc6000ff5e0ff */
[----:B------:R-:W3:Y:S04]  /*38760*/  LDL R11, [R1+0x9e0] ;  /* 0x0009e000010b7983 */ /* 0x000ee80000100800 */
[----:B------:R-:W-:Y:S04]  /*38770*/  STL [R1+0xac], R25 ;  /* 0x0000ac1901007387 */ /* 0x000fe80000100800 */
[----:B------:R-:W3:Y:S04]  /*38780*/  LDL R18, [R1+0x94c] ;  /* 0x00094c0001127983 */ /* 0x000ee80000100800 */
[----:B------:R-:W3:Y:S04]  /*38790*/  LDL R17, [R1+0x9e4] ;  /* 0x0009e40001117983 */ /* 0x000ee80000100800 */
[----:B------:R-:W3:Y:S01]  /*387a0*/  LDL R16, [R1+0x9c4] ;  /* 0x0009c40001107983 */ /* 0x000ee20000100800 */
[----:B-----5:R-:W-:-:S03]  /*387b0*/  IADD3 R4, P3, PT, R15, UR5, RZ ;  /* 0x000000050f047c10 */ /* 0x020fc6000ff7e0ff */
[----:B------:R-:W5:Y:S01]  /*387c0*/  LDL R15, [R1+0x9e8] ;  /* 0x0009e800010f7983 */ /* 0x000f620000100800 */
[----:B------:R-:W-:-:S03]  /*387d0*/  IADD3.X R3, PT, PT, R9, UR9, RZ, P2, !PT ;  /* 0x0000000909037c10 */ /* 0x000fc600097fe4ff */
[----:B------:R0:W-:Y:S04]  /*387e0*/  STL [R1+0xa8], R22 ;  /* 0x0000a81601007387 */ /* 0x0001e80000100800 */
[----:B------:R-:W5:Y:S01]  /*387f0*/  LDL R9, [R1+0x9c8] ;  /* 0x0009c80001097983 */ /* 0x000f620000100800 */
[----:B------:R-:W-:-:S03]  /*38800*/  IADD3.X R5, PT, PT, R13, UR9, RZ, P3, !PT ;  /* 0x000000090d057c10 */ /* 0x000fc60009ffe4ff */
[----:B------:R-:W5:Y:S04]  /*38810*/  LDL R14, [R1+0x9cc] ;  /* 0x0009cc00010e7983 */ /* 0x000f680000100800 */
[----:B------:R1:W-:Y:S04]  /*38820*/  STL [R1+0x9c], R21 ;  /* 0x00009c1501007387 */ /* 0x0003e80000100800 */
[----:B------:R-:W5:Y:S04]  /*38830*/  LDL R13, [R1+0x950] ;  /* 0x00095000010d7983 */ /* 0x000f680000100800 */
[----:B0-----:R2:W5:Y:S04]  /*38840*/  LDG.E.U8 R22, desc[UR10][R4.64] ;  /* 0x0000000a04167981 */ /* 0x001568000c1e1100 */
[----:B-1----:R4:W5:Y:S01]  /*38850*/  LDG.E.U8 R21, desc[UR10][R2.64] ;  /* 0x0000000a02157981 */ /* 0x002962000c1e1100 */
[----:B--2---:R-:W-:-:S03]  /*38860*/  IADD3 R4, P2, PT, R8, UR5, RZ ;  /* 0x0000000508047c10 */ /* 0x004fc6000ff5e0ff */
[----:B------:R-:W2:Y:S01]  /*38870*/  LDL R8, [R1+0x9d0] ;  /* 0x0009d00001087983 */ /* 0x000ea20000100800 */
[----:B----4-:R-:W-:-:S03]  /*38880*/  IADD3 R2, P3, PT, R0, UR5, RZ ;  /* 0x0000000500027c10 */ /* 0x010fc6000ff7e0ff */
[----:B------:R0:W-:Y:S04]  /*38890*/  STL [R1+0x7c], R20 ;  /* 0x00007c1401007387 */ /* 0x0001e80000100800 */
[----:B------:R-:W4:Y:S01]  /*388a0*/  LDL R0, [R1+0x9b0] ;  /* 0x0009b00001007983 */ /* 0x000f220000100800 */
[----:B---3--:R-:W-:-:S03]  /*388b0*/  IADD3.X R5, PT, PT, R12, UR9, RZ, P2, !PT ;  /* 0x000000090c057c10 */ /* 0x008fc600097fe4ff */
[----:B------:R-:W3:Y:S01]  /*388c0*/  LDL R12, [R1+0x9d4] ;  /* 0x0009d400010c7983 */ /* 0x000ee20000100800 */
[----:B------:R-:W-:-:S03]  /*388d0*/  IADD3.X R3, PT, PT, R10, UR9, RZ, P3, !PT ;  /* 0x000000090a037c10 */ /* 0x000fc60009ffe4ff */
[----:B------:R1:W-:Y:S04]  /*388e0*/  STL [R1+0x74], R19 ;  /* 0x0000741301007387 */ /* 0x0003e80000100800 */
[----:B------:R-:W3:Y:S04]  /*388f0*/  LDL R10, [R1+0x9b4] ;  /* 0x0009b400010a7983 */ /* 0x000ee80000100800 */
[----:B0-----:R-:W3:Y:S04]  /*38900*/  LDG.E.U8 R20, desc[UR10][R4.64] ;  /* 0x0000000a04147981 */ /* 0x001ee8000c1e1100 */
[----:B-1----:R0:W3:Y:S04]  /*38910*/  LDG.E.U8 R19, desc[UR10][R2.64] ;  /* 0x0000000a02137981 */ /* 0x0020e8000c1e1100 */
[----:B------:R-:W3:Y:S04]  /*38920*/  LDL R5, [R1+0x9b8] ;  /* 0x0009b80001057983 */ /* 0x000ee80000100800 */
[----:B------:R-:W-:Y:S04]  /*38930*/  STL [R1+0x68], R24 ;  /* 0x0000681801007387 */ /* 0x000fe80000100800 */
[----:B------:R-:W3:Y:S01]  /*38940*/  LDL R4, [R1+0x9bc] ;  /* 0x0009bc0001047983 */ /* 0x000ee20000100800 */
[----:B0-----:R-:W-:-:S03]  /*38950*/  IADD3 R2, P2, PT, R11, UR5, RZ ;  /* 0x000000050b027c10 */ /* 0x001fc6000ff5e0ff */
[----:B------:R-:W3:Y:S01]  /*38960*/  LDL R11, [R1+0x954] ;  /* 0x00095400010b7983 */ /* 0x000ee20000100800 */
[----:B------:R-:W-:-:S05]  /*38970*/  IADD3.X R3, PT, PT, R18, UR9, RZ, P2, !PT ;  /* 0x0000000912037c10 */ /* 0x000fca00097fe4ff */
[----:B------:R0:W3:Y:S04]  /*38980*/  LDG.E.U8 R18, desc[UR10][R2.64] ;  /* 0x0000000a02127981 */ /* 0x0000e8000c1e1100 */
[----:B------:R-:W-:Y:S04]  /*38990*/  STL [R1+0x5c], R23 ;  /* 0x00005c1701007387 */ /* 0x000fe80000100800 */
[----:B------:R-:W3:Y:S01]  /*389a0*/  LDL R7, [R1+0x99c] ;  /* 0x00099c0001077983 */ /* 0x000ee20000100800 */
[----:B0-----:R-:W-:-:S04]  /*389b0*/  IADD3 R2, P2, PT, R17, UR5, RZ ;  /* 0x0000000511027c10 */ /* 0x001fc8000ff5e0ff */
[----:B------:R-:W-:-:S05]  /*389c0*/  IADD3.X R3, PT, PT, R16, UR9, RZ, P2, !PT ;  /* 0x0000000910037c10 */ /* 0x000fca00097fe4ff */
[----:B------:R5:W3:Y:S04]  /*389d0*/  LDG.E.U8 R16, desc[UR10][R2.64] ;  /* 0x0000000a02107981 */ /* 0x000ae8000c1e1100 */
[----:B------:R0:W-:Y:S01]  /*389e0*/  STL [R1+0x40], R6 ;  /* 0x0000400601007387 */ /* 0x0001e20000100800 */
[----:B-----5:R-:W-:-:S04]  /*389f0*/  IADD3 R2, P2, PT, R15, UR5, RZ ;  /* 0x000000050f027c10 */ /* 0x020fc8000ff5e0ff */
[----:B------:R-:W-:Y:S01]  /*38a00*/  IADD3.X R3, PT, PT, R9, UR9, RZ, P2, !PT ;  /* 0x0000000909037c10 */ /* 0x000fe200097fe4ff */
[----:B0-----:R-:W5:Y:S04]  /*38a10*/  LDL R6, [R1+0x9c0] ;  /* 0x0009c00001067983 */ /* 0x001f680000100800 */
[----:B------:R0:W5:Y:S04]  /*38a20*/  LDG.E.U8 R15, desc[UR10][R2.64] ;  /* 0x0000000a020f7981 */ /* 0x000168000c1e1100 */
[----:B------:R-:W5:Y:S01]  /*38a30*/  LDL R9, [R1+0x9a0] ;  /* 0x0009a00001097983 */ /* 0x000f620000100800 */
[----:B0-----:R-:W-:-:S04]  /*38a40*/  IADD3 R2, P2, PT, R14, UR5, RZ ;  /* 0x000000050e027c10 */ /* 0x001fc8000ff5e0ff */
[----:B------:R-:W-:Y:S01]  /*38a50*/  IADD3.X R3, PT, PT, R13, UR9, RZ, P2, !PT ;  /* 0x000000090d037c10 */ /* 0x000fe200097fe4ff */
[----:B------:R-:W-:Y:S04]  /*38a60*/  STL [R1+0x34], R22 ;  /* 0x0000341601007387 */ /* 0x000fe80000100800 */
[----:B------:R2:W5:Y:S02]  /*38a70*/  LDG.E.U8 R13, desc[UR10][R2.64] ;  /* 0x0000000a020d7981 */ /* 0x000564000c1e1100 */
[----:B--2---:R-:W-:Y:S02]  /*38a80*/  IADD3 R2, P2, PT, R8, UR5, RZ ;  /* 0x0000000508027c10 */ /* 0x004fe4000ff5e0ff */
[----:B------:R-:W2:Y:S04]  /*38a90*/  LDL R8, [R1+0x9a4] ;  /* 0x0009a40001087983 */ /* 0x000ea80000100800 */
[----:B------:R-:W-:Y:S01]  /*38aa0*/  STL [R1+0x28], R21 ;  /* 0x0000281501007387 */ /* 0x000fe20000100800 */
[----:B----4-:R-:W-:-:S03]  /*38ab0*/  IADD3.X R3, PT, PT, R0, UR9, RZ, P2, !PT ;  /* 0x0000000900037c10 */ /* 0x010fc600097fe4ff */
[----:B------:R-:W4:Y:S04]  /*38ac0*/  LDL R0, [R1+0x958] ;  /* 0x0009580001007983 */ /* 0x000f280000100800 */
[----:B------:R3:W4:Y:S02]  /*38ad0*/  LDG.E.U8 R28, desc[UR10][R2.64] ;  /* 0x0000000a021c7981 */ /* 0x000724000c1e1100 */
[----:B---3--:R-:W-:-:S04]  /*38ae0*/  IADD3 R2, P2, PT, R12, UR5, RZ ;  /* 0x000000050c027c10 */ /* 0x008fc8000ff5e0ff */
[----:B------:R-:W-:-:S05]  /*38af0*/  IADD3.X R3, PT, PT, R10, UR9, RZ, P2, !PT ;  /* 0x000000090a037c10 */ /* 0x000fca00097fe4ff */
[----:B------:R0:W3:Y:S02]  /*38b00*/  LDG.E.U8 R27, desc[UR10][R2.64] ;  /* 0x0000000a021b7981 */ /* 0x0000e4000c1e1100 */
[----:B0-----:R-:W-:-:S04]  /*38b10*/  IADD3 R2, P2, PT, R5, UR5, RZ ;  /* 0x0000000505027c10 */ /* 0x001fc8000ff5e0ff */
[----:B------:R-:W-:-:S05]  /*38b20*/  IADD3.X R3, PT, PT, R11, UR9, RZ, P2, !PT ;  /* 0x000000090b037c10 */ /* 0x000fca00097fe4ff */
[----:B------:R0:W3:Y:S02]  /*38b30*/  LDG.E.U8 R26, desc[UR10][R2.64] ;  /* 0x0000000a021a7981 */ /* 0x0000e4000c1e1100 */
[----:B0-----:R-:W-:-:S04]  /*38b40*/  IADD3 R2, P2, PT, R4, UR5, RZ ;  /* 0x0000000504027c10 */ /* 0x001fc8000ff5e0ff */
[----:B------:R-:W-:-:S05]  /*38b50*/  IADD3.X R3, PT, PT, R7, UR9, RZ, P2, !PT ;  /* 0x0000000907037c10 */ /* 0x000fca00097fe4ff */
[----:B------:R5:W3:Y:S02]  /*38b60*/  LDG.E.U8 R25, desc[UR10][R2.64] ;  /* 0x0000000a02197981 */ /* 0x000ae4000c1e1100 */
[----:B-----5:R-:W-:-:S04]  /*38b70*/  IADD3 R2, P2, PT, R6, UR5, RZ ;  /* 0x0000000506027c10 */ /* 0x020fc8000ff5e0ff */
[----:B------:R-:W-:-:S05]  /*38b80*/  IADD3.X R3, PT, PT, R9, UR9, RZ, P2, !PT ;  /* 0x0000000909037c10 */ /* 0x000fca00097fe4ff */
[----:B------:R2:W5:Y:S02]  /*38b90*/  LDG.E.U8 R24, desc[UR10][R2.64] ;  /* 0x0000000a02187981 */ /* 0x000564000c1e1100 */
[----:B--2---:R-:W-:-:S04]  /*38ba0*/  IADD3 R2, P2, PT, R8, UR5, RZ ;  /* 0x0000000508027c10 */ /* 0x004fc8000ff5e0ff */
[----:B----4-:R-:W-:Y:S01]  /*38bb0*/  IADD3.X R3, PT, PT, R0, UR9, RZ, P2, !PT ;  /* 0x0000000900037c10 */ /* 0x010fe200097fe4ff */
[----:B------:R-:W-:Y:S04]  /*38bc0*/  STL [R1+0xef4], R28 ;  /* 0x000ef41c01007387 */ /* 0x000fe80000100800 */
[----:B------:R-:W2:Y:S04]  /*38bd0*/  LDL R10, [R1+0x9a8] ;  /* 0x0009a800010a7983 */ /* 0x000ea80000100800 */
[----:B------:R2:W4:Y:S04]  /*38be0*/  LDG.E.U8 R0, desc[UR10][R2.64] ;  /* 0x0000000a02007981 */ /* 0x000528000c1e1100 */
[----:B---3--:R-:W-:Y:S04]  /*38bf0*/  STL [R1+0xef8], R27 ;  /* 0x000ef81b01007387 */ /* 0x008fe80000100800 */
[----:B------:R-:W-:Y:S04]  /*38c00*/  STL [R1+0x20], R20 ;  /* 0x0000201401007387 */ /* 0x000fe80000100800 */
[----:B------:R0:W-:Y:S04]  /*38c10*/  STL [R1+0x18], R19 ;  /* 0x0000181301007387 */ /* 0x0001e80000100800 */
[----:B------:R-:W3:Y:S04]  /*38c20*/  LDL R5, [R1+0x988] ;  /* 0x0009880001057983 */ /* 0x000ee80000100800 */
[----:B------:R-:W-:Y:S04]  /*38c30*/  STL [R1+0xefc], R26 ;  /* 0x000efc1a01007387 */ /* 0x000fe80000100800 */
[----:B------:R-:W3:Y:S04]  /*38c40*/  LDL R4, [R1+0x9ac] ;  /* 0x0009ac0001047983 */ /* 0x000ee80000100800 */
[----:B------:R1:W-:Y:S04]  /*38c50*/  STL [R1+0x10], R18 ;  /* 0x0000101201007387 */ /* 0x0003e80000100800 */
[----:B0-----:R-:W3:Y:S04]  /*38c60*/  LDL R19, [R1+0x98c] ;  /* 0x00098c0001137983 */ /* 0x001ee80000100800 */
[----:B------:R-:W3:Y:S04]  /*38c70*/  LDL R7, [R1+0x95c] ;  /* 0x00095c0001077983 */ /* 0x000ee80000100800 */
[----:B-1----:R-:W3:Y:S04]  /*38c80*/  LDL R18, [R1+0x990] ;  /* 0x0009900001127983 */ /* 0x002ee80000100800 */
[----:B------:R0:W-:Y:S04]  /*38c90*/  STL [R1+0xc], R16 ;  /* 0x00000c1001007387 */ /* 0x0001e80000100800 */
[----:B------:R-:W-:Y:S04]  /*38ca0*/  STL [R1+0xf00], R25 ;  /* 0x000f001901007387 */ /* 0x000fe80000100800 */
[----:B------:R-:W3:Y:S04]  /*38cb0*/  LDL R6, [R1+0x994] ;  /* 0x0009940001067983 */ /* 0x000ee80000100800 */
[----:B------:R1:W-:Y:S04]  /*38cc0*/  STL [R1+0x4], R15 ;  /* 0x0000040f01007387 */ /* 0x0003e80000100800 */
[----:B------:R-:W3:Y:S04]  /*38cd0*/  LDL R17, [R1+0x960] ;  /* 0x0009600001117983 */ /* 0x000ee80000100800 */
[----:B0-----:R-:W3:Y:S04]  /*38ce0*/  LDL R16, [R1+0x998] ;  /* 0x0009980001107983 */ /* 0x001ee80000100800 */
[----:B------:R-:W3:Y:S04]  /*38cf0*/  LDL R9, [R1+0x984] ;  /* 0x0009840001097983 */ /* 0x000ee80000100800 */
[----:B------:R0:W-:Y:S04]  /*38d00*/  STL [R1], R13 ;  /* 0x0000000d01007387 */ /* 0x0001e80000100800 */
[----:B-----5:R-:W-:Y:S04]  /*38d10*/  STL [R1+0xf04], R24 ;  /* 0x000f041801007387 */ /* 0x020fe80000100800 */
[----:B------:R-:W5:Y:S04]  /*38d20*/  LDL R8, [R1+0x978] ;  /* 0x0009780001087983 */ /* 0x000f680000100800 */
[----:B-1----:R-:W5:Y:S04]  /*38d30*/  LDL R15, [R1+0x964] ;  /* 0x00096400010f7983 */ /* 0x002f680000100800 */
[----:B------:R-:W5:Y:S04]  /*38d40*/  LDL R14, [R1+0x97c] ;  /* 0x00097c00010e7983 */ /* 0x000f680000100800 */
[----:B------:R-:W5:Y:S01]  /*38d50*/  LDL R11, [R1+0x968] ;  /* 0x00096800010b7983 */ /* 0x000f620000100800 */
[----:B--2---:R-:W-:-:S03]  /*38d60*/  IADD3 R2, P2, PT, R10, UR5, RZ ;  /* 0x000000050a027c10 */ /* 0x004fc6000ff5e0ff */
[----:B----4-:R1:W-:Y:S04]  /*38d70*/  STL [R1+0xf08], R0 ;  /* 0x000f080001007387 */ /* 0x0103e80000100800 */
[----:B------:R-:W2:Y:S04]  /*38d80*/  LDL R10, [R1+0x980] ;  /* 0x00098000010a7983 */ /* 0x000ea80000100800 */
[----:B0-----:R-:W4:Y:S04]  /*38d90*/  LDL R13, [R1+0x96c] ;  /* 0x00096c00010d7983 */ /* 0x001f280000100800 */
[----:B------:R-:W4:Y:S04]  /*38da0*/  LDL R12, [R1+0x974] ;  /* 0x00097400010c7983 */ /* 0x000f280000100800 */
[----:B-1----:R-:W4:Y:S01]  /*38db0*/  LDL R0, [R1+0x970] ;  /* 0x0009700001007983 */ /* 0x002f220000100800 */
[----:B---3--:R-:W-:-:S05]  /*38dc0*/  IADD3.X R3, PT, PT, R5, UR9, RZ, P2, !PT ;  /* 0x0000000905037c10 */ /* 0x008fca00097fe4ff */
[----:B------:R-:W3:Y:S01]  /*38dd0*/  LDG.E.U8 R2, desc[UR10][R2.64] ;  /* 0x0000000a02027981 */ /* 0x000ee2000c1e1100 */
[----:B------:R-:W-:-:S04]  /*38de0*/  IADD3 R4, P2, PT, R4, UR5, RZ ;  /* 0x0000000504047c10 */ /* 0x000fc8000ff5e0ff */
[----:B------:R-:W-:-:S05]  /*38df0*/  IADD3.X R5, PT, PT, R19, UR9, RZ, P2, !PT ;  /* 0x0000000913057c10 */ /* 0x000fca00097fe4ff */
[----:B------:R0:W3:Y:S02]  /*38e00*/  LDG.E.U8 R3, desc[UR10][R4.64] ;  /* 0x0000000a04037981 */ /* 0x0000e4000c1e1100 */
[----:B0-----:R-:W-:-:S04]  /*38e10*/  IADD3 R4, P2, PT, R18, UR5, RZ ;  /* 0x0000000512047c10 */ /* 0x001fc8000ff5e0ff */
[----:B------:R-:W-:Y:S02]  /*38e20*/  IADD3.X R5, PT, PT, R7, UR9, RZ, P2, !PT ;  /* 0x0000000907057c10 */ /* 0x000fe400097fe4ff */
[----:B------:R-:W-:-:S03]  /*38e30*/  IADD3 R6, P2, PT, R6, UR5, RZ ;  /* 0x0000000506067c10 */ /* 0x000fc6000ff5e0ff */
[----:B------:R-:W3:Y:S01]  /*38e40*/  LDG.E.U8 R4, desc[UR10][R4.64] ;  /* 0x0000000a04047981 */ /* 0x000ee2000c1e1100 */
[----:B------:R-:W-:-:S05]  /*38e50*/  IADD3.X R7, PT, PT, R17, UR9, RZ, P2, !PT ;  /* 0x0000000911077c10 */ /* 0x000fca00097fe4ff */
[----:B------:R0:W3:Y:S02]  /*38e60*/  LDG.E.U8 R5, desc[UR10][R6.64] ;  /* 0x0000000a06057981 */ /* 0x0000e4000c1e1100 */
[----:B0-----:R-:W-:-:S04]  /*38e70*/  IADD3 R6, P2, PT, R16, UR5, RZ ;  /* 0x0000000510067c10 */ /* 0x001fc8000ff5e0ff */
[----:B------:R-:W-:Y:S02]  /*38e80*/  IADD3.X R7, PT, PT, R9, UR9, RZ, P2, !PT ;  /* 0x0000000909077c10 */ /* 0x000fe400097fe4ff */
[----:B-----5:R-:W-:-:S03]  /*38e90*/  IADD3 R8, P2, PT, R8, UR5, RZ ;  /* 0x0000000508087c10 */ /* 0x020fc6000ff5e0ff */
[----:B------:R-:W5:Y:S01]  /*38ea0*/  LDG.E.U8 R6, desc[UR10][R6.64] ;  /* 0x0000000a06067981 */ /* 0x000f62000c1e1100 */
[----:B------:R-:W-:-:S05]  /*38eb0*/  IADD3.X R9, PT, PT, R15, UR9, RZ, P2, !PT ;  /* 0x000000090f097c10 */ /* 0x000fca00097fe4ff */
[----:B------:R0:W5:Y:S02]  /*38ec0*/  LDG.E.U8 R7, desc[UR10][R8.64] ;  /* 0x0000000a08077981 */ /* 0x000164000c1e1100 */
[----:B0-----:R-:W-:-:S04]  /*38ed0*/  IADD3 R8, P2, PT, R14, UR5, RZ ;  /* 0x000000050e087c10 */ /* 0x001fc8000ff5e0ff */
[----:B------:R-:W-:-:S05]  /*38ee0*/  IADD3.X R9, PT, PT, R11, UR9, RZ, P2, !PT ;  /* 0x000000090b097c10 */ /* 0x000fca00097fe4ff */
[----:B------:R-:W5:Y:S01]  /*38ef0*/  LDG.E.U8 R8, desc[UR10][R8.64] ;  /* 0x0000000a08087981 */ /* 0x000f62000c1e1100 */
[----:B--2---:R-:W-:-:S04]  /*38f00*/  IADD3 R10, P2, PT, R10, UR5, RZ ;  /* 0x000000050a0a7c10 */ /* 0x004fc8000ff5e0ff */
[----:B----4-:R-:W-:-:S05]  /*38f10*/  IADD3.X R11, PT, PT, R13, UR9, RZ, P2, !PT ;  /* 0x000000090d0b7c10 */ /* 0x010fca00097fe4ff */
[----:B------:R-:W2:Y:S04]  /*38f20*/  LDG.E.U8 R9, desc[UR10][R10.64] ;  /* 0x0000000a0a097981 */ /* 0x000ea8000c1e1100 */
[----:B---3--:R-:W-:Y:S04]  /*38f30*/  STL [R1+0xf0c], R2 ;  /* 0x000f0c0201007387 */ /* 0x008fe80000100800 */
[----:B------:R-:W-:Y:S04]  /*38f40*/  STL [R1+0xf10], R3 ;  /* 0x000f100301007387 */ /* 0x000fe80000100800 */
[----:B------:R-:W-:Y:S04]  /*38f50*/  STL [R1+0xf14], R4 ;  /* 0x000f140401007387 */ /* 0x000fe80000100800 */
[----:B------:R-:W-:Y:S04]  /*38f60*/  STL [R1+0xf18], R5 ;  /* 0x000f180501007387 */ /* 0x000fe80000100800 */
[----:B-----5:R-:W-:Y:S04]  /*38f70*/  STL [R1+0xf1c], R6 ;  /* 0x000f1c0601007387 */ /* 0x020fe80000100800 */
[----:B------:R-:W-:Y:S04]  /*38f80*/  STL [R1+0xf20], R7 ;  /* 0x000f200701007387 */ /* 0x000fe80000100800 */
[----:B------:R-:W-:Y:S04]  /*38f90*/  STL [R1+0xf24], R8 ;  /* 0x000f240801007387 */ /* 0x000fe80000100800 */
[----:B--2---:R0:W-:Y:S04]  /*38fa0*/  STL [R1+0xf28], R9 ;  /* 0x000f280901007387 */ /* 0x0041e80000100800 */
[----:B------:R-:W2:Y:S04]  /*38fb0*/  LDL.LU R16, [R1+0x1a4] ;  /* 0x0001a40001107983 */ /* 0x000ea80000300800 */
[----:B------:R-:W2:Y:S04]  /*38fc0*/  LDL.LU R15, [R1+0x1a0] ;  /* 0x0001a000010f7983 */ /* 0x000ea80000300800 */
[----:B0-----:R-:W3:Y:S04]  /*38fd0*/  LDL.LU R9, [R1+0x154] ;  /* 0x0001540001097983 */ /* 0x001ee80000300800 */
[----:B---3--:R0:W-:Y:S04]  /*38fe0*/  STL [R1+0xf5c], R9 ;  /* 0x000f5c0901007387 */ /* 0x0081e80000100800 */
        /* <DEDUP_REMOVED lines=17> */
[----:B------:R-:W4:Y:S04]  /*39100*/  LDL.LU R8, [R1+0x6c] ;  /* 0x00006c0001087983 */ /* 0x000f280000300800 */
[----:B----4-:R0:W-:Y:S04]  /*39110*/  STL [R1+0xf60], R8 ;  /* 0x000f600801007387 */ /* 0x0101e80000100800 */
[----:B0-----:R-:W4:Y:S04]  /*39120*/  LDL.LU R8, [R1+0x16c] ;  /* 0x00016c0001087983 */ /* 0x001f280000300800 */
        /* <DEDUP_REMOVED lines=11> */
[----:B0-----:R-:W4:Y:S01]  /*391e0*/  LDL.LU R8, [R1+0x18c] ;  /* 0x00018c0001087983 */ /* 0x001f220000300800 */
[----:B------:R-:W-:-:S04]  /*391f0*/  IADD3 R10, P2, PT, R12, UR5, RZ ;  /* 0x000000050c0a7c10 */ /* 0x000fc8000ff5e0ff */
[----:B------:R-:W-:-:S05]  /*39200*/  IADD3.X R11, PT, PT, R0, UR9, RZ, P2, !PT ;  /* 0x00000009000b7c10 */ /* 0x000fca00097fe4ff */
[----:B------:R0:W5:Y:S04]  /*39210*/  LDG.E.U8 R22, desc[UR10][R10.64] ;  /* 0x0000000a0a167981 */ /* 0x000168000c1e1100 */
[----:B----4-:R1:W-:Y:S04]  /*39220*/  STL [R1+0xf98], R8 ;  /* 0x000f980801007387 */ /* 0x0103e80000100800 */
[----:B-1----:R-:W4:Y:S01]  /*39230*/  LDL.LU R8, [R1+0x194] ;  /* 0x0001940001087983 */ /* 0x002f220000300800 */
[----:B------:R-:W1:Y:S02]  /*39240*/  S2R R28, SR_TID.X ;  /* 0x00000000001c7919 */ /* 0x000e640000002100 */
[C---:B-1----:R-:W-:Y:S01]  /*39250*/  IMAD.SHL.U32 R12, R28.reuse, 0x10, RZ ;  /* 0x000000101c0c7824 */ /* 0x042fe200078e00ff */
[----:B0-----:R-:W-:-:S02]  /*39260*/  LOP3.LUT R10, R28, 0x10, RZ, 0xc0, !PT ;  /* 0x000000101c0a7812 */ /* 0x001fc400078ec0ff */
[----:B------:R-:W-:Y:S02]  /*39270*/  LOP3.LUT R13, R28, 0x8, RZ, 0xc0, !PT ;  /* 0x000000081c0d7812 */ /* 0x000fe400078ec0ff */
[----:B------:R-:W-:Y:S02]  /*39280*/  SHF.R.S32.HI R14, RZ, 0x2, R28 ;  /* 0x00000002ff0e7819 */ /* 0x000fe4000001141c */
[----:B------:R-:W-:Y:S01]  /*39290*/  LEA R10, R10, UR7, 0x8 ;  /* 0x000000070a0a7c11 */ /* 0x000fe2000f8e40ff */
[----:B------:R-:W-:Y:S01]  /*392a0*/  IMAD.SHL.U32 R13, R13, 0x2, RZ ;  /* 0x000000020d0d7824 */ /* 0x000fe200078e00ff */
[----:B------:R-:W-:Y:S01]  /*392b0*/  LOP3.LUT R11, R28, 0x3, RZ, 0xc0, !PT ;  /* 0x000000031c0b7812 */ /* 0x000fe200078ec0ff */
[----:B----4-:R0:W-:Y:S04]  /*392c0*/  STL [R1+0xfa0], R8 ;  /* 0x000fa00801007387 */ /* 0x0101e80000100800 */
[----:B0-----:R-:W3:Y:S01]  /*392d0*/  LDL.LU R8, [R1+0x19c] ;  /* 0x00019c0001087983 */ /* 0x001ee20000300800 */
[----:B------:R-:W-:-:S02]  /*392e0*/  LOP3.LUT R12, R12, 0x140, RZ, 0xc0, !PT ;  /* 0x000001400c0c7812 */ /* 0x000fc400078ec0ff */
[----:B------:R-:W-:Y:S01]  /*392f0*/  SGXT R14, R14, 0x1 ;  /* 0x000000010e0e781a */ /* 0x000fe20000000200 */
[C---:B------:R-:W-:Y:S01]  /*39300*/  IMAD R10, R11.reuse, 0x20, R10 ;  /* 0x000000200b0a7824 */ /* 0x040fe200078e020a */
[----:B------:R-:W-:Y:S01]  /*39310*/  LEA R12, R11, R12, 0x3 ;  /* 0x0000000c0b0c7211 */ /* 0x000fe200078e18ff */
[----:B------:R-:W4:Y:S01]  /*39320*/  LDL.LU R7, [R1+0x150] ;  /* 0x0001500001077983 */ /* 0x000f220000300800 */
[----:B------:R-:W-:Y:S01]  /*39330*/  LOP3.LUT R11, R13, 0x90, R14, 0x78, !PT ;  /* 0x000000900d0b7812 */ /* 0x000fe200078e780e */
[C---:B------:R-:W-:Y:S01]  /*39340*/  IMAD.SHL.U32 R14, R28.reuse, 0x40, RZ ;  /* 0x000000401c0e7824 */ /* 0x040fe200078e00ff */
[----:B------:R-:W-:Y:S01]  /*39350*/  LOP3.LUT R13, R28, 0x60, RZ, 0xc0, !PT ;  /* 0x000000601c0d7812 */ /* 0x000fe200078ec0ff */
[----:B------:R-:W4:Y:S03]  /*39360*/  LDL.LU R6, [R1+0x70] ;  /* 0x0000700001067983 */ /* 0x000f260000300800 */
[----:B------:R-:W-:Y:S01]  /*39370*/  LOP3.LUT R14, R14, 0x740, RZ, 0xc0, !PT ;  /* 0x000007400e0e7812 */ /* 0x000fe200078ec0ff */
[----:B------:R-:W4:Y:S03]  /*39380*/  LDL.LU R5, [R1+0x11c] ;  /* 0x00011c0001057983 */ /* 0x000f260000300800 */
[----:B------:R-:W-:Y:S01]  /*39390*/  LEA.HI R14, R13, R14, RZ, 0x1f ;  /* 0x0000000e0d0e7211 */ /* 0x000fe200078ff8ff */
[----:B------:R-:W4:Y:S01]  /*393a0*/  LDL.LU R4, [R1+0x118] ;  /* 0x0001180001047983 */ /* 0x000f220000300800 */
[----:B------:R-:W-:-:S02]  /*393b0*/  LOP3.LUT R13, R28, 0x1e0, RZ, 0xc0, !PT ;  /* 0x000001e01c0d7812 */ /* 0x000fc400078ec0ff */
[--C-:B------:R-:W-:Y:S01]  /*393c0*/  SHF.R.S32.HI R23, RZ, 0x1, R28.reuse ;  /* 0x00000001ff177819 */ /* 0x100fe2000001141c */
[----:B------:R-:W4:Y:S01]  /*393d0*/  LDL.LU R3, [R1+0x114] ;  /* 0x0001140001037983 */ /* 0x000f220000300800 */
[----:B------:R-:W-:Y:S02]  /*393e0*/  LEA R10, R13, R10, 0x3 ;  /* 0x0000000a0d0a7211 */ /* 0x000fe400078e18ff */
[----:B------:R-:W-:Y:S01]  /*393f0*/  SHF.R.S32.HI R13, RZ, 0x3, R28 ;  /* 0x00000003ff0d7819 */ /* 0x000fe2000001141c */
[----:B------:R-:W4:Y:S01]  /*39400*/  LDL.LU R2, [R1+0x110] ;  /* 0x0001100001027983 */ /* 0x000f220000300800 */
[----:B------:R-:W-:Y:S02]  /*39410*/  SGXT R23, R23, 0x1 ;  /* 0x000000011717781a */ /* 0x000fe40000000200 */
[----:B------:R-:W-:Y:S01]  /*39420*/  SGXT R13, R13, 0x1 ;  /* 0x000000010d0d781a */ /* 0x000fe20000000200 */
[----:B------:R-:W4:Y:S04]  /*39430*/  LDL.LU R0, [R1+0xfc] ;  /* 0x0000fc0001007983 */ /* 0x000f280000300800 */
[----:B------:R-:W4:Y:S01]  /*39440*/  LDL.LU R24, [R1+0xf8] ;  /* 0x0000f80001187983 */ /* 0x000f220000300800 */
[----:B------:R-:W-:-:S03]  /*39450*/  LOP3.LUT R13, R13, 0xa0, RZ, 0xc0, !PT ;  /* 0x000000a00d0d7812 */ /* 0x000fc600078ec0ff */
[----:B------:R-:W4:Y:S01]  /*39460*/  LDL.LU R25, [R1+0x79c] ;  /* 0x00079c0001197983 */ /* 0x000f220000300800 */
[----:B------:R-:W-:-:S03]  /*39470*/  LOP3.LUT R23, R14, 0xa0, R23, 0x78, !PT ;  /* 0x000000a00e177812 */ /* 0x000fc600078e7817 */
[----:B------:R-:W4:Y:S04]  /*39480*/  LDL R26, [R1+0x27c] ;  /* 0x00027c00011a7983 */ /* 0x000f280000100800 */
[----:B------:R-:W4:Y:S04]  /*39490*/  LDL.LU R27, [R1+0xf4] ;  /* 0x0000f400011b7983 */ /* 0x000f280000300800 */
[----:B------:R-:W4:Y:S04]  /*394a0*/  LDL.LU R19, [R1+0xf0] ;  /* 0x0000f00001137983 */ /* 0x000f280000300800 */
[----:B------:R-:W4:Y:S01]  /*394b0*/  LDL.LU R18, [R1+0x7a0] ;  /* 0x0007a00001127983 */ /* 0x000f220000300800 */
[----:B------:R-:W-:-:S03]  /*394c0*/  IMAD.IADD R17, R13, 0x1, R12 ;  /* 0x000000010d117824 */ /* 0x000fc600078e020c */
[----:B------:R-:W4:Y:S04]  /*394d0*/  LDL R21, [R1+0x274] ;  /* 0x0002740001157983 */ /* 0x000f280000100800 */
[----:B-----5:R0:W-:Y:S01]  /*394e0*/  STL [R1+0xf2c], R22 ;  /* 0x000f2c1601007387 */ /* 0x0201e20000100800 */
[----:B------:R-:W-:-:S03]  /*394f0*/  IMAD.IADD R29, R11, 0x1, R10 ;  /* 0x000000010b1d7824 */ /* 0x000fc600078e020a */
[----:B0-----:R-:W5:Y:S04]  /*39500*/  LDL.LU R22, [R1+0x64] ;  /* 0x0000640001167983 */ /* 0x001f680000300800 */
[----:B------:R-:W5:Y:S04]  /*39510*/  LDL.LU R14, [R1+0x158] ;  /* 0x00015800010e7983 */ /* 0x000f680000300800 */
[----:B------:R0:W-:Y:S01]  /*39520*/  STL [R1+0xf30], R23 ;  /* 0x000f301701007387 */ /* 0x0001e20000100800 */
[----:B--2---:R-:W-:-:S03]  /*39530*/  F2FP.SATFINITE.E4M3.F32.PACK_AB_MERGE_C R15, R15, R16, RZ ;  /* 0x000000100f0f723e */ /* 0x004fc600048070ff */
[----:B0-----:R-:W2:Y:S04]  /*39540*/  LDL.LU R23, [R1+0x15c] ;  /* 0x00015c0001177983 */ /* 0x001ea80000300800 */
[----:B------:R-:W2:Y:S04]  /*39550*/  LDL.LU R13, [R1+0x58] ;  /* 0x00005800010d7983 */ /* 0x000ea80000300800 */
[----:B------:R-:W2:Y:S04]  /*39560*/  LDL.LU R12, [R1+0x160] ;  /* 0x00016000010c7983 */ /* 0x000ea80000300800 */
[----:B------:R0:W-:Y:S04]  /*39570*/  STL [R1+0x80], R17 ;  /* 0x0000801101007387 */ /* 0x0001e80000100800 */
[----:B------:R-:W2:Y:S04]  /*39580*/  LDL.LU R20, [R1+0xe8] ;  /* 0x0000e80001147983 */ /* 0x000ea80000300800 */
[----:B0-----:R-:W2:Y:S04]  /*39590*/  LDL.LU R17, [R1+0xe4] ;  /* 0x0000e40001117983 */ /* 0x001ea80000300800 */
[----:B------:R-:W2:Y:S04]  /*395a0*/  LDL.LU R11, [R1+0x54] ;  /* 0x00005400010b7983 */ /* 0x000ea80000300800 */
[----:B------:R-:W2:Y:S04]  /*395b0*/  LDL.LU R10, [R1+0x164] ;  /* 0x00016400010a7983 */ /* 0x000ea80000300800 */
[----:B------:R0:W-:Y:S04]  /*395c0*/  STL [R1+0xef0], R29 ;  /* 0x000ef01d01007387 */ /* 0x0001e80000100800 */
[----:B0-----:R-:W2:Y:S04]  /*395d0*/  LDL.LU R29, [R1+0x168] ;  /* 0x00016800011d7983 */ /* 0x001ea80000300800 */
[----:B------:R-:W2:Y:S04]  /*395e0*/  LDL.LU R16, [R1+0x7a4] ;  /* 0x0007a40001107983 */ /* 0x000ea80000300800 */
[----:B------:R0:W-:Y:S04]  /*395f0*/  STL [R1+0x8], R15 ;  /* 0x0000080f01007387 */ /* 0x0001e80000100800 */
[----:B0-----:R-:W2:Y:S01]  /*39600*/  LDL R15, [R1+0x270] ;  /* 0x00027000010f7983 */ /* 0x001ea20000100800 */
[----:B---3--:R-:W-:-:S03]  /*39610*/  F2FP.SATFINITE.E4M3.F32.PACK_AB_MERGE_C R9, R9, R8, RZ ;  /* 0x000000080909723e */ /* 0x008fc600048070ff */
[----:B------:R-:W3:Y:S04]  /*39620*/  LDL.LU R8, [R1+0xfa0] ;  /* 0x000fa00001087983 */ /* 0x000ee80000300800 */
[----:B------:R0:W-:Y:S04]  /*39630*/  STL [R1+0x14], R9 ;  /* 0x0000140901007387 */ /* 0x0001e80000100800 */
[----:B0-----:R-:W3:Y:S02]  /*39640*/  LDL.LU R9, [R1+0xf9c] ;  /* 0x000f9c0001097983 */ /* 0x001ee40000300800 */
[----:B---3--:R-:W-:-:S02]  /*39650*/  F2FP.SATFINITE.E4M3.F32.PACK_AB_MERGE_C R9, R9, R8, RZ ;  /* 0x000000080909723e */ /* 0x008fc400048070ff */
        /* <DEDUP_REMOVED lines=26> */
[----:B0-----:R-:W3:Y:S01]  /*39800*/  LDL.LU R9, [R1+0xf64] ;  /* 0x000f640001097983 */ /* 0x001ee20000300800 */
[----:B--2---:R-:W-:Y:S02]  /*39810*/  F2FP.SATFINITE.E4M3.F32.PACK_AB_MERGE_C R29, R11, R29, RZ ;  /* 0x0000001d0b1d723e */ /* 0x004fe400048070ff */
[----:B------:R-:W-:-:S02]  /*39820*/  F2FP.SATFINITE.E4M3.F32.PACK_AB_MERGE_C R13, R13, R10, RZ ;  /* 0x0000000a0d0d723e */ /* 0x000fc400048070ff */
[----:B------:R-:W-:Y:S02]  /*39830*/  F2FP.SATFINITE.E4M3.F32.PACK_AB_MERGE_C R11, R23, R12, RZ ;  /* 0x0000000c170b723e */ /* 0x000fe400048070ff */
[----:B-----5:R-:W-:Y:S02]  /*39840*/  F2FP.SATFINITE.E4M3.F32.PACK_AB_MERGE_C R10, R22, R14, RZ ;  /* 0x0000000e160a723e */ /* 0x020fe400048070ff */
[----:B---3--:R-:W-:Y:S02]  /*39850*/  F2FP.SATFINITE.E4M3.F32.PACK_AB_MERGE_C R9, R9, R8, RZ ;  /* 0x000000080909723e */ /* 0x008fe400048070ff */
[----:B------:R-:W2:Y:S04]  /*39860*/  LDL.LU R8, [R1+0xf60] ;  /* 0x000f600001087983 */ /* 0x000ea80000300800 */
[----:B------:R0:W-:Y:S04]  /*39870*/  STL [R1+0x50], R9 ;  /* 0x0000500901007387 */ /* 0x0001e80000100800 */
[----:B0-----:R-:W2:Y:S04]  /*39880*/  LDL.LU R9, [R1+0xf5c] ;  /* 0x000f5c0001097983 */ /* 0x001ea80000300800 */
[----:B------:R-:W-:Y:S04]  /*39890*/  STL [R1+0xf34], R29 ;  /* 0x000f341d01007387 */ /* 0x000fe80000100800 */
[----:B------:R-:W-:Y:S04]  /*398a0*/  STL [R1+0x58], R13 ;  /* 0x0000580d01007387 */ /* 0x000fe80000100800 */
[----:B------:R-:W-:Y:S04]  /*398b0*/  STL [R1+0x60], R11 ;  /* 0x0000600b01007387 */ /* 0x000fe80000100800 */
[----:B------:R4:W-:Y:S02]  /*398c0*/  STL [R1+0x64], R10 ;  /* 0x0000640a01007387 */ /* 0x0009e40000100800 */
[----:B----4-:R-:W-:-:S04]  /*398d0*/  FADD R10, -R26, R25 ;  /* 0x000000191a0a7221 */ /* 0x010fc80000000100 */
[----:B------:R-:W-:Y:S01]  /*398e0*/  FMUL R10, R10, 1.4426950216293334961 ;  /* 0x3fb8aa3b0a0a7820 */ /* 0x000fe20000400000 */
[----:B------:R-:W-:-:S05]  /*398f0*/  F2FP.SATFINITE.E4M3.F32.PACK_AB_MERGE_C R6, R6, R7, RZ ;  /* 0x000000070606723e */ /* 0x000fca00048070ff */
[----:B------:R-:W0:Y:S01]  /*39900*/  MUFU.EX2 R10, R10 ;  /* 0x0000000a000a7308 */ /* 0x000e220000000800 */
[----:B------:R-:W-:Y:S02]  /*39910*/  F2FP.SATFINITE.E4M3.F32.PACK_AB_MERGE_C R4, R4, R5, RZ ;  /* 0x000000050404723e */ /* 0x000fe400048070ff */
[----:B------:R-:W-:Y:S02]  /*39920*/  F2FP.SATFINITE.E4M3.F32.PACK_AB_MERGE_C R3, R2, R3, RZ ;  /* 0x000000030203723e */ /* 0x000fe400048070ff */
[----:B------:R-:W-:Y:S02]  /*39930*/  F2FP.SATFINITE.E4M3.F32.PACK_AB_MERGE_C R2, R24, R0, RZ ;  /* 0x000000001802723e */ /* 0x000fe400048070ff */
[----:B------:R-:W-:Y:S02]  /*39940*/  F2FP.SATFINITE.E4M3.F32.PACK_AB_MERGE_C R0, R19, R27, RZ ;  /* 0x0000001b1300723e */ /* 0x000fe400048070ff */
[----:B--2---:R-:W-:-:S05]  /*39950*/  F2FP.SATFINITE.E4M3.F32.PACK_AB_MERGE_C R8, R8, R9, RZ ;  /* 0x000000090808723e */ /* 0x004fca00048070ff */
[----:B------:R-:W-:Y:S04]  /*39960*/  STL [R1+0x6c], R8 ;  /* 0x00006c0801007387 */ /* 0x000fe80000100800 */
[----:B------:R-:W-:Y:S04]  /*39970*/  STL [R1+0x70], R6 ;  /* 0x0000700601007387 */ /* 0x000fe80000100800 */
[----:B------:R-:W-:Y:S04]  /*39980*/  STL [R1+0xb8], R4 ;  /* 0x0000b80401007387 */ /* 0x000fe80000100800 */
[----:B------:R-:W-:Y:S04]  /*39990*/  STL [R1+0xbc], R3 ;  /* 0x0000bc0301007387 */ /* 0x000fe80000100800 */
[----:B------:R-:W-:Y:S04]  /*399a0*/  STL [R1+0x1c4], R2 ;  /* 0x0001c40201007387 */ /* 0x000fe80000100800 */
[----:B------:R1:W-:Y:S04]  /*399b0*/  STL [R1+0x1c8], R0 ;  /* 0x0001c80001007387 */ /* 0x0003e80000100800 */
[----:B0-----:R-:W-:Y:S01]  /*399c0*/  STL [R1+0xf38], R10 ;  /* 0x000f380a01007387 */ /* 0x001fe20000100800 */
[----:B-1----:R-:W-:-:S03]  /*399d0*/  F2FP.SATFINITE.E4M3.F32.PACK_AB_MERGE_C R0, R17, R20, RZ ;  /* 0x000000141100723e */ /* 0x002fc600048070ff */
[----:B------:R-:W-:Y:S04]  /*399e0*/  STL [R1+0xf48], R28 ;  /* 0x000f481c01007387 */ /* 0x000fe80000100800 */
[----:B------:R-:W-:Y:S04]  /*399f0*/  STL [R1+0x1c0], R0 ;  /* 0x0001c00001007387 */ /* 0x000fe80000100800 */
[----:B------:R-:W2:Y:S04]  /*39a00*/  LDL.LU R13, [R1+0x7ac] ;  /* 0x0007ac00010d7983 */ /* 0x000ea80000300800 */
[----:B--2---:R0:W-:Y:S04]  /*39a10*/  STL [R1+0xf50], R13 ;  /* 0x000f500d01007387 */ /* 0x0041e80000100800 */
[----:B0-----:R-:W2:Y:S01]  /*39a20*/  LDL.LU R13, [R1+0xe0] ;  /* 0x0000e000010d7983 */ /* 0x001ea20000300800 */
[----:B------:R-:W-:-:S03]  /*39a30*/  FADD R11, -R21, R18 ;  /* 0x00000012150b7221 */ /* 0x000fc60000000100 */
[----:B--2---:R0:W-:Y:S04]  /*39a40*/  STL [R1+0xf58], R13 ;  /* 0x000f580d01007387 */ /* 0x0041e80000100800 */
[----:B0-----:R-:W2:Y:S04]  /*39a50*/  LDL.LU R13, [R1+0x7a8] ;  /* 0x0007a800010d7983 */ /* 0x001ea80000300800 */
[----:B------:R-:W3:Y:S01]  /*39a60*/  LDL R6, [R1+0x258] ;  /* 0x0002580001067983 */ /* 0x000ee20000100800 */
[----:B------:R-:W-:Y:S01]  /*39a70*/  FMUL R12, R11, 1.4426950216293334961 ;  /* 0x3fb8aa3b0b0c7820 */ /* 0x000fe20000400000 */
[----:B------:R-:W-:Y:S01]  /*39a80*/  FADD R11, -R15, R16 ;  /* 0x000000100f0b7221 */ /* 0x000fe20000000100 */
[----:B------:R-:W-:-:S04]  /*39a90*/  LOP3.LUT R2, R28, 0x1c, RZ, 0xc0, !PT ;  /* 0x0000001c1c027812 */ /* 0x000fc800078ec0ff */
[----:B------:R-:W0:Y:S01]  /*39aa0*/  MUFU.EX2 R12, R12 ;  /* 0x0000000c000c7308 */ /* 0x000e220000000800 */
[----:B------:R-:W-:Y:S01]  /*39ab0*/  FMUL R14, R11, 1.4426950216293334961 ;  /* 0x3fb8aa3b0b0e7820 */ /* 0x000fe20000400000 */
[----:B---3--:R1:W-:Y:S04]  /*39ac0*/  STL [R1+0xf54], R6 ;  /* 0x000f540601007387 */ /* 0x0083e80000100800 */
[----:B-1----:R-:W3:Y:S04]  /*39ad0*/  LDL.LU R6, [R1+0xec] ;  /* 0x0000ec0001067983 */ /* 0x002ee80000300800 */
[----:B------:R-:W4:Y:S04]  /*39ae0*/  LDL.LU R7, [R1+0xa4] ;  /* 0x0000a40001077983 */ /* 0x000f280000300800 */
[----:B------:R-:W5:Y:S04]  /*39af0*/  LDL.LU R5, [R1+0x7b0] ;  /* 0x0007b00001057983 */ /* 0x000f680000300800 */
[----:B------:R-:W5:Y:S04]  /*39b00*/  LDL R4, [R1+0x264] ;  /* 0x0002640001047983 */ /* 0x000f680000100800 */
[----:B------:R-:W2:Y:S04]  /*39b10*/  LDL.LU R17, [R1+0xd8] ;  /* 0x0000d80001117983 */ /* 0x000ea80000300800 */
[----:B------:R-:W2:Y:S04]  /*39b20*/  LDL.LU R16, [R1+0xa0] ;  /* 0x0000a00001107983 */ /* 0x000ea80000300800 */
[----:B------:R-:W2:Y:S04]  /*39b30*/  LDL R18, [R1+0x260] ;  /* 0x0002600001127983 */ /* 0x000ea80000100800 */
[----:B------:R-:W2:Y:S04]  /*39b40*/  LDL.LU R26, [R1+0xd0] ;  /* 0x0000d000011a7983 */ /* 0x000ea80000300800 */
[----:B------:R-:W2:Y:S04]  /*39b50*/  LDL.LU R27, [R1+0x8c] ;  /* 0x00008c00011b7983 */ /* 0x000ea80000300800 */
[----:B------:R-:W2:Y:S04]  /*39b60*/  LDL.LU R28, [R1+0x88] ;  /* 0x00008800011c7983 */ /* 0x000ea80000300800 */
[----:B------:R-:W2:Y:S04]  /*39b70*/  LDL.LU R10, [R1+0x7b8] ;  /* 0x0007b800010a7983 */ /* 0x000ea80000300800 */
[----:B------:R-:W2:Y:S04]  /*39b80*/  LDL R19, [R1+0x268] ;  /* 0x0002680001137983 */ /* 0x000ea80000100800 */
[----:B------:R-:W2:Y:S04]  /*39b90*/  LDL.LU R29, [R1+0x94] ;  /* 0x00009400011d7983 */ /* 0x000ea80000300800 */
[----:B------:R-:W2:Y:S04]  /*39ba0*/  LDL.LU R23, [R1+0x84] ;  /* 0x0000840001177983 */ /* 0x000ea80000300800 */
[----:B------:R-:W2:Y:S04]  /*39bb0*/  LDL.LU R22, [R1+0x90] ;  /* 0x0000900001167983 */ /* 0x000ea80000300800 */
[----:B------:R-:W2:Y:S04]  /*39bc0*/  LDL.LU R15, [R1+0x48] ;  /* 0x00004800010f7983 */ /* 0x000ea80000300800 */
[----:B------:R-:W2:Y:S04]  /*39bd0*/  LDL.LU R9, [R1+0x78] ;  /* 0x0000780001097983 */ /* 0x000ea80000300800 */
[----:B------:R-:W2:Y:S04]  /*39be0*/  LDL.LU R8, [R1+0x30] ;  /* 0x0000300001087983 */ /* 0x000ea80000300800 */
[----:B------:R-:W2:Y:S04]  /*39bf0*/  LDL.LU R3, [R1+0x7bc] ;  /* 0x0007bc0001037983 */ /* 0x000ea80000300800 */
[----:B------:R-:W2:Y:S04]  /*39c00*/  LDL R0, [R1+0x278] ;  /* 0x0002780001007983 */ /* 0x000ea80000100800 */
[----:B------:R-:W2:Y:S04]  /*39c10*/  LDL.LU R24, [R1+0x7c0] ;  /* 0x0007c00001187983 */ /* 0x000ea80000300800 */
[----:B------:R-:W2:Y:S04]  /*39c20*/  LDL R25, [R1+0x26c] ;  /* 0x00026c0001197983 */ /* 0x000ea80000100800 */
[----:B0-----:R0:W-:Y:S04]  /*39c30*/  STL [R1+0xf4c], R12 ;  /* 0x000f4c0c01007387 */ /* 0x0011e80000100800 */
[----:B0-----:R-:W2:Y:S04]  /*39c40*/  LDL.LU R12, [R1+0xc8] ;  /* 0x0000c800010c7983 */ /* 0x001ea80000300800 */
[----:B------:R-:W2:Y:S02]  /*39c50*/  LDL R11, [R1+0x25c] ;  /* 0x00025c00010b7983 */ /* 0x000ea40000100800 */
[----:B--2---:R-:W-:-:S02]  /*39c60*/  FADD R11, -R11, R13 ;  /* 0x0000000d0b0b7221 */ /* 0x004fc40000000100 */
[----:B------:R-:W3:Y:S02]  /*39c70*/  LDL.LU R13, [R1+0xf58] ;  /* 0x000f5800010d7983 */ /* 0x000ee40000300800 */
[----:B---3--:R-:W-:Y:S02]  /*39c80*/  F2FP.SATFINITE.E4M3.F32.PACK_AB_MERGE_C R13, R13, R6, RZ ;  /* 0x000000060d0d723e */ /* 0x008fe400048070ff */
[----:B------:R-:W2:Y:S04]  /*39c90*/  LDL.LU R6, [R1+0xf54] ;  /* 0x000f540001067983 */ /* 0x000ea80000300800 */
[----:B------:R0:W-:Y:S04]  /*39ca0*/  STL [R1+0xb4], R13 ;  /* 0x0000b40d01007387 */ /* 0x0001e80000100800 */
[----:B0-----:R-:W2:Y:S01]  /*39cb0*/  LDL.LU R13, [R1+0xf50] ;  /* 0x000f5000010d7983 */ /* 0x001ea20000300800 */
[----:B------:R-:W-:Y:S01]  /*39cc0*/  FMUL R11, R11, 1.4426950216293334961 ;  /* 0x3fb8aa3b0b0b7820 */ /* 0x000fe20000400000 */
[----:B--2---:R-:W-:-:S03]  /*39cd0*/  FADD R13, -R6, R13 ;  /* 0x0000000d060d7221 */ /* 0x004fc60000000100 */
[----:B------:R0:W1:Y:S02]  /*39ce0*/  MUFU.EX2 R6, R11 ;  /* 0x0000000b00067308 */ /* 0x0000640000000800 */
[----:B0-----:R-:W4:Y:S01]  /*39cf0*/  LDL.LU R11, [R1+0xdc] ;  /* 0x0000dc00010b7983 */ /* 0x001f220000300800 */
[----:B------:R-:W-:-:S05]  /*39d00*/  LEA R2, R2, UR7, 0x2 ;  /* 0x0000000702027c11 */ /* 0x000fca000f8e10ff */
[----:B------:R-:W-:Y:S04]  /*39d10*/  LDS R21, [R2+0x40f80] ;  /* 0x040f800002157984 */ /* 0x000fe80000000800 */
[----:B------:R-:W0:Y:S01]  /*39d20*/  LDS R20, [R2+0x40f00] ;  /* 0x040f000002147984 */ /* 0x000e220000000800 */
[----:B----4-:R-:W-:Y:S01]  /*39d30*/  F2FP.SATFINITE.E4M3.F32.PACK_AB_MERGE_C R7, R7, R11, RZ ;  /* 0x0000000b0707723e */ /* 0x010fe200048070ff */
[----:B------:R-:W-:-:S04]  /*39d40*/  FMUL R11, R13, 1.4426950216293334961 ;  /* 0x3fb8aa3b0d0b7820 */ /* 0x000fc80000400000 */
[----:B------:R2:W-:Y:S04]  /*39d50*/  STL [R1+0xa4], R7 ;  /* 0x0000a40701007387 */ /* 0x0005e80000100800 */
[----:B-1----:R-:W-:Y:S01]  /*39d60*/  STL [R1+0x1d0], R6 ;  /* 0x0001d00601007387 */ /* 0x002fe20000100800 */
[----:B--2---:R1:W2:Y:S01]  /*39d70*/  MUFU.EX2 R7, R11 ;  /* 0x0000000b00077308 */ /* 0x0042a20000000800 */
[----:B-----5:R-:W-:Y:S01]  /*39d80*/  FADD R13, -R4, R5 ;  /* 0x00000005040d7221 */ /* 0x020fe20000000100 */
[----:B------:R-:W-:Y:S02]  /*39d90*/  F2FP.SATFINITE.E4M3.F32.PACK_AB_MERGE_C R4, R16, R17, RZ ;  /* 0x000000111004723e */ /* 0x000fe400048070ff */
[----:B------:R-:W-:Y:S01]  /*39da0*/  F2FP.SATFINITE.E4M3.F32.PACK_AB_MERGE_C R12, R28, R12, RZ ;  /* 0x0000000c1c0c723e */ /* 0x000fe200048070ff */
[----:B-1----:R-:W3:Y:S04]  /*39db0*/  LDL.LU R11, [R1+0x7b4] ;  /* 0x0007b400010b7983 */ /* 0x002ee80000300800 */
[----:B------:R1:W-:Y:S01]  /*39dc0*/  STL [R1+0xa0], R4 ;  /* 0x0000a00401007387 */ /* 0x0003e20000100800 */
[----:B------:R-:W-:Y:S01]  /*39dd0*/  FMUL R13, R13, 1.4426950216293334961 ;  /* 0x3fb8aa3b0d0d7820 */ /* 0x000fe20000400000 */
[----:B------:R-:W-:-:S02]  /*39de0*/  F2FP.SATFINITE.E4M3.F32.PACK_AB_MERGE_C R8, R8, R9, RZ ;  /* 0x000000090808723e */ /* 0x000fc400048070ff */
[----:B------:R-:W-:Y:S04]  /*39df0*/  LDS R16, [R2+0x40e00] ;  /* 0x040e000002107984 */ /* 0x000fe80000000800 */
[----:B------:R-:W4:Y:S04]  /*39e00*/  LDS R17, [R2+0x40e80] ;  /* 0x040e800002117984 */ /* 0x000f280000000800 */
[----:B-1----:R-:W0:Y:S04]  /*39e10*/  LDL.LU.64 R4, [R1+0x318] ;  /* 0x0003180001047983 */ /* 0x002e280000300a00 */
[----:B--2---:R-:W-:Y:S01]  /*39e20*/  STL [R1+0x1d4], R7 ;  /* 0x0001d40701007387 */ /* 0x004fe20000100800 */
[----:B---3--:R-:W-:-:S02]  /*39e30*/  FADD R11, -R18, R11 ;  /* 0x0000000b120b7221 */ /* 0x008fc40000000100 */
[----:B------:R1:W2:Y:S02]  /*39e40*/  MUFU.EX2 R18, R13 ;  /* 0x0000000d00127308 */ /* 0x0002a40000000800 */
[----:B-1----:R-:W-:Y:S02]  /*39e50*/  F2FP.SATFINITE.E4M3.F32.PACK_AB_MERGE_C R13, R27, R26, RZ ;  /* 0x0000001a1b0d723e */ /* 0x002fe400048070ff */
[----:B------:R-:W3:Y:S04]  /*39e60*/  LDL.LU R26, [R1+0xc4] ;  /* 0x0000c400011a7983 */ /* 0x000ee80000300800 */
[----:B------:R-:W3:Y:S04]  /*39e70*/  LDL.LU R27, [R1+0xc0] ;  /* 0x0000c000011b7983 */ /* 0x000ee80000300800 */
[----:B------:R1:W-:Y:S04]  /*39e80*/  STL [R1+0x8c], R13 ;  /* 0x00008c0d01007387 */ /* 0x0003e80000100800 */
[----:B------:R5:W-:Y:S01]  /*39e90*/  STL [R1+0x88], R12 ;  /* 0x0000880c01007387 */ /* 0x000be20000100800 */
[----:B0-----:R-:W-:-:S02]  /*39ea0*/  FFMA2 R4, R4.F32x2.HI_LO, R6.F32x2.HI_LO, R20.F32x2.HI_LO ;  /* 0x0000000604047249 */ /* 0x001fc40000000014 */
[----:B-1----:R-:W-:Y:S01]  /*39eb0*/  FMUL R13, R11, 1.4426950216293334961 ;  /* 0x3fb8aa3b0b0d7820 */ /* 0x002fe20000400000 */
[----:B------:R-:W-:Y:S01]  /*39ec0*/  FADD R11, -R19, R10 ;  /* 0x0000000a130b7221 */ /* 0x000fe20000000100 */
[----:B------:R-:W-:Y:S02]  /*39ed0*/  F2FP.SATFINITE.E4M3.F32.PACK_AB_MERGE_C R10, R15, R22, RZ ;  /* 0x000000160f0a723e */ /* 0x000fe400048070ff */
[----:B-----5:R-:W-:-:S05]  /*39ee0*/  F2FP.SATFINITE.E4M3.F32.PACK_AB_MERGE_C R12, R23, R29, RZ ;  /* 0x0000001d170c723e */ /* 0x020fca00048070ff */
[----:B------:R0:W-:Y:S04]  /*39ef0*/  STL [R1+0x84], R12 ;  /* 0x0000840c01007387 */ /* 0x0001e80000100800 */
[----:B------:R1:W-:Y:S04]  /*39f00*/  STL [R1+0x94], R10 ;  /* 0x0000940a01007387 */ /* 0x0003e80000100800 */
[----:B------:R5:W-:Y:S04]  /*39f10*/  STL [R1+0x90], R8 ;  /* 0x0000900801007387 */ /* 0x000be80000100800 */
[----:B------:R1:W-:Y:S01]  /*39f20*/  STL.64 [R1+0x250], R4 ;  /* 0x0002500401007387 */ /* 0x0003e20000100a00 */
[----:B------:R2:W4:Y:S03]  /*39f30*/  MUFU.EX2 R19, R13 ;  /* 0x0000000d00137308 */ /* 0x0005260000000800 */
[----:B0-----:R-:W3:Y:S04]  /*39f40*/  LDL.LU R12, [R1+0x320] ;  /* 0x00032000010c7983 */ /* 0x001ee80000300800 */
[----:B------:R-:W4:Y:S01]  /*39f50*/  LDL.LU R21, [R1+0x324] ;  /* 0x0003240001157983 */ /* 0x000f220000300800 */
[----:B--2---:R-:W-:-:S03]  /*39f60*/  FADD R13, -R25, R24 ;  /* 0x00000018190d7221 */ /* 0x004fc60000000100 */
[----:B------:R-:W2:Y:S04]  /*39f70*/  LDL.LU R20, [R1+0x330] ;  /* 0x0003300001147983 */ /* 0x000ea80000300800 */
[----:B------:R-:W2:Y:S04]  /*39f80*/  LDL.LU R28, [R1+0x334] ;  /* 0x00033400011c7983 */ /* 0x000ea80000300800 */
[----:B------:R-:W2:Y:S04]  /*39f90*/  LDL.LU R29, [R1+0x350] ;  /* 0x00035000011d7983 */ /* 0x000ea80000300800 */
[----:B------:R-:W2:Y:S04]  /*39fa0*/  LDL.LU R25, [R1+0x354] ;  /* 0x0003540001197983 */ /* 0x000ea80000300800 */
[----:B------:R-:W2:Y:S04]  /*39fb0*/  LDL.LU R24, [R1+0x340] ;  /* 0x0003400001187983 */ /* 0x000ea80000300800 */
[----:B------:R-:W2:Y:S04]  /*39fc0*/  LDL.LU R23, [R1+0x344] ;  /* 0x0003440001177983 */ /* 0x000ea80000300800 */
[----:B------:R-:W2:Y:S01]  /*39fd0*/  LDL.LU R22, [R1+0x328] ;  /* 0x0003280001167983 */ /* 0x000ea20000300800 */
[----:B------:R-:W-:-:S03]  /*39fe0*/  FMUL R15, R11, 1.4426950216293334961 ;  /* 0x3fb8aa3b0b0f7820 */ /* 0x000fc60000400000 */
[----:B-1----:R-:W2:Y:S01]  /*39ff0*/  LDL.LU R10, [R1+0x32c] ;  /* 0x00032c00010a7983 */ /* 0x002ea20000300800 */
[----:B------:R-:W-:-:S03]  /*3a000*/  FADD R11, -R0, R3 ;  /* 0x00000003000b7221 */ /* 0x000fc60000000100 */
[----:B------:R-:W2:Y:S04]  /*3a010*/  LDL.LU R9, [R1+0x338] ;  /* 0x0003380001097983 */ /* 0x000ea80000300800 */
[----:B-----5:R-:W5:Y:S04]  /*3a020*/  LDL.LU R8, [R1+0x33c] ;  /* 0x00033c0001087983 */ /* 0x020f680000300800 */
[----:B------:R-:W5:Y:S04]  /*3a030*/  LDL.LU R7, [R1+0x358] ;  /* 0x0003580001077983 */ /* 0x000f680000300800 */
[----:B------:R-:W5:Y:S04]  /*3a040*/  LDL.LU R6, [R1+0x35c] ;  /* 0x00035c0001067983 */ /* 0x000f680000300800 */
[----:B------:R-:W5:Y:S04]  /*3a050*/  LDL.LU R3, [R1+0x348] ;  /* 0x0003480001037983 */ /* 0x000f680000300800 */
[----:B------:R-:W5:Y:S04]  /*3a060*/  LDL.LU R0, [R1+0x34c] ;  /* 0x00034c0001007983 */ /* 0x000f680000300800 */
[----:B------:R-:W5:Y:S01]  /*3a070*/  LDL.LU.64 R4, [R1+0x720] ;  /* 0x0007200001047983 */ /* 0x000f620000300a00 */
[C---:B---3--:R-:W-:Y:S01]  /*3a080*/  FMUL R12, R18.reuse, R12 ;  /* 0x0000000c120c7220 */ /* 0x048fe20000400000 */
[----:B----4-:R-:W-:-:S04]  /*3a090*/  FMUL R21, R18, R21 ;  /* 0x0000001512157220 */ /* 0x010fc80000400000 */
[----:B------:R0:W-:Y:S01]  /*3a0a0*/  STL [R1+0x180], R12 ;  /* 0x0001800c01007387 */ /* 0x0001e20000100800 */
[----:B--2---:R-:W-:-:S03]  /*3a0b0*/  FMUL R28, R18, R28 ;  /* 0x0000001c121c7220 */ /* 0x004fc60000400000 */
[----:B0-----:R-:W2:Y:S04]  /*3a0c0*/  LDL.LU R12, [R1+0xf4c] ;  /* 0x000f4c00010c7983 */ /* 0x001ea80000300800 */
[----:B------:R0:W-:Y:S01]  /*3a0d0*/  STL [R1+0x184], R21 ;  /* 0x0001841501007387 */ /* 0x0001e20000100800 */
[C---:B------:R-:W-:Y:S01]  /*3a0e0*/  FMUL R29, R18.reuse, R29 ;  /* 0x0000001d121d7220 */ /* 0x040fe20000400000 */
[----:B0-----:R-:W-:Y:S01]  /*3a0f0*/  FMUL R21, R18, R20 ;  /* 0x0000001412157220 */ /* 0x001fe20000400000 */
[----:B------:R-:W-:Y:S01]  /*3a100*/  FMUL R13, R13, 1.4426950216293334961 ;  /* 0x3fb8aa3b0d0d7820 */ /* 0x000fe20000400000 */
[----:B------:R-:W-:Y:S01]  /*3a110*/  MUFU.EX2 R14, R14 ;  /* 0x0000000e000e7308 */ /* 0x000fe20000000800 */
[----:B------:R-:W-:Y:S04]  /*3a120*/  LDS R20, [R2+0x40d00] ;  /* 0x040d000002147984 */ /* 0x000fe80000000800 */
[----:B------:R-:W-:Y:S04]  /*3a130*/  STL [R1+0x190], R21 ;  /* 0x0001901501007387 */ /* 0x000fe80000100800 */
[----:B------:R0:W-:Y:S01]  /*3a140*/  STL [R1+0x194], R28 ;  /* 0x0001941c01007387 */ /* 0x0001e20000100800 */
[----:B-----5:R-:W-:-:S03]  /*3a150*/  FFMA2 R4, R4.F32x2.HI_LO, R18.F32x2.HI_LO, R16.F32x2.HI_LO ;  /* 0x0000001204047249 */ /* 0x020fc60000000010 */
[----:B0-----:R-:W3:Y:S04]  /*3a160*/  LDL.LU R28, [R1+0xf48] ;  /* 0x000f4800011c7983 */ /* 0x001ee80000300800 */
[----:B------:R-:W0:Y:S04]  /*3a170*/  LDS R16, [R2+0x40c00] ;  /* 0x040c000002107984 */ /* 0x000e280000000800 */
[----:B------:R1:W-:Y:S04]  /*3a180*/  STL [R1+0x1a0], R29 ;  /* 0x0001a01d01007387 */ /* 0x0003e80000100800 */
[----:B------:R-:W4:Y:S01]  /*3a190*/  LDS R17, [R2+0x40c80] ;  /* 0x040c800002117984 */ /* 0x000f220000000800 */
[----:B------:R-:W5:Y:S03]  /*3a1a0*/  MUFU.EX2 R13, R13 ;  /* 0x0000000d000d7308 */ /* 0x000f660000000800 */
[----:B------:R-:W0:Y:S01]  /*3a1b0*/  LDS R21, [R2+0x40d80] ;  /* 0x040d800002157984 */ /* 0x000e220000000800 */
[C---:B-1----:R-:W-:Y:S01]  /*3a1c0*/  FMUL R29, R18.reuse, R25 ;  /* 0x00000019121d7220 */ /* 0x042fe20000400000 */
[C---:B------:R-:W-:Y:S01]  /*3a1d0*/  FMUL R25, R18.reuse, R24 ;  /* 0x0000001812197220 */ /* 0x040fe20000400000 */
[----:B------:R-:W-:Y:S01]  /*3a1e0*/  FMUL R24, R18, R23 ;  /* 0x0000001712187220 */ /* 0x000fe20000400000 */
[C---:B------:R-:W-:Y:S01]  /*3a1f0*/  FMUL R23, R19.reuse, R22 ;  /* 0x0000001613177220 */ /* 0x040fe20000400000 */
[C---:B------:R-:W-:Y:S01]  /*3a200*/  FMUL R22, R19.reuse, R10 ;  /* 0x0000000a13167220 */ /* 0x040fe20000400000 */
[----:B------:R1:W-:Y:S01]  /*3a210*/  STL [R1+0x1a4], R29 ;  /* 0x0001a41d01007387 */ /* 0x0003e20000100800 */
[C---:B------:R-:W-:Y:S01]  /*3a220*/  FMUL R10, R19.reuse, R9 ;  /* 0x00000009130a7220 */ /* 0x040fe20000400000 */
[C---:B------:R-:W-:Y:S01]  /*3a230*/  FMUL R9, R19.reuse, R8 ;  /* 0x0000000813097220 */ /* 0x040fe20000400000 */
[C---:B------:R-:W-:Y:S01]  /*3a240*/  FMUL R8, R19.reuse, R7 ;  /* 0x0000000713087220 */ /* 0x040fe20000400000 */
[----:B------:R0:W-:Y:S01]  /*3a250*/  STL [R1+0x1b0], R25 ;  /* 0x0001b01901007387 */ /* 0x0001e20000100800 */
[C---:B------:R-:W-:Y:S01]  /*3a260*/  FMUL R7, R19.reuse, R6 ;  /* 0x0000000613077220 */ /* 0x040fe20000400000 */
[----:B------:R-:W-:-:S02]  /*3a270*/  FMUL R6, R19, R3 ;  /* 0x0000000313067220 */ /* 0x000fc40000400000 */
[----:B------:R0:W-:Y:S01]  /*3a280*/  STL [R1+0x1b4], R24 ;  /* 0x0001b41801007387 */ /* 0x0001e20000100800 */
[----:B------:R-:W-:-:S03]  /*3a290*/  FMUL R3, R19, R0 ;  /* 0x0000000013037220 */ /* 0x000fc60000400000 */
[----:B------:R0:W-:Y:S01]  /*3a2a0*/  STL [R1+0x188], R23 ;  /* 0x0001881701007387 */ /* 0x0001e20000100800 */
[----:B------:R-:W-:-:S03]  /*3a2b0*/  F2FP.SATFINITE.E4M3.F32.PACK_AB_MERGE_C R0, R27, R26, RZ ;  /* 0x0000001a1b00723e */ /* 0x000fc600048070ff */
[----:B------:R0:W-:Y:S04]  /*3a2c0*/  STL [R1+0x18c], R22 ;  /* 0x00018c1601007387 */ /* 0x0001e80000100800 */
[----:B------:R0:W-:Y:S04]  /*3a2d0*/  STL [R1+0x198], R10 ;  /* 0x0001980a01007387 */ /* 0x0001e80000100800 */
[----:B------:R0:W-:Y:S04]  /*3a2e0*/  STL [R1+0x19c], R9 ;  /* 0x00019c0901007387 */ /* 0x0001e80000100800 */
[----:B------:R0:W-:Y:S04]  /*3a2f0*/  STL [R1+0x1a8], R8 ;  /* 0x0001a80801007387 */ /* 0x0001e80000100800 */
[----:B------:R0:W-:Y:S04]  /*3a300*/  STL [R1+0x1ac], R7 ;  /* 0x0001ac0701007387 */ /* 0x0001e80000100800 */
[----:B------:R0:W-:Y:S04]  /*3a310*/  STL [R1+0x1b8], R6 ;  /* 0x0001b80601007387 */ /* 0x0001e80000100800 */
[----:B------:R-:W-:Y:S04]  /*3a320*/  STL [R1+0x1bc], R3 ;  /* 0x0001bc0301007387 */ /* 0x000fe80000100800 */
[----:B------:R-:W2:Y:S04]  /*3a330*/  LDL.LU R18, [R1+0x364] ;  /* 0x0003640001127983 */ /* 0x000ea80000300800 */
[----:B------:R0:W-:Y:S04]  /*3a340*/  STL [R1+0x78], R0 ;  /* 0x0000780001007387 */ /* 0x0001e80000100800 */
[----:B------:R-:W3:Y:S04]  /*3a350*/  LDL.LU R19, [R1+0x370] ;  /* 0x0003700001137983 */ /* 0x000ee80000300800 */
[----:B------:R0:W-:Y:S04]  /*3a360*/  STL.64 [R1+0x248], R4 ;  /* 0x0002480401007387 */ /* 0x0001e80000100a00 */
[----:B-1----:R-:W3:Y:S04]  /*3a370*/  LDL.LU R29, [R1+0x374] ;  /* 0x00037400011d7983 */ /* 0x002ee80000300800 */
[----:B------:R-:W3:Y:S04]  /*3a380*/  LDL.LU R27, [R1+0x3a0] ;  /* 0x0003a000011b7983 */ /* 0x000ee80000300800 */
[----:B------:R-:W3:Y:S04]  /*3a390*/  LDL.LU R26, [R1+0x3a4] ;  /* 0x0003a400011a7983 */ /* 0x000ee80000300800 */
[----:B0-----:R-:W3:Y:S04]  /*3a3a0*/  LDL.LU R25, [R1+0x380] ;  /* 0x0003800001197983 */ /* 0x001ee80000300800 */
[----:B------:R-:W3:Y:S04]  /*3a3b0*/  LDL.LU R24, [R1+0x384] ;  /* 0x0003840001187983 */ /* 0x000ee80000300800 */
        /* <DEDUP_REMOVED lines=8> */
[----:B------:R-:W3:Y:S04]  /*3a440*/  LDL.LU.64 R4, [R1+0x728] ;  /* 0x0007280001047983 */ /* 0x000ee80000300a00 */
[----:B------:R0:W-:Y:S04]  /*3a450*/  STL [R1+0xf3c], R16 ;  /* 0x000f3c1001007387 */ /* 0x0001e80000100800 */
[----:B0-----:R-:W3:Y:S01]  /*3a460*/  LDL.LU R16, [R1+0x360] ;  /* 0x0003600001107983 */ /* 0x001ee20000300800 */
[----:B------:R-:W0:Y:S03]  /*3a470*/  MUFU.EX2 R15, R15 ;  /* 0x0000000f000f7308 */ /* 0x000e260000000800 */
[----:B----4-:R2:W-:Y:S04]  /*3a480*/  STL [R1+0xf40], R17 ;  /* 0x000f401101007387 */ /* 0x0105e80000100800 */
[----:B-----5:R1:W-:Y:S01]  /*3a490*/  STL [R1+0xf44], R13 ;  /* 0x000f440d01007387 */ /* 0x0203e20000100800 */
[----:B--2---:R-:W-:Y:S01]  /*3a4a0*/  FMUL R17, R14, R18 ;  /* 0x000000120e117220 */ /* 0x004fe20000400000 */
[----:B---3--:R-:W-:-:S02]  /*3a4b0*/  SHF.R.S32.HI R3, RZ, 0x7, R28 ;  /* 0x00000007ff037819 */ /* 0x008fc4000001141c */
[----:B------:R-:W-:Y:S01]  /*3a4c0*/  LDS R18, [R2+0x40b00] ;  /* 0x040b000002127984 */ /* 0x000fe20000000800 */
[C---:B0-----:R-:W-:Y:S01]  /*3a4d0*/  FMUL R10, R15.reuse, R10 ;  /* 0x0000000a0f0a7220 */ /* 0x041fe20000400000 */
[C---:B------:R-:W-:Y:S01]  /*3a4e0*/  FMUL R9, R15.reuse, R9 ;  /* 0x000000090f097220 */ /* 0x040fe20000400000 */
[C---:B------:R-:W-:Y:S01]  /*3a4f0*/  FMUL R8, R15.reuse, R8 ;  /* 0x000000080f087220 */ /* 0x040fe20000400000 */
[C---:B------:R-:W-:Y:S01]  /*3a500*/  FMUL R7, R15.reuse, R7 ;  /* 0x000000070f077220 */ /* 0x040fe20000400000 */
[C---:B-1----:R-:W-:Y:S01]  /*3a510*/  FMUL R13, R14.reuse, R16 ;  /* 0x000000100e0d7220 */ /* 0x042fe20000400000 */
[C---:B------:R-:W-:Y:S01]  /*3a520*/  FMUL R16, R14.reuse, R19 ;  /* 0x000000130e107220 */ /* 0x040fe20000400000 */
[C---:B------:R-:W-:Y:S01]  /*3a530*/  FMUL R6, R15.reuse, R6 ;  /* 0x000000060f067220 */ /* 0x040fe20000400000 */
[----:B------:R-:W-:Y:S01]  /*3a540*/  FMUL R0, R15, R0 ;  /* 0x000000000f007220 */ /* 0x000fe20000400000 */
[----:B------:R-:W0:Y:S04]  /*3a550*/  LDS R19, [R2+0x40b80] ;  /* 0x040b800002137984 */ /* 0x000e280000000800 */
[----:B------:R1:W-:Y:S04]  /*3a560*/  STL [R1+0x140], R13 ;  /* 0x0001400d01007387 */ /* 0x0003e80000100800 */
[----:B------:R2:W-:Y:S01]  /*3a570*/  STL [R1+0x144], R17 ;  /* 0x0001441101007387 */ /* 0x0005e20000100800 */
[----:B-1----:R-:W-:-:S03]  /*3a580*/  FMUL R13, R14, R29 ;  /* 0x0000001d0e0d7220 */ /* 0x002fc60000400000 */
[----:B------:R1:W-:Y:S01]  /*3a590*/  STL [R1+0x150], R16 ;  /* 0x0001501001007387 */ /* 0x0003e20000100800 */
[----:B--2---:R-:W-:-:S03]  /*3a5a0*/  FMUL R17, R14, R27 ;  /* 0x0000001b0e117220 */ /* 0x004fc60000400000 */
        /* <DEDUP_REMOVED lines=8> */
[----:B------:R-:W-:Y:S04]  /*3a630*/  STL [R1+0x174], R17 ;  /* 0x0001741101007387 */ /* 0x000fe80000100800 */
[----:B------:R-:W2:Y:S01]  /*3a640*/  LDL.LU R24, [R1+0xd4] ;  /* 0x0000d40001187983 */ /* 0x000ea20000300800 */
[----:B-1----:R-:W-:-:S03]  /*3a650*/  FMUL R13, R15, R22 ;  /* 0x000000160f0d7220 */ /* 0x002fc60000400000 */
[----:B------:R-:W-:Y:S04]  /*3a660*/  STL [R1+0x148], R16 ;  /* 0x0001481001007387 */ /* 0x000fe80000100800 */
[----:B------:R-:W2:Y:S04]  /*3a670*/  LDL.LU R25, [R1+0xcc] ;  /* 0x0000cc0001197983 */ /* 0x000ea80000300800 */
[----:B------:R-:W-:Y:S04]  /*3a680*/  STL [R1+0x14c], R13 ;  /* 0x00014c0d01007387 */ /* 0x000fe80000100800 */
[----:B------:R-:W-:Y:S04]  /*3a690*/  STL [R1+0x158], R10 ;  /* 0x0001580a01007387 */ /* 0x000fe80000100800 */
[----:B------:R-:W-:Y:S04]  /*3a6a0*/  STL [R1+0x15c], R9 ;  /* 0x00015c0901007387 */ /* 0x000fe80000100800 */
[----:B------:R-:W-:Y:S04]  /*3a6b0*/  STL [R1+0x168], R8 ;  /* 0x0001680801007387 */ /* 0x000fe80000100800 */
[----:B------:R-:W-:Y:S04]  /*3a6c0*/  STL [R1+0x16c], R7 ;  /* 0x00016c0701007387 */ /* 0x000fe80000100800 */
[----:B------:R1:W-:Y:S04]  /*3a6d0*/  STL [R1+0x178], R6 ;  /* 0x0001780601007387 */ /* 0x0003e80000100800 */
[----:B------:R3:W-:Y:S01]  /*3a6e0*/  STL [R1+0x17c], R0 ;  /* 0x00017c0001007387 */ /* 0x0007e20000100800 */
[----:B-1----:R-:W-:-:S03]  /*3a6f0*/  FFMA2 R6, R4.F32x2.HI_LO, R14.F32x2.HI_LO, R20.F32x2.HI_LO ;  /* 0x0000000e04067249 */ /* 0x002fc60000000014 */
[----:B---3--:R-:W3:Y:S04]  /*3a700*/  LDL.LU R0, [R1+0x3cc] ;  /* 0x0003cc0001007983 */ /* 0x008ee80000300800 */
[----:B------:R-:W4:Y:S04]  /*3a710*/  LDL.LU.64 R4, [R1+0x730] ;  /* 0x0007300001047983 */ /* 0x000f280000300a00 */
[----:B------:R1:W-:Y:S04]  /*3a720*/  STL.64 [R1+0x240], R6 ;  /* 0x0002400601007387 */ /* 0x0003e80000100a00 */
[----:B------:R-:W5:Y:S04]  /*3a730*/  LDL.LU R13, [R1+0x390] ;  /* 0x00039000010d7983 */ /* 0x000f680000300800 */
[----:B------:R-:W2:Y:S04]  /*3a740*/  LDL.LU R17, [R1+0x394] ;  /* 0x0003940001117983 */ /* 0x000ea80000300800 */
[----:B------:R-:W3:Y:S04]  /*3a750*/  LDL.LU R16, [R1+0x3b0] ;  /* 0x0003b00001107983 */ /* 0x000ee80000300800 */
[----:B------:R-:W4:Y:S04]  /*3a760*/  LDL.LU R10, [R1+0x3b4] ;  /* 0x0003b400010a7983 */ /* 0x000f280000300800 */
[----:B------:R-:W4:Y:S04]  /*3a770*/  LDL.LU R29, [R1+0x3d0] ;  /* 0x0003d000011d7983 */ /* 0x000f280000300800 */
[----:B------:R-:W4:Y:S04]  /*3a780*/  LDL.LU R23, [R1+0x3d4] ;  /* 0x0003d40001177983 */ /* 0x000f280000300800 */
[----:B------:R-:W4:Y:S04]  /*3a790*/  LDL.LU R22, [R1+0x3c0] ;  /* 0x0003c00001167983 */ /* 0x000f280000300800 */
[----:B------:R-:W4:Y:S04]  /*3a7a0*/  LDL.LU R21, [R1+0x3c4] ;  /* 0x0003c40001157983 */ /* 0x000f280000300800 */
[----:B------:R-:W4:Y:S04]  /*3a7b0*/  LDL.LU R20, [R1+0x398] ;  /* 0x0003980001147983 */ /* 0x000f280000300800 */
[----:B------:R-:W4:Y:S01]  /*3a7c0*/  LDL.LU R15, [R1+0x39c] ;  /* 0x00039c00010f7983 */ /* 0x000f220000300800 */
[----:B------:R-:W-:-:S03]  /*3a7d0*/  SGXT R14, R3, 0x1 ;  /* 0x00000001030e781a */ /* 0x000fc60000000200 */
[----:B------:R-:W4:Y:S04]  /*3a7e0*/  LDL.LU R9, [R1+0x3b8] ;  /* 0x0003b80001097983 */ /* 0x000f280000300800 */
[----:B------:R-:W4:Y:S04]  /*3a7f0*/  LDL.LU R8, [R1+0x3bc] ;  /* 0x0003bc0001087983 */ /* 0x000f280000300800 */
[----:B-1----:R-:W4:Y:S04]  /*3a800*/  LDL.LU R7, [R1+0x3d8] ;  /* 0x0003d80001077983 */ /* 0x002f280000300800 */
[----:B------:R-:W4:Y:S04]  /*3a810*/  LDL.LU R6, [R1+0x3dc] ;  /* 0x0003dc0001067983 */ /* 0x000f280000300800 */
[----:B------:R-:W4:Y:S04]  /*3a820*/  LDL.LU R3, [R1+0x3c8] ;  /* 0x0003c80001037983 */ /* 0x000f280000300800 */
[----:B------:R-:W4:Y:S04]  /*3a830*/  LDL.LU R26, [R1+0x1d8] ;  /* 0x0001d800011a7983 */ /* 0x000f280000300800 */
[----:B------:R-:W4:Y:S01]  /*3a840*/  LDL.LU R27, [R1+0x1cc] ;  /* 0x0001cc00011b7983 */ /* 0x000f220000300800 */
[----:B-----5:R-:W-:-:S05]  /*3a850*/  FMUL R13, R12, R13 ;  /* 0x0000000d0c0d7220 */ /* 0x020fca0000400000 */
[----:B------:R1:W-:Y:S01]  /*3a860*/  STL [R1+0x100], R13 ;  /* 0x0001000d01007387 */ /* 0x0003e20000100800 */
[C---:B--2---:R-:W-:Y:S01]  /*3a870*/  FMUL R17, R12.reuse, R17 ;  /* 0x000000110c117220 */ /* 0x044fe20000400000 */
[C---:B---3--:R-:W-:Y:S02]  /*3a880*/  FMUL R16, R12.reuse, R16 ;  /* 0x000000100c107220 */ /* 0x048fe40000400000 */
[----:B-1----:R-:W2:Y:S04]  /*3a890*/  LDL.LU R13, [R1+0xf44] ;  /* 0x000f4400010d7983 */ /* 0x002ea80000300800 */
[----:B------:R1:W-:Y:S04]  /*3a8a0*/  STL [R1+0x104], R17 ;  /* 0x0001041101007387 */ /* 0x0003e80000100800 */
[----:B-1----:R-:W3:Y:S04]  /*3a8b0*/  LDL.LU R17, [R1+0xf40] ;  /* 0x000f400001117983 */ /* 0x002ee80000300800 */
[----:B------:R1:W-:Y:S04]  /*3a8c0*/  STL [R1+0x110], R16 ;  /* 0x0001101001007387 */ /* 0x0003e80000100800 */
[----:B-1----:R-:W3:Y:S01]  /*3a8d0*/  LDL.LU R16, [R1+0xf3c] ;  /* 0x000f3c0001107983 */ /* 0x002ee20000300800 */
[C---:B----4-:R-:W-:Y:S01]  /*3a8e0*/  FMUL R10, R12.reuse, R10 ;  /* 0x0000000a0c0a7220 */ /* 0x050fe20000400000 */
[C---:B------:R-:W-:Y:S01]  /*3a8f0*/  FMUL R29, R12.reuse, R29 ;  /* 0x0000001d0c1d7220 */ /* 0x040fe20000400000 */
[C---:B------:R-:W-:Y:S01]  /*3a900*/  FMUL R23, R12.reuse, R23 ;  /* 0x000000170c177220 */ /* 0x040fe20000400000 */
[----:B------:R-:W-:-:S02]  /*3a910*/  FMUL R22, R12, R22 ;  /* 0x000000160c167220 */ /* 0x000fc40000400000 */
[----:B------:R1:W-:Y:S04]  /*3a920*/  STL [R1+0x114], R10 ;  /* 0x0001140a01007387 */ /* 0x0003e80000100800 */
[----:B-1----:R-:W4:Y:S04]  /*3a930*/  LDL.LU R10, [R1+0xf38] ;  /* 0x000f3800010a7983 */ /* 0x002f280000300800 */
[----:B------:R1:W-:Y:S04]  /*3a940*/  STL [R1+0x120], R29 ;  /* 0x0001201d01007387 */ /* 0x0003e80000100800 */
[----:B-1----:R-:W5:Y:S04]  /*3a950*/  LDL.LU R29, [R1+0xf34] ;  /* 0x000f3400011d7983 */ /* 0x002f680000300800 */
[----:B------:R1:W-:Y:S04]  /*3a960*/  STL [R1+0x124], R23 ;  /* 0x0001241701007387 */ /* 0x0003e80000100800 */
[----:B-1----:R-:W4:Y:S04]  /*3a970*/  LDL.LU R23, [R1+0xf30] ;  /* 0x000f300001177983 */ /* 0x002f280000300800 */
[----:B------:R1:W-:Y:S02]  /*3a980*/  STL [R1+0x130], R22 ;  /* 0x0001301601007387 */ /* 0x0003e40000100800 */
[----:B-1----:R-:W-:-:S05]  /*3a990*/  FMUL R22, R12, R21 ;  /* 0x000000150c167220 */ /* 0x002fca0000400000 */
[----:B------:R1:W-:Y:S01]  /*3a9a0*/  STL [R1+0x134], R22 ;  /* 0x0001341601007387 */ /* 0x0003e20000100800 */
[C---:B--2---:R-:W-:Y:S01]  /*3a9b0*/  FMUL R21, R13.reuse, R20 ;  /* 0x000000140d157220 */ /* 0x044fe20000400000 */
[C---:B------:R-:W-:Y:S01]  /*3a9c0*/  FMUL R20, R13.reuse, R15 ;  /* 0x0000000f0d147220 */ /* 0x040fe20000400000 */
[C---:B------:R-:W-:Y:S01]  /*3a9d0*/  FMUL R15, R13.reuse, R9 ;  /* 0x000000090d0f7220 */ /* 0x040fe20000400000 */
[C---:B------:R-:W-:Y:S01]  /*3a9e0*/  FMUL R9, R13.reuse, R8 ;  /* 0x000000080d097220 */ /* 0x040fe20000400000 */
[C---:B------:R-:W-:Y:S01]  /*3a9f0*/  FMUL R8, R13.reuse, R7 ;  /* 0x000000070d087220 */ /* 0x040fe20000400000 */
[----:B------:R-:W-:Y:S01]  /*3aa00*/  STL [R1+0x108], R21 ;  /* 0x0001081501007387 */ /* 0x000fe20000100800 */
[C---:B------:R-:W-:Y:S01]  /*3aa10*/  FMUL R7, R13.reuse, R6 ;  /* 0x000000060d077220 */ /* 0x040fe20000400000 */
[C---:B------:R-:W-:Y:S01]  /*3aa20*/  FMUL R6, R13.reuse, R3 ;  /* 0x000000030d067220 */ /* 0x040fe20000400000 */
[----:B------:R-:W-:Y:S01]  /*3aa30*/  FMUL R3, R13, R0 ;  /* 0x000000000d037220 */ /* 0x000fe20000400000 */
[----:B------:R-:W-:Y:S01]  /*3aa40*/  STL [R1+0x10c], R20 ;  /* 0x00010c1401007387 */ /* 0x000fe20000100800 */
[----:B------:R-:W-:-:S03]  /*3aa50*/  F2FP.SATFINITE.E4M3.F32.PACK_AB_MERGE_C R0, R25, R24, RZ ;  /* 0x000000181900723e */ /* 0x000fc600048070ff */
[----:B------:R-:W-:Y:S04]  /*3aa60*/  STL [R1+0x118], R15 ;  /* 0x0001180f01007387 */ /* 0x000fe80000100800 */
[----:B------:R2:W-:Y:S04]  /*3aa70*/  STL [R1+0x11c], R9 ;  /* 0x00011c0901007387 */ /* 0x0005e80000100800 */
[----:B------:R0:W-:Y:S04]  /*3aa80*/  STL [R1+0x128], R8 ;  /* 0x0001280801007387 */ /* 0x0001e80000100800 */
[----:B------:R0:W-:Y:S01]  /*3aa90*/  STL [R1+0x12c], R7 ;  /* 0x00012c0701007387 */ /* 0x0001e20000100800 */
[----:B---3--:R-:W-:-:S03]  /*3aaa0*/  FFMA2 R4, R4.F32x2.HI_LO, R12.F32x2.HI_LO, R16.F32x2.HI_LO ;  /* 0x0000000c04047249 */ /* 0x008fc60000000010 */
[----:B------:R3:W-:Y:S04]  /*3aab0*/  STL [R1+0x138], R6 ;  /* 0x0001380601007387 */ /* 0x0007e80000100800 */
[----:B------:R-:W-:Y:S04]  /*3aac0*/  STL [R1+0x13c], R3 ;  /* 0x00013c0301007387 */ /* 0x000fe80000100800 */
[----:B-1----:R-:W4:Y:S04]  /*3aad0*/  LDL.LU R22, [R1+0x3e0] ;  /* 0x0003e00001167983 */ /* 0x002f280000300800 */
[----:B------:R-:W-:Y:S04]  /*3aae0*/  STL [R1+0x48], R0 ;  /* 0x0000480001007387 */ /* 0x000fe80000100800 */
[----:B--2---:R-:W2:Y:S04]  /*3aaf0*/  LDL.LU R9, [R1+0x3e4] ;  /* 0x0003e40001097983 */ /* 0x004ea80000300800 */
[----:B------:R1:W-:Y:S04]  /*3ab00*/  STL.64 [R1+0x238], R4 ;  /* 0x0002380401007387 */ /* 0x0003e80000100a00 */
[----:B0-----:R-:W5:Y:S04]  /*3ab10*/  LDL.LU R8, [R1+0x3f0] ;  /* 0x0003f00001087983 */ /* 0x001f680000300800 */
[----:B------:R-:W5:Y:S04]  /*3ab20*/  LDL.LU R7, [R1+0x3f4] ;  /* 0x0003f40001077983 */ /* 0x000f680000300800 */
[----:B---3--:R-:W3:Y:S04]  /*3ab30*/  LDL.LU R6, [R1+0x410] ;  /* 0x0004100001067983 */ /* 0x008ee80000300800 */
[----:B-1----:R-:W3:Y:S04]  /*3ab40*/  LDL.LU R5, [R1+0x414] ;  /* 0x0004140001057983 */ /* 0x002ee80000300800 */
[----:B------:R-:W3:Y:S04]  /*3ab50*/  LDL.LU R4, [R1+0x400] ;  /* 0x0004000001047983 */ /* 0x000ee80000300800 */
[----:B------:R-:W3:Y:S04]  /*3ab60*/  LDL.LU R13, [R1+0x3e8] ;  /* 0x0003e800010d7983 */ /* 0x000ee80000300800 */
[----:B------:R-:W3:Y:S04]  /*3ab70*/  LDL.LU R16, [R1+0x3ec] ;  /* 0x0003ec0001107983 */ /* 0x000ee80000300800 */
[----:B------:R-:W3:Y:S04]  /*3ab80*/  LDL.LU R17, [R1+0x3f8] ;  /* 0x0003f80001117983 */ /* 0x000ee80000300800 */
[----:B------:R-:W3:Y:S04]  /*3ab90*/  LDL.LU R25, [R1+0x3fc] ;  /* 0x0003fc0001197983 */ /* 0x000ee80000300800 */
[----:B------:R-:W3:Y:S01]  /*3aba0*/  LDL.LU R24, [R1+0x418] ;  /* 0x0004180001187983 */ /* 0x000ee20000300800 */
[----:B------:R-:W-:-:S03]  /*3abb0*/  LOP3.LUT R12, R14, 0x90, RZ, 0xc0, !PT ;  /* 0x000000900e0c7812 */ /* 0x000fc600078ec0ff */
[----:B------:R-:W3:Y:S04]  /*3abc0*/  LDL.LU R15, [R1+0x41c] ;  /* 0x00041c00010f7983 */ /* 0x000ee80000300800 */
[----:B------:R-:W3:Y:S04]  /*3abd0*/  LDL.LU R3, [R1+0x408] ;  /* 0x0004080001037983 */ /* 0x000ee80000300800 */
[----:B------:R-:W3:Y:S04]  /*3abe0*/  LDL.LU R0, [R1+0x40c] ;  /* 0x00040c0001007983 */ /* 0x000ee80000300800 */
[----:B------:R-:W3:Y:S04]  /*3abf0*/  LDL.LU.64 R20, [R1+0x738] ;  /* 0x0007380001147983 */ /* 0x000ee80000300a00 */
[----:B------:R-:W3:Y:S01]  /*3ac00*/  LDL.LU R14, [R1+0x404] ;  /* 0x00040400010e7983 */ /* 0x000ee20000300800 */
[----:B------:R-:W-:-:S06]  /*3ac10*/  FMUL R11, R11, 1.4426950216293334961 ;  /* 0x3fb8aa3b0b0b7820 */ /* 0x000fcc0000400000 */
[----:B------:R-:W0:Y:S01]  /*3ac20*/  MUFU.EX2 R11, R11 ;  /* 0x0000000b000b7308 */ /* 0x000e220000000800 */
[----:B----4-:R-:W-:-:S05]  /*3ac30*/  FMUL R22, R10, R22 ;  /* 0x000000160a167220 */ /* 0x010fca0000400000 */
[----:B------:R1:W-:Y:S01]  /*3ac40*/  STL [R1+0xc0], R22 ;  /* 0x0000c01601007387 */ /* 0x0003e20000100800 */
[----:B--2---:R-:W-:-:S03]  /*3ac50*/  FMUL R9, R10, R9 ;  /* 0x000000090a097220 */ /* 0x004fc60000400000 */
[----:B-1----:R-:W2:Y:S01]  /*3ac60*/  LDL.LU R22, [R1+0xf2c] ;  /* 0x000f2c0001167983 */ /* 0x002ea20000300800 */
[----:B-----5:R-:W-:-:S03]  /*3ac70*/  FMUL R8, R10, R8 ;  /* 0x000000080a087220 */ /* 0x020fc60000400000 */
[----:B------:R1:W-:Y:S01]  /*3ac80*/  STL [R1+0xc4], R9 ;  /* 0x0000c40901007387 */ /* 0x0003e20000100800 */
[C---:B------:R-:W-:Y:S01]  /*3ac90*/  FMUL R7, R10.reuse, R7 ;  /* 0x000000070a077220 */ /* 0x040fe20000400000 */
[C---:B---3--:R-:W-:Y:S02]  /*3aca0*/  FMUL R6, R10.reuse, R6 ;  /* 0x000000060a067220 */ /* 0x048fe40000400000 */
[----:B-1----:R-:W3:Y:S01]  /*3acb0*/  LDL.LU R9, [R1+0xf28] ;  /* 0x000f280001097983 */ /* 0x002ee20000300800 */
[----:B------:R-:W-:-:S03]  /*3acc0*/  FMUL R5, R10, R5 ;  /* 0x000000050a057220 */ /* 0x000fc60000400000 */
[----:B------:R1:W-:Y:S01]  /*3acd0*/  STL [R1+0xd0], R8 ;  /* 0x0000d00801007387 */ /* 0x0003e20000100800 */
[----:B------:R-:W-:Y:S01]  /*3ace0*/  FMUL R4, R10, R4 ;  /* 0x000000040a047220 */ /* 0x000fe20000400000 */
[C---:B0-----:R-:W-:Y:S02]  /*3acf0*/  FMUL R13, R11.reuse, R13 ;  /* 0x0000000d0b0d7220 */ /* 0x041fe40000400000 */
[----:B-1----:R-:W4:Y:S04]  /*3ad00*/  LDL.LU R8, [R1+0xf24] ;  /* 0x000f240001087983 */ /* 0x002f280000300800 */
[----:B------:R0:W-:Y:S01]  /*3ad10*/  STL [R1+0xd4], R7 ;  /* 0x0000d40701007387 */ /* 0x0001e20000100800 */
[----:B------:R-:W-:-:S03]  /*3ad20*/  FMUL R16, R11, R16 ;  /* 0x000000100b107220 */ /* 0x000fc60000400000 */
[----:B0-----:R-:W5:Y:S04]  /*3ad30*/  LDL.LU R7, [R1+0xf20] ;  /* 0x000f200001077983 */ /* 0x001f680000300800 */
[----:B------:R0:W-:Y:S04]  /*3ad40*/  STL [R1+0xe0], R6 ;  /* 0x0000e00601007387 */ /* 0x0001e80000100800 */
[----:B0-----:R-:W2:Y:S01]  /*3ad50*/  LDL.LU R6, [R1+0xf1c] ;  /* 0x000f1c0001067983 */ /* 0x001ea20000300800 */
[----:B------:R-:W-:-:S03]  /*3ad60*/  FMUL R14, R10, R14 ;  /* 0x0000000e0a0e7220 */ /* 0x000fc60000400000 */
[----:B------:R0:W-:Y:S04]  /*3ad70*/  STL [R1+0xe4], R5 ;  /* 0x0000e40501007387 */ /* 0x0001e80000100800 */
[----:B0-----:R-:W2:Y:S04]  /*3ad80*/  LDL.LU R5, [R1+0xf18] ;  /* 0x000f180001057983 */ /* 0x001ea80000300800 */
[----:B------:R0:W-:Y:S04]  /*3ad90*/  STL [R1+0xf0], R4 ;  /* 0x0000f00401007387 */ /* 0x0001e80000100800 */
[----:B0-----:R-:W2:Y:S04]  /*3ada0*/  LDL.LU R4, [R1+0xf14] ;  /* 0x000f140001047983 */ /* 0x001ea80000300800 */
[----:B------:R0:W-:Y:S04]  /*3adb0*/  STL [R1+0xf4], R14 ;  /* 0x0000f40e01007387 */ /* 0x0001e80000100800 */
[----:B------:R1:W-:Y:S01]  /*3adc0*/  STL [R1+0xc8], R13 ;  /* 0x0000c80d01007387 */ /* 0x0003e20000100800 */
[----:B0-----:R-:W-:-:S03]  /*3add0*/  FMUL R14, R11, R17 ;  /* 0x000000110b0e7220 */ /* 0x001fc60000400000 */
[----:B------:R0:W-:Y:S01]  /*3ade0*/  STL [R1+0xcc], R16 ;  /* 0x0000cc1001007387 */ /* 0x0001e20000100800 */
[----:B-1----:R-:W-:-:S03]  /*3adf0*/  FMUL R13, R11, R25 ;  /* 0x000000190b0d7220 */ /* 0x002fc60000400000 */
[----:B------:R1:W-:Y:S04]  /*3ae00*/  STL [R1+0xd8], R14 ;  /* 0x0000d80e01007387 */ /* 0x0003e80000100800 */
[----:B------:R1:W-:Y:S01]  /*3ae10*/  STL [R1+0xdc], R13 ;  /* 0x0000dc0d01007387 */ /* 0x0003e20000100800 */
[C---:B0-----:R-:W-:Y:S01]  /*3ae20*/  FMUL R16, R11.reuse, R24 ;  /* 0x000000180b107220 */ /* 0x041fe20000400000 */
[----:B-1----:R-:W-:-:S04]  /*3ae30*/  FMUL R14, R11, R15 ;  /* 0x0000000f0b0e7220 */ /* 0x002fc80000400000 */
[----:B------:R-:W-:Y:S01]  /*3ae40*/  STL [R1+0xe8], R16 ;  /* 0x0000e81001007387 */ /* 0x000fe20000100800 */
[C---:B------:R-:W-:Y:S01]  /*3ae50*/  FMUL R13, R11.reuse, R3 ;  /* 0x000000030b0d7220 */ /* 0x040fe20000400000 */
[----:B------:R-:W-:Y:S02]  /*3ae60*/  FMUL R3, R11, R0 ;  /* 0x000000000b037220 */ /* 0x000fe40000400000 */
[----:B------:R0:W-:Y:S04]  /*3ae70*/  STL [R1+0xec], R14 ;  /* 0x0000ec0e01007387 */ /* 0x0001e80000100800 */
[----:B------:R-:W-:Y:S04]  /*3ae80*/  STL [R1+0xf8], R13 ;  /* 0x0000f80d01007387 */ /* 0x000fe80000100800 */
[----:B------:R-:W-:Y:S01]  /*3ae90*/  STL [R1+0xfc], R3 ;  /* 0x0000fc0301007387 */ /* 0x000fe20000100800 */
[----:B0-----:R-:W-:-:S03]  /*3aea0*/  FFMA2 R14, R20.F32x2.HI_LO, R10.F32x2.HI_LO, R18.F32x2.HI_LO ;  /* 0x0000000a140e7249 */ /* 0x001fc60000000012 */
[----:B------:R-:W0:Y:S04]  /*3aeb0*/  LDS R10, [R2+0x40a00] ;  /* 0x040a0000020a7984 */ /* 0x000e280000000800 */
[----:B------:R-:W1:Y:S01]  /*3aec0*/  LDS R3, [R2+0x40a80] ;  /* 0x040a800002037984 */ /* 0x000e620000000800 */
[----:B------:R-:W-:-:S05]  /*3aed0*/  F2FP.SATFINITE.E4M3.F32.PACK_AB_MERGE_C R0, R27, R26, RZ ;  /* 0x0000001a1b00723e */ /* 0x000fca00048070ff */
[----:B------:R-:W-:Y:S04]  /*3aee0*/  STL [R1+0x30], R0 ;  /* 0x0000300001007387 */ /* 0x000fe80000100800 */
[----:B------:R-:W-:Y:S04]  /*3aef0*/  STL.64 [R1+0x230], R14 ;  /* 0x0002300e01007387 */ /* 0x000fe80000100a00 */
[----:B------:R-:W1:Y:S04]  /*3af00*/  LDS R0, [R2+0x40900] ;  /* 0x0409000002007984 */ /* 0x000e680000000800 */
[----:B0-----:R-:W-:Y:S04]  /*3af10*/  STL [R1+0x1d8], R10 ;  /* 0x0001d80a01007387 */ /* 0x001fe80000100800 */
[----:B------:R-:W0:Y:S04]  /*3af20*/  LDS R10, [R2+0x40980] ;  /* 0x04098000020a7984 */ /* 0x000e280000000800 */
[----:B-1----:R-:W-:Y:S04]  /*3af30*/  STL [R1+0x1dc], R3 ;  /* 0x0001dc0301007387 */ /* 0x002fe80000100800 */
[----:B------:R-:W1:Y:S04]  /*3af40*/  LDS R3, [R2+0x40800] ;  /* 0x0408000002037984 */ /* 0x000e680000000800 */
[----:B------:R-:W-:Y:S04]  /*3af50*/  STL [R1+0x1e0], R0 ;  /* 0x0001e00001007387 */ /* 0x000fe80000100800 */
[----:B------:R-:W1:Y:S04]  /*3af60*/  LDS R0, [R2+0x40880] ;  /* 0x0408800002007984 */ /* 0x000e680000000800 */
[----:B0-----:R-:W-:Y:S04]  /*3af70*/  STL [R1+0x1e4], R10 ;  /* 0x0001e40a01007387 */ /* 0x001fe80000100800 */
[----:B------:R-:W0:Y:S04]  /*3af80*/  LDS R10, [R2+0x40700] ;  /* 0x04070000020a7984 */ /* 0x000e280000000800 */
[----:B-1----:R-:W-:Y:S04]  /*3af90*/  STL [R1+0x1e8], R3 ;  /* 0x0001e80301007387 */ /* 0x002fe80000100800 */
[----:B------:R-:W1:Y:S04]  /*3afa0*/  LDS R3, [R2+0x40780] ;  /* 0x0407800002037984 */ /* 0x000e680000000800 */
[----:B------:R0:W-:Y:S04]  /*3afb0*/  STL [R1+0x1ec], R0 ;  /* 0x0001ec0001007387 */ /* 0x0001e80000100800 */
[----:B0-----:R-:W2:Y:S04]  /*3afc0*/  LDL.LU R0, [R1+0xb0] ;  /* 0x0000b00001007983 */ /* 0x001ea80000300800 */
[----:B------:R0:W-:Y:S04]  /*3afd0*/  STL [R1+0x1f0], R10 ;  /* 0x0001f00a01007387 */ /* 0x0001e80000100800 */
[----:B------:R-:W2:Y:S04]  /*3afe0*/  LDL.LU R24, [R1+0xac] ;  /* 0x0000ac0001187983 */ /* 0x000ea80000300800 */
[----:B-1----:R-:W-:Y:S04]  /*3aff0*/  STL [R1+0x1f4], R3 ;  /* 0x0001f40301007387 */ /* 0x002fe80000100800 */
[----:B------:R-:W1:Y:S01]  /*3b000*/  LDS R3, [R2+0x40600] ;  /* 0x0406000002037984 */ /* 0x000e620000000800 */
[----:B------:R-:W-:-:S03]  /*3b010*/  LOP3.LUT R11, R12, 0x17f, R28, 0x78, !PT ;  /* 0x0000017f0c0b7812 */ /* 0x000fc600078e781c */
[----:B------:R-:W2:Y:S04]  /*3b020*/  LDL.LU R25, [R1+0xa8] ;  /* 0x0000a80001197983 */ /* 0x000ea80000300800 */
[----:B------:R-:W2:Y:S04]  /*3b030*/  LDL.LU R26, [R1+0x9c] ;  /* 0x00009c00011a7983 */ /* 0x000ea80000300800 */
[----:B------:R-:W2:Y:S04]  /*3b040*/  LDL.LU R27, [R1+0x7c] ;  /* 0x00007c00011b7983 */ /* 0x000ea80000300800 */
[----:B------:R-:W2:Y:S04]  /*3b050*/  LDL.LU R28, [R1+0x74] ;  /* 0x00007400011c7983 */ /* 0x000ea80000300800 */
[----:B------:R-:W2:Y:S04]  /*3b060*/  LDL.LU R12, [R1+0x68] ;  /* 0x00006800010c7983 */ /* 0x000ea80000300800 */
[----:B0-----:R-:W2:Y:S04]  /*3b070*/  LDL.LU R10, [R1+0x5c] ;  /* 0x00005c00010a7983 */ /* 0x001ea80000300800 */
[----:B------:R-:W2:Y:S04]  /*3b080*/  LDL.LU R18, [R1+0x40] ;  /* 0x0000400001127983 */ /* 0x000ea80000300800 */
[----:B------:R-:W2:Y:S04]  /*3b090*/  LDL.LU R19, [R1+0x34] ;  /* 0x0000340001137983 */ /* 0x000ea80000300800 */
[----:B------:R-:W2:Y:S04]  /*3b0a0*/  LDL.LU R14, [R1+0x28] ;  /* 0x00002800010e7983 */ /* 0x000ea80000300800 */
[----:B------:R-:W2:Y:S04]  /*3b0b0*/  LDL.LU R13, [R1+0x20] ;  /* 0x00002000010d7983 */ /* 0x000ea80000300800 */
[----:B------:R-:W2:Y:S04]  /*3b0c0*/  LDL.LU R16, [R1+0x18] ;  /* 0x0000180001107983 */ /* 0x000ea80000300800 */
[----:B------:R-:W2:Y:S04]  /*3b0d0*/  LDL.LU R17, [R1+0x10] ;  /* 0x0000100001117983 */ /* 0x000ea80000300800 */
[----:B------:R-:W2:Y:S04]  /*3b0e0*/  LDL.LU R15, [R1+0xc] ;  /* 0x00000c00010f7983 */ /* 0x000ea80000300800 */
[----:B------:R-:W2:Y:S04]  /*3b0f0*/  LDL.LU R20, [R1+0x4] ;  /* 0x0000040001147983 */ /* 0x000ea80000300800 */
[----:B------:R-:W2:Y:S04]  /*3b100*/  LDL.LU R21, [R1] ;  /* 0x0000000001157983 */ /* 0x000ea80000300800 */
[----:B-1----:R-:W-:Y:S04]  /*3b110*/  STL [R1+0x1f8], R3 ;  /* 0x0001f80301007387 */ /* 0x002fe80000100800 */
[----:B------:R-:W0:Y:S04]  /*3b120*/  LDS R3, [R2+0x40680] ;  /* 0x0406800002037984 */ /* 0x000e280000000800 */
[----:B0-----:R-:W-:Y:S04]  /*3b130*/  STL [R1+0x1fc], R3 ;  /* 0x0001fc0301007387 */ /* 0x001fe80000100800 */
        /* <DEDUP_REMOVED lines=21> */
[----:B------:R-:W1:Y:S01]  /*3b290*/  LDS R2, [R2+0x40080] ;  /* 0x0400800002027984 */ /* 0x000e620000000800 */
[----:B------:R-:W-:Y:S06]  /*3b2a0*/  BAR.SYNC.DEFER_BLOCKING 0x0 ;  /* 0x0000000000007b1d */ /* 0x000fec0000010000 */
[----:B--2---:R-:W-:Y:S04]  /*3b2b0*/  STS.U8 [R11+UR7+0x40000], R0 ;  /* 0x040000000b007988 */ /* 0x004fe80008000007 */
[----:B------:R-:W-:Y:S04]  /*3b2c0*/  STS.U8 [R11+UR7+0x40200], R24 ;  /* 0x040200180b007988 */ /* 0x000fe80008000007 */
[----:B0-----:R0:W-:Y:S04]  /*3b2d0*/  STL [R1+0x228], R3 ;  /* 0x0002280301007387 */ /* 0x0011e80000100800 */
[----:B------:R-:W-:Y:S04]  /*3b2e0*/  STS.U8 [R11+UR7+0x40400], R25 ;  /* 0x040400190b007988 */ /* 0x000fe80008000007 */
[----:B0-----:R-:W2:Y:S04]  /*3b2f0*/  LDL.LU R3, [R1+0xf10] ;  /* 0x000f100001037983 */ /* 0x001ea80000300800 */
[----:B-1----:R0:W-:Y:S04]  /*3b300*/  STL [R1+0x22c], R2 ;  /* 0x00022c0201007387 */ /* 0x0021e80000100800 */
[----:B------:R1:W-:Y:S04]  /*3b310*/  STS.U8 [R11+UR7+0x40600], R26 ;  /* 0x0406001a0b007988 */ /* 0x0003e80008000007 */
[----:B0-----:R-:W2:Y:S04]  /*3b320*/  LDL.LU R2, [R1+0xf0c] ;  /* 0x000f0c0001027983 */ /* 0x001ea80000300800 */
[----:B------:R-:W2:Y:S04]  /*3b330*/  LDL.LU R0, [R1+0xf08] ;  /* 0x000f080001007983 */ /* 0x000ea80000300800 */
[----:B------:R-:W2:Y:S04]  /*3b340*/  LDL.LU R24, [R1+0xf04] ;  /* 0x000f040001187983 */ /* 0x000ea80000300800 */
[----:B------:R-:W2:Y:S04]  /*3b350*/  LDL.LU R25, [R1+0xf00] ;  /* 0x000f000001197983 */ /* 0x000ea80000300800 */
[----:B-1----:R-:W3:Y:S04]  /*3b360*/  LDL.LU R26, [R1+0xefc] ;  /* 0x000efc00011a7983 */ /* 0x002ee80000300800 */
[----:B------:R0:W-:Y:S04]  /*3b370*/  STS.U8 [R11+UR7+0x40800], R27 ;  /* 0x0408001b0b007988 */ /* 0x0001e80008000007 */
[----:B------:R1:W-:Y:S04]  /*3b380*/  STS.U8 [R11+UR7+0x40a00], R28 ;  /* 0x040a001c0b007988 */ /* 0x0003e80008000007 */
[----:B0-----:R-:W4:Y:S04]  /*3b390*/  LDL.LU R27, [R1+0xef8] ;  /* 0x000ef800011b7983 */ /* 0x001f280000300800 */
[----:B-1----:R-:W5:Y:S04]  /*3b3a0*/  LDL.LU R28, [R1+0xef4] ;  /* 0x000ef400011c7983 */ /* 0x002f680000300800 */
[----:B------:R0:W-:Y:S04]  /*3b3b0*/  STS.U8 [R11+UR7+0x41e00], R20 ;  /* 0x041e00140b007988 */ /* 0x0001e80008000007 */
[----:B------:R1:W-:Y:S04]  /*3b3c0*/  STS.U8 [R11+UR7+0x42000], R21 ;  /* 0x042000150b007988 */ /* 0x0003e80008000007 */
[----:B------:R1:W-:Y:S04]  /*3b3d0*/  STS.U8 [R11+UR7+0x41800], R16 ;  /* 0x041800100b007988 */ /* 0x0003e80008000007 */
[----:B0-----:R-:W5:Y:S04]  /*3b3e0*/  LDL.LU R20, [R1+0x8] ;  /* 0x0000080001147983 */ /* 0x001f680000300800 */
[----:B-1----:R-:W5:Y:S04]  /*3b3f0*/  LDL.LU R21, [R1+0x14] ;  /* 0x0000140001157983 */ /* 0x002f680000300800 */
[----:B------:R0:W-:Y:S04]  /*3b400*/  STS.U8 [R11+UR7+0x41a00], R17 ;  /* 0x041a00110b007988 */ /* 0x0001e80008000007 */
[----:B------:R-:W5:Y:S04]  /*3b410*/  LDL.LU R16, [R1+0x2c] ;  /* 0x00002c0001107983 */ /* 0x000f680000300800 */
[----:B------:R1:W-:Y:S04]  /*3b420*/  STS.U8 [R11+UR7+0x41000], R18 ;  /* 0x041000120b007988 */ /* 0x0003e80008000007 */
[----:B0-----:R-:W5:Y:S04]  /*3b430*/  LDL.LU R17, [R1+0x38] ;  /* 0x0000380001117983 */ /* 0x001f680000300800 */
[----:B------:R0:W-:Y:S04]  /*3b440*/  STS.U8 [R11+UR7+0x41200], R19 ;  /* 0x041200130b007988 */ /* 0x0001e80008000007 */
[----:B-1----:R-:W5:Y:S04]  /*3b450*/  LDL.LU R18, [R1+0x3c] ;  /* 0x00003c0001127983 */ /* 0x002f680000300800 */
        /* <DEDUP_REMOVED lines=10> */
[----:B-1----:R-:W5:Y:S04]  /*3b500*/  LDL.LU R15, [R1+0x70] ;  /* 0x00007000010f7983 */ /* 0x002f680000300800 */
[----:B--2---:R-:W-:Y:S04]  /*3b510*/  STS.U8 [R11+UR7+0x42800], R25 ;  /* 0x042800190b007988 */ /* 0x004fe80008000007 */
[----:B---3--:R-:W-:Y:S04]  /*3b520*/  STS.U8 [R11+UR7+0x42600], R26 ;  /* 0x0426001a0b007988 */ /* 0x008fe80008000007 */
[----:B----4-:R-:W-:Y:S04]  /*3b530*/  STS.U8 [R11+UR7+0x42400], R27 ;  /* 0x0424001b0b007988 */ /* 0x010fe80008000007 */
[----:B-----5:R0:W-:Y:S04]  /*3b540*/  STS.U8 [R11+UR7+0x42200], R28 ;  /* 0x0422001c0b007988 */ /* 0x0201e80008000007 */
[----:B0-----:R-:W2:Y:S04]  /*3b550*/  LDL.LU R28, [R1+0x58] ;  /* 0x00005800011c7983 */ /* 0x001ea80000300800 */
[----:B------:R-:W3:Y:S04]  /*3b560*/  LDL.LU R27, [R1+0x4c] ;  /* 0x00004c00011b7983 */ /* 0x000ee80000300800 */
[----:B------:R-:W4:Y:S04]  /*3b570*/  LDL.LU R26, [R1+0x24] ;  /* 0x00002400011a7983 */ /* 0x000f280000300800 */
[----:B------:R-:W5:Y:S01]  /*3b580*/  LDL.LU R25, [R1+0x1c] ;  /* 0x00001c0001197983 */ /* 0x000f620000300800 */
[----:B------:R-:W-:-:S03]  /*3b590*/  F2FP.F16.E4M3.UNPACK_B R20, R20 ;  /* 0x00000014ff14723e */ /* 0x000fc600020006ff */
[----:B------:R0:W-:Y:S01]  /*3b5a0*/  STS.U8 [R11+UR7+0x42c00], R0 ;  /* 0x042c00000b007988 */ /* 0x0001e20008000007 */
[----:B------:R-:W-:-:S03]  /*3b5b0*/  F2FP.F16.E4M3.UNPACK_B R21, R21 ;  /* 0x00000015ff15723e */ /* 0x000fc600020006ff */
[----:B------:R-:W-:Y:S01]  /*3b5c0*/  STS.U8 [R11+UR7+0x43e00], R22 ;  /* 0x043e00160b007988 */ /* 0x000fe20008000007 */
[----:B0-----:R-:W-:-:S03]  /*3b5d0*/  IADD3 R0, PT, PT, R23, UR7, RZ ;  /* 0x0000000717007c10 */ /* 0x001fc6000fffe0ff */
[----:B------:R0:W-:Y:S02]  /*3b5e0*/  STS.U8 [R11+UR7+0x43c00], R9 ;  /* 0x043c00090b007988 */ /* 0x0001e40008000007 */
[----:B0-----:R-:W-:Y:S02]  /*3b5f0*/  F2FP.F16.E4M3.UNPACK_B R9, R10 ;  /* 0x0000000aff09723e */ /* 0x001fe400020006ff */
[----:B------:R-:W-:Y:S02]  /*3b600*/  F2FP.F16.E4M3.UNPACK_B R10, R29 ;  /* 0x0000001dff0a723e */ /* 0x000fe400020006ff */
[----:B----4-:R-:W-:Y:S02]  /*3b610*/  F2FP.F16.E4M3.UNPACK_B R23, R26 ;  /* 0x0000001aff17723e */ /* 0x010fe400020006ff */
[----:B-----5:R-:W-:-:S05]  /*3b620*/  F2FP.F16.E4M3.UNPACK_B R22, R25 ;  /* 0x00000019ff16723e */ /* 0x020fca00020006ff */
[----:B------:R-:W-:Y:S04]  /*3b630*/  STL.64 [R1+0xee8], R22 ;  /* 0x000ee81601007387 */ /* 0x000fe80000100a00 */
[----:B------:R-:W-:Y:S04]  /*3b640*/  STL.64 [R1+0xee0], R20 ;  /* 0x000ee01401007387 */ /* 0x000fe80000100a00 */
[----:B------:R-:W4:Y:S04]  /*3b650*/  LDL.LU R29, [R1+0xef0] ;  /* 0x000ef000011d7983 */ /* 0x000f280000300800 */
[----:B------:R-:W-:Y:S04]  /*3b660*/  STS.U8 [R11+UR7+0x42a00], R24 ;  /* 0x042a00180b007988 */ /* 0x000fe80008000007 */
[----:B------:R-:W-:Y:S04]  /*3b670*/  STS.U8 [R11+UR7+0x42e00], R2 ;  /* 0x042e00020b007988 */ /* 0x000fe80008000007 */
[----:B------:R-:W-:Y:S04]  /*3b680*/  STS.U8 [R11+UR7+0x43000], R3 ;  /* 0x043000030b007988 */ /* 0x000fe80008000007 */
[----:B------:R0:W-:Y:S04]  /*3b690*/  STS.U8 [R11+UR7+0x43200], R4 ;  /* 0x043200040b007988 */ /* 0x0001e80008000007 */
[----:B------:R-:W-:Y:S04]  /*3b6a0*/  STS.U8 [R11+UR7+0x43400], R5 ;  /* 0x043400050b007988 */ /* 0x000fe80008000007 */
[----:B------:R-:W-:Y:S04]  /*3b6b0*/  STS.U8 [R11+UR7+0x43600], R6 ;  /* 0x043600060b007988 */ /* 0x000fe80008000007 */
[----:B------:R-:W-:Y:S04]  /*3b6c0*/  STS.U8 [R11+UR7+0x43800], R7 ;  /* 0x043800070b007988 */ /* 0x000fe80008000007 */
[----:B------:R3:W-:Y:S01]  /*3b6d0*/  STS.U8 [R11+UR7+0x43a00], R8 ;  /* 0x043a00080b007988 */ /* 0x0007e20008000007 */
[----:B------:R-:W-:Y:S01]  /*3b6e0*/  BAR.SYNC.DEFER_BLOCKING 0x0 ;  /* 0x0000000000007b1d */ /* 0x000fe20000010000 */
[----:B0-----:R-:W-:-:S02]  /*3b6f0*/  F2FP.F16.E4M3.UNPACK_B R4, R12 ;  /* 0x0000000cff04723e */ /* 0x001fc400020006ff */
[----:B---3--:R-:W-:-:S03]  /*3b700*/  F2FP.F16.E4M3.UNPACK_B R8, R27 ;  /* 0x0000001bff08723e */ /* 0x008fc600020006ff */
[----:B------:R-:W3:Y:S01]  /*3b710*/  LDL.LU R24, [R1+0xb8] ;  /* 0x0000b80001187983 */ /* 0x000ee20000300800 */
[----:B--2---:R-:W-:-:S03]  /*3b720*/  F2FP.F16.E4M3.UNPACK_B R11, R28 ;  /* 0x0000001cff0b723e */ /* 0x004fc600020006ff */
[----:B------:R-:W2:Y:S04]  /*3b730*/  LDL.LU R25, [R1+0xbc] ;  /* 0x0000bc0001197983 */ /* 0x000ea80000300800 */
[----:B------:R-:W5:Y:S04]  /*3b740*/  LDL.LU R26, [R1+0x1c4] ;  /* 0x0001c400011a7983 */ /* 0x000f680000300800 */
[----:B------:R-:W2:Y:S01]  /*3b750*/  LDL.LU R27, [R1+0x1c8] ;  /* 0x0001c800011b7983 */ /* 0x000ea20000300800 */
[----:B------:R-:W-:-:S03]  /*3b760*/  F2FP.F16.E4M3.UNPACK_B R5, R14 ;  /* 0x0000000eff05723e */ /* 0x000fc600020006ff */
[----:B------:R-:W2:Y:S01]  /*3b770*/  LDL R28, [R1+0x80] ;  /* 0x00008000011c7983 */ /* 0x000ea20000100800 */
[----:B------:R-:W-:-:S03]  /*3b780*/  F2FP.F16.E4M3.UNPACK_B R6, R13 ;  /* 0x0000000dff06723e */ /* 0x000fc600020006ff */
[----:B------:R-:W2:Y:S01]  /*3b790*/  LDL.LU R3, [R1+0x48] ;  /* 0x0000480001037983 */ /* 0x000ea20000300800 */
[----:B------:R-:W-:-:S03]  /*3b7a0*/  F2FP.F16.E4M3.UNPACK_B R7, R15 ;  /* 0x0000000fff07723e */ /* 0x000fc600020006ff */
[----:B------:R-:W2:Y:S04]  /*3b7b0*/  LDL.LU R2, [R1+0x30] ;  /* 0x0000300001027983 */ /* 0x000ea80000300800 */
[----:B----4-:R-:W0:Y:S04]  /*3b7c0*/  LDSM.16.M88.4 R20, [R29+0x42000] ;  /* 0x042000001d14783b */ /* 0x010e280000000200 */
[----:B------:R1:W-:Y:S04]  /*3b7d0*/  LDSM.16.M88.4 R12, [R29+0x40000] ;  /* 0x040000001d0c783b */ /* 0x0003e80000000200 */
[----:B0-----:R-:W-:Y:S01]  /*3b7e0*/  STL.64 [R1+0x20], R20 ;  /* 0x0000201401007387 */ /* 0x001fe20000100a00 */
[----:B-1----:R-:W-:-:S03]  /*3b7f0*/  IMAD.MOV.U32 R29, RZ, RZ, R21 ;  /* 0x000000ffff1d7224 */ /* 0x002fc600078e0015 */
[----:B------:R0:W-:Y:S04]  /*3b800*/  STL.64 [R1+0x28], R22 ;  /* 0x0000281601007387 */ /* 0x0001e80000100a00 */
[----:B0-----:R-:W4:Y:S04]  /*3b810*/  LDL.LU.64 R22, [R1+0xee8] ;  /* 0x000ee80001167983 */ /* 0x001f280000300a00 */
[----:B------:R-:W4:Y:S01]  /*3b820*/  LDL.LU.64 R20, [R1+0xee0] ;  /* 0x000ee00001147983 */ /* 0x000f220000300a00 */
[----:B------:R-:W-:Y:S01]  /*3b830*/  BAR.SYNC.DEFER_BLOCKING 0x0 ;  /* 0x0000000000007b1d */ /* 0x000fe20000010000 */
[----:B------:R-:W-:-:S02]  /*3b840*/  F2FP.F16.E4M3.UNPACK_B R16, R16 ;  /* 0x00000010ff10723e */ /* 0x000fc400020006ff */
[----:B------:R-:W-:Y:S02]  /*3b850*/  F2FP.F16.E4M3.UNPACK_B R17, R17 ;  /* 0x00000011ff11723e */ /* 0x000fe400020006ff */
[----:B------:R-:W-:Y:S02]  /*3b860*/  F2FP.F16.E4M3.UNPACK_B R18, R18 ;  /* 0x00000012ff12723e */ /* 0x000fe400020006ff */
[----:B------:R-:W-:Y:S01]  /*3b870*/  F2FP.F16.E4M3.UNPACK_B R19, R19 ;  /* 0x00000013ff13723e */ /* 0x000fe200020006ff */
[----:B----4-:R0:W-:Y:S04]  /*3b880*/  STSM.16.M88.4 [R0+0x40000], R20 ;  /* 0x0400001400007844 */ /* 0x0101e80000000200 */
[----:B------:R-:W-:Y:S04]  /*3b890*/  STSM.16.M88.4 [R0+0x40800], R16 ;  /* 0x0408001000007844 */ /* 0x000fe80000000200 */
[----:B------:R1:W-:Y:S04]  /*3b8a0*/  STSM.16.M88.4 [R0+0x41000], R8 ;  /* 0x0410000800007844 */ /* 0x0003e80000000200 */
[----:B0-----:R-:W4:Y:S04]  /*3b8b0*/  LDL.LU R20, [R1+0x1c0] ;  /* 0x0001c00001147983 */ /* 0x001f280000300800 */
[----:B------:R-:W4:Y:S04]  /*3b8c0*/  LDL.LU R21, [R1+0xb4] ;  /* 0x0000b40001157983 */ /* 0x000f280000300800 */
[----:B------:R-:W4:Y:S04]  /*3b8d0*/  LDL.LU R22, [R1+0xa4] ;  /* 0x0000a40001167983 */ /* 0x000f280000300800 */
[----:B------:R-:W4:Y:S04]  /*3b8e0*/  LDL.LU R23, [R1+0xa0] ;  /* 0x0000a00001177983 */ /* 0x000f280000300800 */
[----:B-1----:R-:W4:Y:S04]  /*3b8f0*/  LDL.LU R8, [R1+0x84] ;  /* 0x0000840001087983 */ /* 0x002f280000300800 */
[----:B------:R-:W4:Y:S04]  /*3b900*/  LDL.LU R9, [R1+0x94] ;  /* 0x0000940001097983 */ /* 0x000f280000300800 */
[----:B------:R-:W4:Y:S04]  /*3b910*/  LDL.LU R10, [R1+0x90] ;  /* 0x00009000010a7983 */ /* 0x000f280000300800 */
[----:B------:R-:W4:Y:S04]  /*3b920*/  LDL.LU R11, [R1+0x78] ;  /* 0x00007800010b7983 */ /* 0x000f280000300800 */
[----:B------:R0:W-:Y:S04]  /*3b930*/  STSM.16.M88.4 [R0+0x41800], R4 ;  /* 0x0418000400007844 */ /* 0x0001e80000000200 */
[----:B0-----:R-:W4:Y:S04]  /*3b940*/  LDL.LU R6, [R1+0x8c] ;  /* 0x00008c0001067983 */ /* 0x001f280000300800 */
[----:B------:R-:W4:Y:S04]  /*3b950*/  LDL.LU R7, [R1+0x88] ;  /* 0x0000880001077983 */ /* 0x000f280000300800 */
[----:B------:R-:W4:Y:S04]  /*3b960*/  LDL.LU R16, [R1+0x7c4] ;  /* 0x0007c40001107983 */ /* 0x000f280000300800 */
[----:B------:R-:W4:Y:S04]  /*3b970*/  LDL R17, [R1+0x2d0] ;  /* 0x0002d00001117983 */ /* 0x000f280000100800 */
[----:B------:R-:W4:Y:S04]  /*3b980*/  LDL.LU R18, [R1+0x7c8] ;  /* 0x0007c80001127983 */ /* 0x000f280000300800 */
[----:B------:R-:W4:Y:S01]  /*3b990*/  LDL R19, [R1+0x2d4] ;  /* 0x0002d40001137983 */ /* 0x000f220000100800 */
[----:B---3--:R-:W-:-:S02]  /*3b9a0*/  F2FP.F16.E4M3.UNPACK_B R24, R24 ;  /* 0x00000018ff18723e */ /* 0x008fc400020006ff */
[----:B--2---:R-:W-:Y:S02]  /*3b9b0*/  F2FP.F16.E4M3.UNPACK_B R25, R25 ;  /* 0x00000019ff19723e */ /* 0x004fe400020006ff */
[----:B-----5:R-:W-:Y:S02]  /*3b9c0*/  F2FP.F16.E4M3.UNPACK_B R26, R26 ;  /* 0x0000001aff1a723e */ /* 0x020fe400020006ff */
[----:B------:R-:W-:-:S05]  /*3b9d0*/  F2FP.F16.E4M3.UNPACK_B R27, R27 ;  /* 0x0000001bff1b723e */ /* 0x000fca00020006ff */
[----:B------:R-:W-:Y:S01]  /*3b9e0*/  STSM.16.M88.4 [R0+0x42000], R24 ;  /* 0x0420001800007844 */ /* 0x000fe20000000200 */
[----:B----4-:R-:W-:Y:S02]  /*3b9f0*/  F2FP.F16.E4M3.UNPACK_B R20, R20 ;  /* 0x00000014ff14723e */ /* 0x010fe400020006ff */
[----:B------:R-:W-:Y:S02]  /*3ba00*/  F2FP.F16.E4M3.UNPACK_B R21, R21 ;  /* 0x00000015ff15723e */ /* 0x000fe400020006ff */
[----:B------:R-:W-:Y:S02]  /*3ba10*/  F2FP.F16.E4M3.UNPACK_B R22, R22 ;  /* 0x00000016ff16723e */ /* 0x000fe400020006ff */
[----:B------:R-:W-:-:S05]  /*3ba20*/  F2FP.F16.E4M3.UNPACK_B R23, R23 ;  /* 0x00000017ff17723e */ /* 0x000fca00020006ff */
[----:B------:R-:W-:Y:S01]  /*3ba30*/  STSM.16.M88.4 [R0+0x42800], R20 ;  /* 0x0428001400007844 */ /* 0x000fe20000000200 */
[----:B------:R-:W-:Y:S02]  /*3ba40*/  F2FP.F16.E4M3.UNPACK_B R4, R6 ;  /* 0x00000006ff04723e */ /* 0x000fe400020006ff */
[----:B------:R-:W-:Y:S02]  /*3ba50*/  F2FP.F16.E4M3.UNPACK_B R6, R8 ;  /* 0x00000008ff06723e */ /* 0x000fe400020006ff */
[----:B------:R-:W-:Y:S02]  /*3ba60*/  F2FP.F16.E4M3.UNPACK_B R5, R7 ;  /* 0x00000007ff05723e */ /* 0x000fe400020006ff */
[----:B------:R-:W-:Y:S02]  /*3ba70*/  F2FP.F16.E4M3.UNPACK_B R7, R9 ;  /* 0x00000009ff07723e */ /* 0x000fe400020006ff */
[----:B------:R-:W-:Y:S02]  /*3ba80*/  F2FP.F16.E4M3.UNPACK_B R8, R10 ;  /* 0x0000000aff08723e */ /* 0x000fe400020006ff */
[----:B------:R-:W-:-:S02]  /*3ba90*/  F2FP.F16.E4M3.UNPACK_B R9, R11 ;  /* 0x0000000bff09723e */ /* 0x000fc400020006ff */
[----:B------:R-:W-:Y:S02]  /*3baa0*/  F2FP.F16.E4M3.UNPACK_B R10, R3 ;  /* 0x00000003ff0a723e */ /* 0x000fe400020006ff */
[----:B------:R-:W-:Y:S01]  /*3bab0*/  F2FP.F16.E4M3.UNPACK_B R11, R2 ;  /* 0x00000002ff0b723e */ /* 0x000fe200020006ff */
[----:B------:R-:W-:Y:S04]  /*3bac0*/  STSM.16.M88.4 [R0+0x43000], R4 ;  /* 0x0430000400007844 */ /* 0x000fe80000000200 */
[----:B------:R0:W-:Y:S01]  /*3bad0*/  STSM.16.M88.4 [R0+0x43800], R8 ;  /* 0x0438000800007844 */ /* 0x0001e20000000200 */
[----:B------:R-:W-:Y:S01]  /*3bae0*/  BAR.SYNC.DEFER_BLOCKING 0x0 ;  /* 0x0000000000007b1d */ /* 0x000fe20000010000 */
[----:B------:R-:W-:-:S05]  /*3baf0*/  LOP3.LUT R2, R28, 0x20, RZ, 0x3c, !PT ;  /* 0x000000201c027812 */ /* 0x000fca00078e3cff */
[----:B------:R-:W1:Y:S04]  /*3bb00*/  LDS.64 R26, [R28+UR7+0x40000] ;  /* 0x040000071c1a7984 */ /* 0x000e680008000a00 */
[----:B------:R-:W2:Y:S04]  /*3bb10*/  LDS.64 R4, [R28+UR7+0x40200] ;  /* 0x040200071c047984 */ /* 0x000ea80008000a00 */
[----:B------:R-:W3:Y:S01]  /*3bb20*/  LDS.64 R6, [R2+UR7+0x40000] ;  /* 0x0400000702067984 */ /* 0x000ee20008000a00 */
[----:B0-----:R-:W-:-:S03]  /*3bb30*/  FADD R0, -R17, R16 ;  /* 0x0000001011007221 */ /* 0x001fc60000000100 */
[----:B-1----:R-:W-:Y:S04]  /*3bb40*/  STL [R1+0x1c], R27 ;  /* 0x00001c1b01007387 */ /* 0x002fe80000100800 */
[----:B------:R-:W-:Y:S04]  /*3bb50*/  STL [R1+0x84], R2 ;  /* 0x0000840201007387 */ /* 0x000fe80000100800 */
[----:B--2---:R0:W-:Y:S04]  /*3bb60*/  STL [R1+0xec8], R5 ;  /* 0x000ec80501007387 */ /* 0x0041e80000100800 */
[----:B---3--:R-:W-:Y:S04]  /*3bb70*/  STL [R1+0x14], R7 ;  /* 0x0000140701007387 */ /* 0x008fe80000100800 */
[----:B------:R-:W2:Y:S04]  /*3bb80*/  LDL.LU R11, [R1+0x680] ;  /* 0x00068000010b7983 */ /* 0x000ea80000300800 */
[----:B------:R-:W3:Y:S04]  /*3bb90*/  LDL.LU R10, [R1+0x684] ;  /* 0x00068400010a7983 */ /* 0x000ee80000300800 */
[----:B------:R-:W4:Y:S04]  /*3bba0*/  LDL.LU R9, [R1+0x688] ;  /* 0x0006880001097983 */ /* 0x000f280000300800 */
[----:B------:R-:W5:Y:S01]  /*3bbb0*/  LDL.LU R8, [R1+0x68c] ;  /* 0x00068c0001087983 */ /* 0x000f620000300800 */
[----:B------:R-:W-:Y:S01]  /*3bbc0*/  MOV R22, R6 ;  /* 0x0000000600167202 */ /* 0x000fe20000000f00 */
[----:B------:R-:W-:-:S02]  /*3bbd0*/  FADD R6, -R19, R18 ;  /* 0x0000001213067221 */ /* 0x000fc40000000100 */
[----:B------:R1:W-:Y:S04]  /*3bbe0*/  STL [R1+0xec0], R28 ;  /* 0x000ec01c01007387 */ /* 0x0003e80000100800 */
[----:B------:R0:W-:Y:S04]  /*3bbf0*/  STL [R1+0xed8], R29 ;  /* 0x000ed81d01007387 */ /* 0x0001e80000100800 */
[----:B------:R-:W5:Y:S04]  /*3bc00*/  LDL.LU R19, [R1+0x670] ;  /* 0x0006700001137983 */ /* 0x000f680000300800 */
[----:B------:R-:W5:Y:S04]  /*3bc10*/  LDL.LU R18, [R1+0x674] ;  /* 0x0006740001127983 */ /* 0x000f680000300800 */
[----:B------:R-:W5:Y:S04]  /*3bc20*/  LDL.LU R17, [R1+0x678] ;  /* 0x0006780001117983 */ /* 0x000f680000300800 */
[----:B------:R-:W5:Y:S04]  /*3bc30*/  LDL.LU R16, [R1+0x67c] ;  /* 0x00067c0001107983 */ /* 0x000f680000300800 */
[----:B------:R-:W2:Y:S01]  /*3bc40*/  LDS.64 R2, [R2+UR7+0x40200] ;  /* 0x0402000702027984 */ /* 0x000ea20008000a00 */
[----:B------:R-:W-:-:S04]  /*3bc50*/  FMUL R0, R0, 1.4426950216293334961 ;  /* 0x3fb8aa3b00007820 */ /* 0x000fc80000400000 */
[----:B0-----:R0:W1:Y:S02]  /*3bc60*/  MUFU.EX2 R5, R0 ;  /* 0x0000000000057308 */ /* 0x0010640000000800 */
[----:B0-----:R-:W-:-:S06]  /*3bc70*/  FMUL R0, R6, 1.4426950216293334961 ;  /* 0x3fb8aa3b06007820 */ /* 0x001fcc0000400000 */
[----:B------:R-:W0:Y:S01]  /*3bc80*/  MUFU.EX2 R0, R0 ;  /* 0x0000000000007308 */ /* 0x000e220000000800 */
[----:B------:R-:W-:Y:S01]  /*3bc90*/  IMAD.MOV.U32 R20, RZ, RZ, R26 ;  /* 0x000000ffff147224 */ /* 0x000fe200078e001a */
[----:B-1----:R-:W-:Y:S02]  /*3bca0*/  F2FP.F16.E4M3.UNPACK_B R28, R12 ;  /* 0x0000000cff1c723e */ /* 0x002fe400020006ff */
[----:B------:R-:W-:Y:S01]  /*3bcb0*/  F2FP.F16.E4M3.UNPACK_B R29, R13 ;  /* 0x0000000dff1d723e */ /* 0x000fe200020006ff */
[----:B------:R-:W-:Y:S04]  /*3bcc0*/  STL [R1+0x1c8], R5 ;  /* 0x0001c80501007387 */ /* 0x000fe80000100800 */
[----:B0-----:R-:W-:Y:S04]  /*3bcd0*/  STL [R1+0x1cc], R0 ;  /* 0x0001cc0001007387 */ /* 0x001fe80000100800 */
[----:B------:R0:W-:Y:S04]  /*3bce0*/  STL.64 [R1+0xed0], R12 ;  /* 0x000ed00c01007387 */ /* 0x0001e80000100a00 */
[----:B0-----:R-:W5:Y:S04]  /*3bcf0*/  LDL R13, [R1+0x20] ;  /* 0x00002000010d7983 */ /* 0x001f680000100800 */
[----:B------:R0:W-:Y:S04]  /*3bd00*/  STL [R1+0x40], R28 ;  /* 0x0000401c01007387 */ /* 0x0001e80000100800 */
[----:B------:R1:W-:Y:S04]  /*3bd10*/  STL [R1+0x44], R29 ;  /* 0x0000441d01007387 */ /* 0x0003e80000100800 */
[----:B------:R-:W5:Y:S04]  /*3bd20*/  LDL.LU R12, [R1+0x4bc] ;  /* 0x0004bc00010c7983 */ /* 0x000f680000300800 */
[----:B------:R-:W5:Y:S04]  /*3bd30*/  LDL R21, [R1+0x28] ;  /* 0x0000280001157983 */ /* 0x000f680000100800 */
[----:B------:R-:W5:Y:S01]  /*3bd40*/  LDL R23, [R1+0x2c] ;  /* 0x00002c0001177983 */ /* 0x000f620000100800 */
[----:B--2---:R-:W-:Y:S01]  /*3bd50*/  FMUL R24, R5, R11 ;  /* 0x0000000b05187220 */ /* 0x004fe20000400000 */
[----:B------:R-:W-:-:S02]  /*3bd60*/  IMAD.MOV.U32 R11, RZ, RZ, R2 ;  /* 0x000000ffff0b7224 */ /* 0x000fc400078e0002 */
[----:B---3--:R-:W-:Y:S01]  /*3bd70*/  FMUL R25, R5, R10 ;  /* 0x0000000a05197220 */ /* 0x008fe20000400000 */
[----:B------:R-:W-:Y:S01]  /*3bd80*/  MOV R10, R22 ;  /* 0x00000016000a7202 */ /* 0x000fe20000000f00 */
[C---:B----4-:R-:W-:Y:S01]  /*3bd90*/  FMUL R26, R0.reuse, R9 ;  /* 0x00000009001a7220 */ /* 0x050fe20000400000 */
[----:B------:R-:W-:Y:S02]  /*3bda0*/  IMAD.MOV.U32 R9, RZ, RZ, R4 ;  /* 0x000000ffff097224 */ /* 0x000fe400078e0004 */
[----:B-----5:R-:W-:Y:S01]  /*3bdb0*/  FMUL R27, R0, R8 ;  /* 0x00000008001b7220 */ /* 0x020fe20000400000 */
[----:B------:R-:W-:-:S07]  /*3bdc0*/  IMAD.MOV.U32 R8, RZ, RZ, R20 ;  /* 0x000000ffff087224 */ /* 0x000fce00078e0014 */
[----:B------:R-:W-:Y:S01]  /*3bdd0*/  HMMA.16816.F32 R24, R8, R28, R24 ;  /* 0x0000001c0818723c */ /* 0x000fe20000001818 */
[----:B0-----:R-:W-:Y:S02]  /*3bde0*/  F2FP.F16.E4M3.UNPACK_B R28, R14 ;  /* 0x0000000eff1c723e */ /* 0x001fe400020006ff */
[----:B-1----:R-:W-:Y:S01]  /*3bdf0*/  F2FP.F16.E4M3.UNPACK_B R29, R15 ;  /* 0x0000000fff1d723e */ /* 0x002fe200020006ff */
[C---:B------:R-:W-:Y:S01]  /*3be00*/  FMUL R8, R5.reuse, R19 ;  /* 0x0000001305087220 */ /* 0x040fe20000400000 */
[----:B------:R-:W-:Y:S02]  /*3be10*/  IMAD.MOV.U32 R19, RZ, RZ, R2 ;  /* 0x000000ffff137224 */ /* 0x000fe400078e0002 */
[----:B------:R-:W-:Y:S01]  /*3be20*/  FMUL R9, R5, R18 ;  /* 0x0000001205097220 */ /* 0x000fe20000400000 */
[----:B------:R-:W-:Y:S02]  /*3be30*/  IMAD.MOV.U32 R18, RZ, RZ, R22 ;  /* 0x000000ffff127224 */ /* 0x000fe400078e0016 */
[C---:B------:R-:W-:Y:S01]  /*3be40*/  FMUL R10, R0.reuse, R17 ;  /* 0x00000011000a7220 */ /* 0x040fe20000400000 */
[----:B------:R-:W-:Y:S01]  /*3be50*/  MOV R17, R4 ;  /* 0x0000000400117202 */ /* 0x000fe20000000f00 */
[----:B------:R-:W-:Y:S01]  /*3be60*/  FMUL R11, R0, R16 ;  /* 0x00000010000b7220 */ /* 0x000fe20000400000 */
[----:B------:R-:W-:-:S07]  /*3be70*/  IMAD.MOV.U32 R16, RZ, RZ, R20 ;  /* 0x000000ffff107224 */ /* 0x000fce00078e0014 */
[----:B------:R-:W-:Y:S01]  /*3be80*/  HMMA.16816.F32 R8, R16, R28, R8 ;  /* 0x0000001c1008723c */ /* 0x000fe20000001808 */
[----:B------:R-:W-:Y:S04]  /*3be90*/  STL [R1+0xec4], R27 ;  /* 0x000ec41b01007387 */ /* 0x000fe80000100800 */
[----:B------:R-:W-:Y:S04]  /*3bea0*/  STL [R1+0x48], R28 ;  /* 0x0000481c01007387 */ /* 0x000fe80000100800 */
[----:B------:R0:W-:Y:S04]  /*3beb0*/  STL [R1+0x4c], R29 ;  /* 0x00004c1d01007387 */ /* 0x0001e80000100800 */
[----:B0-----:R-:W2:Y:S06]  /*3bec0*/  LDL.LU R29, [R1+0xed8] ;  /* 0x000ed800011d7983 */ /* 0x001eac0000300800 */
[----:B------:R-:W-:Y:S01]  /*3bed0*/  IMAD.MOV.U32 R28, RZ, RZ, R10 ;  /* 0x000000ffff1c7224 */ /* 0x000fe200078e000a */
[----:B------:R0:W-:Y:S01]  /*3bee0*/  STL [R1+0x4], R9 ;  /* 0x0000040901007387 */ /* 0x0001e20000100800 */
[----:B------:R-:W-:-:S03]  /*3bef0*/  IMAD.MOV.U32 R6, RZ, RZ, R11 ;  /* 0x000000ffff067224 */ /* 0x000fc600078e000b */
[----:B0-----:R-:W3:Y:S04]  /*3bf00*/  LDL.LU R9, [R1+0x4b0] ;  /* 0x0004b00001097983 */ /* 0x001ee80000300800 */
[----:B------:R-:W4:Y:S04]  /*3bf10*/  LDL.LU R10, [R1+0x4b4] ;  /* 0x0004b400010a7983 */ /* 0x000f280000300800 */
[----:B------:R-:W5:Y:S01]  /*3bf20*/  LDL.LU R11, [R1+0x4b8] ;  /* 0x0004b800010b7983 */ /* 0x000f620000300800 */
[----:B------:R-:W-:Y:S01]  /*3bf30*/  MOV R27, R8 ;  /* 0x00000008001b7202 */ /* 0x000fe20000000f00 */
[C---:B---3--:R-:W-:Y:S01]  /*3bf40*/  FMUL R8, R5.reuse, R9 ;  /* 0x0000000905087220 */ /* 0x048fe20000400000 */
[----:B----4-:R-:W-:Y:S01]  /*3bf50*/  FMUL R9, R5, R10 ;  /* 0x0000000a05097220 */ /* 0x010fe20000400000 */
[C---:B-----5:R-:W-:Y:S01]  /*3bf60*/  FMUL R10, R0.reuse, R11 ;  /* 0x0000000b000a7220 */ /* 0x060fe20000400000 */
[----:B------:R-:W-:Y:S01]  /*3bf70*/  FMUL R11, R0, R12 ;  /* 0x0000000c000b7220 */ /* 0x000fe20000400000 */
[----:B------:R-:W-:-:S02]  /*3bf80*/  F2FP.F16.E4M3.UNPACK_B R12, R13 ;  /* 0x0000000dff0c723e */ /* 0x000fc400020006ff */
[----:B--2---:R-:W-:-:S03]  /*3bf90*/  F2FP.F16.E4M3.UNPACK_B R13, R29 ;  /* 0x0000001dff0d723e */ /* 0x004fc600020006ff */
[----:B------:R-:W-:Y:S04]  /*3bfa0*/  STL [R1+0x68], R12 ;  /* 0x0000680c01007387 */ /* 0x000fe80000100800 */
[----:B------:R0:W-:Y:S01]  /*3bfb0*/  STL [R1+0x6c], R13 ;  /* 0x00006c0d01007387 */ /* 0x0001e20000100800 */
[----:B------:R-:W-:Y:S03]  /*3bfc0*/  HMMA.16816.F32 R8, R16, R12, R8 ;  /* 0x0000000c1008723c */ /* 0x000fe60000001808 */
[----:B0-----:R-:W2:Y:S04]  /*3bfd0*/  LDL.LU.64 R12, [R1+0xed0] ;  /* 0x000ed000010c7983 */ /* 0x001ea80000300a00 */
[----:B------:R-:W3:Y:S04]  /*3bfe0*/  LDL.LU R16, [R1+0x540] ;  /* 0x0005400001107983 */ /* 0x000ee80000300800 */
[----:B------:R-:W4:Y:S04]  /*3bff0*/  LDL.LU R17, [R1+0x544] ;  /* 0x0005440001117983 */ /* 0x000f280000300800 */
[----:B------:R-:W5:Y:S04]  /*3c000*/  LDL.LU R18, [R1+0x548] ;  /* 0x0005480001127983 */ /* 0x000f680000300800 */
[----:B------:R-:W2:Y:S04]  /*3c010*/  LDL.LU R19, [R1+0x54c] ;  /* 0x00054c0001137983 */ /* 0x000ea80000300800 */
[----:B------:R-:W2:Y:S04]  /*3c020*/  LDL R29, [R1+0x2cc] ;  /* 0x0002cc00011d7983 */ /* 0x000ea80000100800 */
[----:B------:R-:W-:Y:S04]  /*3c030*/  STL.64 [R1+0xeb8], R10 ;  /* 0x000eb80a01007387 */ /* 0x000fe80000100a00 */
[----:B------:R0:W-:Y:S02]  /*3c040*/  STL.64 [R1+0xeb0], R8 ;  /* 0x000eb00801007387 */ /* 0x0001e40000100a00 */
[----:B0-----:R-:W-:-:S02]  /*3c050*/  F2FP.F16.E4M3.UNPACK_B R8, R21 ;  /* 0x00000015ff08723e */ /* 0x001fc400020006ff */
[----:B------:R-:W-:Y:S01]  /*3c060*/  F2FP.F16.E4M3.UNPACK_B R9, R23 ;  /* 0x00000017ff09723e */ /* 0x000fe200020006ff */
[----:B------:R-:W-:Y:S01]  /*3c070*/  IMAD.MOV.U32 R23, RZ, RZ, R2 ;  /* 0x000000ffff177224 */ /* 0x000fe200078e0002 */
[----:B------:R-:W-:Y:S02]  /*3c080*/  MOV R21, R4 ;  /* 0x0000000400157202 */ /* 0x000fe40000000f00 */
[----:B------:R-:W-:Y:S01]  /*3c090*/  MOV R10, R28 ;  /* 0x0000001c000a7202 */ /* 0x000fe20000000f00 */
[C---:B---3--:R-:W-:Y:S01]  /*3c0a0*/  FMUL R16, R5.reuse, R16 ;  /* 0x0000001005107220 */ /* 0x048fe20000400000 */
[----:B----4-:R-:W-:Y:S02]  /*3c0b0*/  FMUL R17, R5, R17 ;  /* 0x0000001105117220 */ /* 0x010fe40000400000 */
[----:B------:R-:W3:Y:S01]  /*3c0c0*/  LDL.LU R5, [R1+0xec8] ;  /* 0x000ec80001057983 */ /* 0x000ee20000300800 */
[C---:B-----5:R-:W-:Y:S01]  /*3c0d0*/  FMUL R18, R0.reuse, R18 ;  /* 0x0000001200127220 */ /* 0x060fe20000400000 */
[----:B--2---:R-:W-:-:S07]  /*3c0e0*/  FMUL R19, R0, R19 ;  /* 0x0000001300137220 */ /* 0x004fce0000400000 */
[----:B------:R-:W-:Y:S01]  /*3c0f0*/  HMMA.16816.F32 R16, R20, R8, R16 ;  /* 0x000000081410723c */ /* 0x000fe20000001810 */
[----:B------:R-:W-:Y:S04]  /*3c100*/  STL [R1+0x60], R8 ;  /* 0x0000600801007387 */ /* 0x000fe80000100800 */
[----:B------:R-:W-:Y:S04]  /*3c110*/  STL [R1+0x64], R9 ;  /* 0x0000640901007387 */ /* 0x000fe80000100800 */
[----:B------:R-:W2:Y:S04]  /*3c120*/  LDL.LU R2, [R1+0x7cc] ;  /* 0x0007cc0001027983 */ /* 0x000ea80000300800 */
[----:B------:R-:W4:Y:S06]  /*3c130*/  LDL R22, [R1+0x84] ;  /* 0x0000840001167983 */ /* 0x000f2c0000100800 */
[----:B------:R0:W-:Y:S04]  /*3c140*/  STL.64 [R1+0xea8], R16 ;  /* 0x000ea81001007387 */ /* 0x0001e80000100a00 */
[----:B------:R-:W-:Y:S04]  /*3c150*/  STL [R1+0xea0], R19 ;  /* 0x000ea01301007387 */ /* 0x000fe80000100800 */
[----:B------:R-:W3:Y:S01]  /*3c160*/  LDL R4, [R1+0x1c] ;  /* 0x00001c0001047983 */ /* 0x000ee20000100800 */
[----:B0-----:R-:W-:-:S03]  /*3c170*/  F2FP.F16.E4M3.UNPACK_B R16, R12.H1 ;  /* 0x0000000cff10723e */ /* 0x001fc600030006ff */
[----:B------:R-:W5:Y:S01]  /*3c180*/  LDL.LU R23, [R1+0x7d0] ;  /* 0x0007d00001177983 */ /* 0x000f620000300800 */
[----:B------:R-:W-:Y:S01]  /*3c190*/  F2FP.F16.E4M3.UNPACK_B R17, R13.H1 ;  /* 0x0000000dff11723e */ /* 0x000fe200030006ff */
[----:B------:R-:W-:Y:S02]  /*3c1a0*/  IMAD.MOV.U32 R8, RZ, RZ, R27 ;  /* 0x000000ffff087224 */ /* 0x000fe400078e001b */
[----:B------:R0:W-:Y:S04]  /*3c1b0*/  STL [R1+0x58], R16 ;  /* 0x0000581001007387 */ /* 0x0001e80000100800 */
[----:B------:R-:W5:Y:S04]  /*3c1c0*/  LDL R0, [R1+0x2c8] ;  /* 0x0002c80001007983 */ /* 0x000f680000100800 */
[----:B------:R1:W-:Y:S04]  /*3c1d0*/  STL [R1+0x5c], R17 ;  /* 0x00005c1101007387 */ /* 0x0003e80000100800 */
[----:B------:R-:W3:Y:S04]  /*3c1e0*/  LDL.LU R27, [R1+0xec4] ;  /* 0x000ec400011b7983 */ /* 0x000ee80000300800 */
[----:B------:R-:W4:Y:S04]  /*3c1f0*/  LDL.LU R9, [R1+0x4] ;  /* 0x0000040001097983 */ /* 0x000f280000300800 */
[----:B------:R-:W4:Y:S01]  /*3c200*/  LDL.LU R28, [R1+0xec0] ;  /* 0x000ec000011c7983 */ /* 0x000f220000300800 */
[----:B------:R-:W-:-:S02]  /*3c210*/  IMAD.MOV.U32 R11, RZ, RZ, R6 ;  /* 0x000000ffff0b7224 */ /* 0x000fc400078e0006 */
[----:B------:R-:W-:Y:S01]  /*3c220*/  IMAD.MOV.U32 R6, RZ, RZ, R7 ;  /* 0x000000ffff067224 */ /* 0x000fe200078e0007 */
[----:B------:R-:W-:Y:S02]  /*3c230*/  MOV R7, R3 ;  /* 0x0000000300077202 */ /* 0x000fe40000000f00 */
[----:B------:R-:W-:Y:S02]  /*3c240*/  F2FP.F16.E4M3.UNPACK_B R20, R14.H1 ;  /* 0x0000000eff14723e */ /* 0x000fe400030006ff */
[----:B------:R-:W-:-:S03]  /*3c250*/  F2FP.F16.E4M3.UNPACK_B R21, R15.H1 ;  /* 0x0000000fff15723e */ /* 0x000fc600030006ff */
[----:B------:R-:W-:Y:S01]  /*3c260*/  STL [R1+0x70], R20 ;  /* 0x0000701401007387 */ /* 0x000fe20000100800 */
[----:B--2---:R-:W-:Y:S01]  /*3c270*/  FADD R2, -R29, R2 ;  /* 0x000000021d027221 */ /* 0x004fe20000000100 */
[----:B---3--:R-:W-:Y:S02]  /*3c280*/  HMMA.16816.F32 R12, R4, R16, R24 ;  /* 0x00000010040c723c */ /* 0x008fe40000001818 */
[----:B----4-:R-:W2:Y:S04]  /*3c290*/  LDS.64 R6, [R28+UR7+0x40400] ;  /* 0x040400071c067984 */ /* 0x010ea80008000a00 */
[----:B------:R-:W3:-:S13]  /*3c2a0*/  LDS.64 R28, [R28+UR7+0x40600] ;  /* 0x040600071c1c7984 */ /* 0x000eda0008000a00 */
[----:B------:R-:W-:Y:S04]  /*3c2b0*/  STL.64 [R1+0x680], R12 ;  /* 0x0006800c01007387 */ /* 0x000fe80000100a00 */
[----:B------:R-:W-:Y:S04]  /*3c2c0*/  STL.64 [R1+0x688], R14 ;  /* 0x0006880e01007387 */ /* 0x000fe80000100a00 */
[----:B0-----:R-:W4:Y:S04]  /*3c2d0*/  LDL.LU R16, [R1+0x20] ;  /* 0x0000200001107983 */ /* 0x001f280000300800 */
[----:B------:R-:W-:Y:S04]  /*3c2e0*/  STL [R1+0x74], R21 ;  /* 0x0000741501007387 */ /* 0x000fe80000100800 */
[----:B-1----:R-:W4:Y:S01]  /*3c2f0*/  LDL.LU R17, [R1+0x24] ;  /* 0x0000240001117983 */ /* 0x002f220000300800 */
[----:B--2---:R-:W-:-:S03]  /*3c300*/  IMAD.MOV.U32 R24, RZ, RZ, R6 ;  /* 0x000000ffff187224 */ /* 0x004fc600078e0006 */
[----:B------:R-:W-:Y:S04]  /*3c310*/  STL [R1+0x34], R7 ;  /* 0x0000340701007387 */ /* 0x000fe80000100800 */
[----:B------:R0:W-:Y:S04]  /*3c320*/  STL [R1+0xe98], R24 ;  /* 0x000e981801007387 */ /* 0x0001e80000100800 */
[----:B0-----:R-:W2:Y:S04]  /*3c330*/  LDL.LU R24, [R1+0x14] ;  /* 0x0000140001187983 */ /* 0x001ea80000300800 */
[----:B------:R-:W4:Y:S04]  /*3c340*/  LDL.LU R19, [R1+0x28] ;  /* 0x0000280001137983 */ /* 0x000f280000300800 */
[----:B---3--:R0:W-:Y:S04]  /*3c350*/  STL [R1+0xe9c], R28 ;  /* 0x000e9c1c01007387 */ /* 0x0081e80000100800 */
[----:B0-----:R-:W3:Y:S01]  /*3c360*/  LDL.LU R28, [R1+0x1c] ;  /* 0x00001c00011c7983 */ /* 0x001ee20000300800 */
[----:B------:R-:W-:-:S03]  /*3c370*/  IMAD.MOV.U32 R4, RZ, RZ, R7 ;  /* 0x000000ffff047224 */ /* 0x000fc600078e0007 */
[----:B------:R-:W0:Y:S01]  /*3c380*/  LDS.64 R6, [R22+UR7+0x40400] ;  /* 0x0404000716067984 */ /* 0x000e220008000a00 */
[----:B------:R-:W-:Y:S02]  /*3c390*/  IMAD.MOV.U32 R13, RZ, RZ, R5 ;  /* 0x000000ffff0d7224 */ /* 0x000fe400078e0005 */
[----:B------:R-:W-:Y:S01]  /*3c3a0*/  IMAD.MOV.U32 R15, RZ, RZ, R3 ;  /* 0x000000ffff0f7224 */ /* 0x000fe200078e0003 */
[----:B------:R1:W-:Y:S01]  /*3c3b0*/  STL [R1+0xe84], R29 ;  /* 0x000e841d01007387 */ /* 0x0003e20000100800 */
[----:B------:R-:W-:Y:S01]  /*3c3c0*/  FMUL R2, R2, 1.4426950216293334961 ;  /* 0x3fb8aa3b02027820 */ /* 0x000fe20000400000 */
[----:B------:R-:W-:Y:S01]  /*3c3d0*/  IMAD.MOV.U32 R27, RZ, RZ, R20 ;  /* 0x000000ffff1b7224 */ /* 0x000fe200078e0014 */
[----:B------:R-:W-:Y:S01]  /*3c3e0*/  MOV R25, R21 ;  /* 0x0000001500197202 */ /* 0x000fe20000000f00 */
[----:B-----5:R-:W-:Y:S01]  /*3c3f0*/  FADD R0, -R0, R23 ;  /* 0x0000001700007221 */ /* 0x020fe20000000100 */
[----:B0-----:R-:W-:Y:S01]  /*3c400*/  STL [R1+0x3c], R7 ;  /* 0x00003c0701007387 */ /* 0x001fe20000100800 */
[----:B------:R-:W-:Y:S01]  /*3c410*/  MOV R26, R6 ;  /* 0x00000006001a7202 */ /* 0x000fe20000000f00 */
[----:B-1----:R0:W1:Y:S02]  /*3c420*/  MUFU.EX2 R29, R2 ;  /* 0x00000002001d7308 */ /* 0x0020640000000800 */
[----:B------:R5:W0:Y:S01]  /*3c430*/  LDS.64 R6, [R22+UR7+0x40600] ;  /* 0x0406000716067984 */ /* 0x000a220008000a00 */
[----:B--2---:R-:W-:Y:S01]  /*3c440*/  MOV R14, R24 ;  /* 0x00000018000e7202 */ /* 0x004fe20000000f00 */
[----:B---3--:R-:W-:-:S07]  /*3c450*/  IMAD.MOV.U32 R12, RZ, RZ, R28 ;  /* 0x000000ffff0c7224 */ /* 0x008fce00078e001c */
[----:B------:R-:W-:Y:S01]  /*3c460*/  HMMA.16816.F32 R12, R12, R20, R8 ;  /* 0x000000140c0c723c */ /* 0x000fe20000001808 */
[----:B------:R-:W2:Y:S04]  /*3c470*/  LDL.LU.64 R10, [R1+0xeb8] ;  /* 0x000eb800010a7983 */ /* 0x000ea80000300a00 */
[----:B------:R-:W2:-:S14]  /*3c480*/  LDL.LU.64 R8, [R1+0xeb0] ;  /* 0x000eb00001087983 */ /* 0x000e9c0000300a00 */
[----:B------:R3:W-:Y:S04]  /*3c490*/  STL.64 [R1+0x670], R12 ;  /* 0x0006700c01007387 */ /* 0x0007e80000100a00 */
[----:B------:R0:W-:Y:S04]  /*3c4a0*/  STL.64 [R1+0x678], R14 ;  /* 0x0006780e01007387 */ /* 0x0001e80000100a00 */
[----:B------:R-:W2:Y:S04]  /*3c4b0*/  LDL.LU R20, [R1+0x660] ;  /* 0x0006600001147983 */ /* 0x000ea80000300800 */
[----:B------:R-:W2:Y:S04]  /*3c4c0*/  LDL.LU R21, [R1+0x664] ;  /* 0x0006640001157983 */ /* 0x000ea80000300800 */
[----:B-----5:R-:W5:Y:S04]  /*3c4d0*/  LDL.LU R22, [R1+0x668] ;  /* 0x0006680001167983 */ /* 0x020f680000300800 */
[----:B------:R-:W5:Y:S04]  /*3c4e0*/  LDL.LU R23, [R1+0x66c] ;  /* 0x00066c0001177983 */ /* 0x000f680000300800 */
[----:B0-----:R-:W5:Y:S01]  /*3c4f0*/  LDL.LU R2, [R1+0x2c] ;  /* 0x00002c0001027983 */ /* 0x001f620000300800 */
[----:B----4-:R-:W-:Y:S01]  /*3c500*/  F2FP.F16.E4M3.UNPACK_B R16, R16.H1 ;  /* 0x00000010ff10723e */ /* 0x010fe200030006ff */
[----:B---3--:R-:W-:Y:S01]  /*3c510*/  IMAD.MOV.U32 R12, RZ, RZ, R28 ;  /* 0x000000ffff0c7224 */ /* 0x008fe200078e001c */
[----:B------:R-:W-:Y:S01]  /*3c520*/  F2FP.F16.E4M3.UNPACK_B R17, R17.H1 ;  /* 0x00000011ff11723e */ /* 0x000fe200030006ff */
[----:B------:R-:W-:Y:S01]  /*3c530*/  IMAD.MOV.U32 R13, RZ, RZ, R5 ;  /* 0x000000ffff0d7224 */ /* 0x000fe200078e0005 */
[----:B------:R-:W-:Y:S01]  /*3c540*/  MOV R14, R24 ;  /* 0x00000018000e7202 */ /* 0x000fe20000000f00 */
[----:B------:R-:W-:Y:S01]  /*3c550*/  IMAD.MOV.U32 R15, RZ, RZ, R3 ;  /* 0x000000ffff0f7224 */ /* 0x000fe200078e0003 */
[----:B------:R-:W-:Y:S01]  /*3c560*/  F2FP.F16.E4M3.UNPACK_B R19, R19.H1 ;  /* 0x00000013ff13723e */ /* 0x000fe200030006ff */
[----:B-1----:R-:W-:Y:S01]  /*3c570*/  STL [R1+0x1c0], R29 ;  /* 0x0001c01d01007387 */ /* 0x002fe20000100800 */
[----:B------:R-:W-:-:S03]  /*3c580*/  FMUL R0, R0, 1.4426950216293334961 ;  /* 0x3fb8aa3b00007820 */ /* 0x000fc60000400000 */
[----:B------:R-:W-:Y:S04]  /*3c590*/  STL [R1+0x50], R16 ;  /* 0x0000501001007387 */ /* 0x000fe80000100800 */
[----:B------:R0:W-:Y:S01]  /*3c5a0*/  STL [R1+0x54], R17 ;  /* 0x0000541101007387 */ /* 0x0001e20000100800 */
[----:B------:R-:W1:Y:S01]  /*3c5b0*/  MUFU.EX2 R0, R0 ;  /* 0x0000000000007308 */ /* 0x000e620000000800 */
[----:B--2---:R-:W-:Y:S02]  /*3c5c0*/  HMMA.16816.F32 R8, R12, R16, R8 ;  /* 0x000000100c08723c */ /* 0x004fe40000001808 */
[----:B0-----:R-:W2:Y:S01]  /*3c5d0*/  LDL.LU.64 R16, [R1+0xea8] ;  /* 0x000ea80001107983 */ /* 0x001ea20000300a00 */
[----:B------:R-:W-:-:S03]  /*3c5e0*/  IMAD.MOV.U32 R14, RZ, RZ, R19 ;  /* 0x000000ffff0e7224 */ /* 0x000fc600078e0013 */
[----:B------:R0:W-:-:S13]  /*3c5f0*/  STL [R1+0x78], R19 ;  /* 0x0000781301007387 */ /* 0x0001da0000100800 */
[----:B------:R3:W-:Y:S04]  /*3c600*/  STL.64 [R1+0x4b0], R8 ;  /* 0x0004b00801007387 */ /* 0x0007e80000100a00 */
[----:B------:R4:W-:Y:S04]  /*3c610*/  STL.64 [R1+0x4b8], R10 ;  /* 0x0004b80a01007387 */ /* 0x0009e80000100a00 */
[----:B0-----:R-:W2:Y:S01]  /*3c620*/  LDL.LU R19, [R1+0xea0] ;  /* 0x000ea00001137983 */ /* 0x001ea20000300800 */
[----:B---3--:R-:W-:Y:S01]  /*3c630*/  IMAD.MOV.U32 R8, RZ, RZ, R28 ;  /* 0x000000ffff087224 */ /* 0x008fe200078e001c */
[----:B-----5:R-:W-:-:S05]  /*3c640*/  F2FP.F16.E4M3.UNPACK_B R2, R2.H1 ;  /* 0x00000002ff02723e */ /* 0x020fca00030006ff */
[----:B------:R-:W-:Y:S01]  /*3c650*/  STL [R1+0x7c], R2 ;  /* 0x00007c0201007387 */ /* 0x000fe20000100800 */
[----:B----4-:R-:W-:-:S03]  /*3c660*/  MOV R10, R24 ;  /* 0x00000018000a7202 */ /* 0x010fc60000000f00 */
[----:B------:R-:W3:Y:S04]  /*3c670*/  LDL R12, [R1+0x40] ;  /* 0x00004000010c7983 */ /* 0x000ee80000100800 */
[----:B------:R-:W3:Y:S04]  /*3c680*/  LDL R13, [R1+0x44] ;  /* 0x00004400010d7983 */ /* 0x000ee80000100800 */
[----:B-1----:R-:W-:Y:S04]  /*3c690*/  STL [R1+0x1c4], R0 ;  /* 0x0001c40001007387 */ /* 0x002fe80000100800 */
[----:B------:R-:W4:Y:S04]  /*3c6a0*/  LDL.LU R28, [R1+0xe9c] ;  /* 0x000e9c00011c7983 */ /* 0x000f280000300800 */
[----:B------:R-:W-:Y:S04]  /*3c6b0*/  STL [R1+0xe80], R4 ;  /* 0x000e800401007387 */ /* 0x000fe80000100800 */
[----:B------:R-:W5:Y:S01]  /*3c6c0*/  LDL.LU R24, [R1+0xe98] ;  /* 0x000e980001187983 */ /* 0x000f620000300800 */
[----:B------:R-:W-:Y:S01]  /*3c6d0*/  MOV R15, R2 ;  /* 0x00000002000f7202 */ /* 0x000fe20000000f00 */
[----:B------:R-:W-:-:S02]  /*3c6e0*/  IMAD.MOV.U32 R9, RZ, RZ, R5 ;  /* 0x000000ffff097224 */ /* 0x000fc400078e0005 */
[----:B------:R-:W-:Y:S02]  /*3c6f0*/  IMAD.MOV.U32 R11, RZ, RZ, R3 ;  /* 0x000000ffff0b7224 */ /* 0x000fe400078e0003 */
[C---:B------:R-:W-:Y:S01]  /*3c700*/  FMUL R20, R29.reuse, R20 ;  /* 0x000000141d147220 */ /* 0x040fe20000400000 */
[----:B------:R-:W-:Y:S01]  /*3c710*/  FMUL R21, R29, R21 ;  /* 0x000000151d157220 */ /* 0x000fe20000400000 */
[C---:B------:R-:W-:Y:S01]  /*3c720*/  FMUL R22, R0.reuse, R22 ;  /* 0x0000001600167220 */ /* 0x040fe20000400000 */
[----:B------:R-:W-:Y:S02]  /*3c730*/  FMUL R23, R0, R23 ;  /* 0x0000001700177220 */ /* 0x000fe40000400000 */
[----:B--2---:R-:W-:-:S15]  /*3c740*/  HMMA.16816.F32 R8, R8, R14, R16 ;  /* 0x0000000e0808723c */ /* 0x004fde0000001810 */
[----:B------:R-:W-:-:S04]  /*3c750*/  NOP ;  /* 0x0000000000007918 */ /* 0x000fc80000000000 */
[----:B------:R4:W-:Y:S04]  /*3c760*/  STL.64 [R1+0x540], R8 ;  /* 0x0005400801007387 */ /* 0x0009e80000100a00 */
[----:B------:R0:W-:Y:S04]  /*3c770*/  STL.64 [R1+0x548], R10 ;  /* 0x0005480a01007387 */ /* 0x0001e80000100a00 */
[----:B------:R-:W2:Y:S04]  /*3c780*/  LDL.LU R16, [R1+0x650] ;  /* 0x0006500001107983 */ /* 0x000ea80000300800 */
[----:B------:R-:W2:Y:S01]  /*3c790*/  LDL.LU R17, [R1+0x654] ;  /* 0x0006540001117983 */ /* 0x000ea20000300800 */
[----:B----4-:R-:W-:Y:S01]  /*3c7a0*/  MOV R9, R28 ;  /* 0x0000001c00097202 */ /* 0x010fe20000000f00 */
[----:B0-----:R-:W-:-:S02]  /*3c7b0*/  IMAD.MOV.U32 R10, RZ, RZ, R26 ;  /* 0x000000ffff0a7224 */ /* 0x001fc400078e001a */
[----:B------:R-:W4:Y:S01]  /*3c7c0*/  LDL.LU R15, [R1+0x658] ;  /* 0x00065800010f7983 */ /* 0x000f220000300800 */
[----:B------:R-:W-:Y:S02]  /*3c7d0*/  IMAD.MOV.U32 R11, RZ, RZ, R6 ;  /* 0x000000ffff0b7224 */ /* 0x000fe400078e0006 */
[----:B-----5:R-:W-:Y:S01]  /*3c7e0*/  IMAD.MOV.U32 R8, RZ, RZ, R24 ;  /* 0x000000ffff087224 */ /* 0x020fe200078e0018 */
[----:B------:R-:W5:Y:S06]  /*3c7f0*/  LDL.LU R3, [R1+0x65c] ;  /* 0x00065c0001037983 */ /* 0x000f6c0000300800 */
[----:B---3--:R-:W-:-:S15]  /*3c800*/  HMMA.16816.F32 R20, R8, R12, R20 ;  /* 0x0000000c0814723c */ /* 0x008fde0000001814 */
[----:B------:R-:W-:-:S04]  /*3c810*/  NOP ;  /* 0x0000000000007918 */ /* 0x000fc80000000000 */
[----:B------:R0:W-:Y:S04]  /*3c820*/  STL.64 [R1+0xe90], R20 ;  /* 0x000e901401007387 */ /* 0x0001e80000100a00 */
[----:B0-----:R-:W3:Y:S04]  /*3c830*/  LDL R20, [R1+0x48] ;  /* 0x0000480001147983 */ /* 0x001ee80000100800 */
[----:B------:R-:W3:Y:S04]  /*3c840*/  LDL R21, [R1+0x4c] ;  /* 0x00004c0001157983 */ /* 0x000ee80000100800 */
[----:B------:R-:W3:Y:S04]  /*3c850*/  LDL.LU R14, [R1+0x4a0] ;  /* 0x0004a000010e7983 */ /* 0x000ee80000300800 */
[----:B------:R-:W3:Y:S04]  /*3c860*/  LDL.LU R13, [R1+0x4a4] ;  /* 0x0004a400010d7983 */ /* 0x000ee80000300800 */
[----:B------:R-:W3:Y:S04]  /*3c870*/  LDL.LU R12, [R1+0x4a8] ;  /* 0x0004a800010c7983 */ /* 0x000ee80000300800 */
[----:B------:R-:W3:Y:S04]  /*3c880*/  LDL.LU R2, [R1+0x4ac] ;  /* 0x0004ac0001027983 */ /* 0x000ee80000300800 */
[----:B------:R0:W-:Y:S04]  /*3c890*/  STL.64 [R1+0xe88], R22 ;  /* 0x000e881601007387 */ /* 0x0001e80000100a00 */
[----:B------:R-:W3:Y:S04]  /*3c8a0*/  LDL R4, [R1+0x60] ;  /* 0x0000600001047983 */ /* 0x000ee80000100800 */
[----:B------:R-:W3:Y:S04]  /*3c8b0*/  LDL R5, [R1+0x64] ;  /* 0x0000640001057983 */ /* 0x000ee80000100800 */
[----:B0-----:R-:W3:Y:S04]  /*3c8c0*/  LDL R22, [R1+0x68] ;  /* 0x0000680001167983 */ /* 0x001ee80000100800 */
[----:B------:R-:W3:Y:S01]  /*3c8d0*/  LDL R23, [R1+0x6c] ;  /* 0x00006c0001177983 */ /* 0x000ee20000100800 */
[C---:B--2---:R-:W-:Y:S01]  /*3c8e0*/  FMUL R16, R29.reuse, R16 ;  /* 0x000000101d107220 */ /* 0x044fe20000400000 */
[C---:B------:R-:W-:Y:S01]  /*3c8f0*/  FMUL R17, R29.reuse, R17 ;  /* 0x000000111d117220 */ /* 0x040fe20000400000 */
[C---:B----4-:R-:W-:Y:S01]  /*3c900*/  FMUL R18, R0.reuse, R15 ;  /* 0x0000000f00127220 */ /* 0x050fe20000400000 */
[----:B-----5:R-:W-:Y:S01]  /*3c910*/  FMUL R19, R0, R3 ;  /* 0x0000000300137220 */ /* 0x020fe20000400000 */
[----:B------:R-:W-:Y:S01]  /*3c920*/  MOV R15, R6 ;  /* 0x00000006000f7202 */ /* 0x000fe20000000f00 */
[----:B------:R-:W2:Y:S05]  /*3c930*/  LDL.LU R3, [R1+0x53c] ;  /* 0x00053c0001037983 */ /* 0x000eaa0000300800 */
[----:B---3--:R-:W-:Y:S01]  /*3c940*/  HMMA.16816.F32 R16, R8, R20, R16 ;  /* 0x000000140810723c */ /* 0x008fe20000001810 */
[----:B------:R-:W3:Y:S01]  /*3c950*/  LDL.LU.64 R20, [R1+0xe90] ;  /* 0x000e900001147983 */ /* 0x000ee20000300a00 */
[----:B------:R-:W-:Y:S01]  /*3c960*/  FMUL R8, R29, R14 ;  /* 0x0000000e1d087220 */ /* 0x000fe20000400000 */
[----:B------:R-:W-:-:S02]  /*3c970*/  IMAD.MOV.U32 R14, RZ, RZ, R26 ;  /* 0x000000ffff0e7224 */ /* 0x000fc400078e001a */
[----:B------:R-:W-:Y:S01]  /*3c980*/  FMUL R9, R29, R13 ;  /* 0x0000000d1d097220 */ /* 0x000fe20000400000 */
[----:B------:R-:W-:Y:S02]  /*3c990*/  IMAD.MOV.U32 R13, RZ, RZ, R28 ;  /* 0x000000ffff0d7224 */ /* 0x000fe400078e001c */
[C---:B------:R-:W-:Y:S01]  /*3c9a0*/  FMUL R10, R0.reuse, R12 ;  /* 0x0000000c000a7220 */ /* 0x040fe20000400000 */
[----:B------:R-:W-:Y:S01]  /*3c9b0*/  MOV R12, R24 ;  /* 0x00000018000c7202 */ /* 0x000fe20000000f00 */
[----:B------:R-:W-:-:S07]  /*3c9c0*/  FMUL R11, R0, R2 ;  /* 0x00000002000b7220 */ /* 0x000fce0000400000 */
[----:B------:R-:W-:Y:S01]  /*3c9d0*/  HMMA.16816.F32 R8, R12, R22, R8 ;  /* 0x000000160c08723c */ /* 0x000fe20000001808 */
[----:B------:R-:W3:Y:S04]  /*3c9e0*/  LDL.LU.64 R22, [R1+0xe88] ;  /* 0x000e880001167983 */ /* 0x000ee80000300a00 */
[----:B------:R-:W4:Y:S04]  /*3c9f0*/  LDL.LU R13, [R1+0x530] ;  /* 0x00053000010d7983 */ /* 0x000f280000300800 */
[----:B------:R-:W5:Y:S04]  /*3ca00*/  LDL.LU R14, [R1+0x534] ;  /* 0x00053400010e7983 */ /* 0x000f680000300800 */
[----:B------:R-:W2:Y:S04]  /*3ca10*/  LDL.LU R15, [R1+0x538] ;  /* 0x00053800010f7983 */ /* 0x000ea80000300800 */
[----:B------:R-:W3:Y:S04]  /*3ca20*/  LDL R2, [R1+0x84] ;  /* 0x0000840001027983 */ /* 0x000ee80000100800 */
[----:B------:R0:W-:Y:S02]  /*3ca30*/  STL.64 [R1+0xe78], R10 ;  /* 0x000e780a01007387 */ /* 0x0001e40000100a00 */
[----:B0-----:R-:W-:-:S02]  /*3ca40*/  IMAD.MOV.U32 R10, RZ, RZ, R27 ;  /* 0x000000ffff0a7224 */ /* 0x001fc400078e001b */
[----:B------:R-:W-:Y:S01]  /*3ca50*/  IMAD.MOV.U32 R11, RZ, RZ, R25 ;  /* 0x000000ffff0b7224 */ /* 0x000fe200078e0019 */
[----:B------:R-:W-:Y:S01]  /*3ca60*/  MOV R25, R28 ;  /* 0x0000001c00197202 */ /* 0x000fe20000000f00 */
[----:B------:R-:W-:Y:S02]  /*3ca70*/  IMAD.MOV.U32 R27, RZ, RZ, R6 ;  /* 0x000000ffff1b7224 */ /* 0x000fe400078e0006 */
[C---:B----4-:R-:W-:Y:S01]  /*3ca80*/  FMUL R12, R29.reuse, R13 ;  /* 0x0000000d1d0c7220 */ /* 0x050fe20000400000 */
[----:B-----5:R-:W-:Y:S02]  /*3ca90*/  FMUL R13, R29, R14 ;  /* 0x0000000e1d0d7220 */ /* 0x020fe40000400000 */
[----:B------:R-:W4:Y:S01]  /*3caa0*/  LDL.LU R29, [R1+0xe84] ;  /* 0x000e8400011d7983 */ /* 0x000f220000300800 */
[C---:B--2---:R-:W-:Y:S01]  /*3cab0*/  FMUL R14, R0.reuse, R15 ;  /* 0x0000000f000e7220 */ /* 0x044fe20000400000 */
[----:B------:R-:W-:Y:S02]  /*3cac0*/  FMUL R15, R0, R3 ;  /* 0x00000003000f7220 */ /* 0x000fe40000400000 */
[----:B------:R-:W2:Y:S04]  /*3cad0*/  LDL R28, [R1+0x80] ;  /* 0x00008000011c7983 */ /* 0x000ea80000100800 */
[----:B------:R-:W5:Y:S01]  /*3cae0*/  LDL R0, [R1+0x2c0] ;  /* 0x0002c00001007983 */ /* 0x000f620000100800 */
[----:B------:R-:W-:Y:S03]  /*3caf0*/  HMMA.16816.F32 R12, R24, R4, R12 ;  /* 0x00000004180c723c */ /* 0x000fe6000000180c */
[----:B------:R-:W3:Y:S04]  /*3cb00*/  LDL.LU R4, [R1+0xe80] ;  /* 0x000e800001047983 */ /* 0x000ee80000300800 */
[----:B------:R-:W3:Y:S04]  /*3cb10*/  LDL R26, [R1+0x58] ;  /* 0x00005800011a7983 */ /* 0x000ee80000100800 */
[----:B------:R-:W3:Y:S08]  /*3cb20*/  LDL R27, [R1+0x5c] ;  /* 0x00005c00011b7983 */ /* 0x000ef00000100800 */
[----:B------:R0:W-:Y:S04]  /*3cb30*/  STL.64 [R1+0xe70], R14 ;  /* 0x000e700e01007387 */ /* 0x0001e80000100a00 */
[----:B------:R-:W3:Y:S01]  /*3cb40*/  LDL R6, [R1+0x3c] ;  /* 0x00003c0001067983 */ /* 0x000ee20000100800 */
[----:B----4-:R-:W-:-:S07]  /*3cb50*/  IMAD.MOV.U32 R5, RZ, RZ, R29 ;  /* 0x000000ffff057224 */ /* 0x010fce00078e001d */
[----:B---3--:R-:W-:Y:S01]  /*3cb60*/  HMMA.16816.F32 R24, R4, R26, R20 ;  /* 0x0000001a0418723c */ /* 0x008fe20000001814 */
[----:B------:R-:W3:Y:S04]  /*3cb70*/  LDL.LU R20, [R1+0x7d4] ;  /* 0x0007d40001147983 */ /* 0x000ee80000300800 */
[----:B------:R-:W3:Y:S04]  /*3cb80*/  LDL R21, [R1+0x2c4] ;  /* 0x0002c40001157983 */ /* 0x000ee80000100800 */
[----:B------:R-:W-:Y:S04]  /*3cb90*/  LDS.64 R4, [R2+UR7+0x40800] ;  /* 0x0408000702047984 */ /* 0x000fe80008000a00 */
[----:B------:R-:W-:Y:S06]  /*3cba0*/  LDS.64 R2, [R2+UR7+0x40a00] ;  /* 0x040a000702027984 */ /* 0x000fec0008000a00 */
[----:B------:R-:W-:Y:S04]  /*3cbb0*/  STL.64 [R1+0x660], R24 ;  /* 0x0006601801007387 */ /* 0x000fe80000100a00 */
[----:B------:R-:W-:Y:S04]  /*3cbc0*/  STL.64 [R1+0x668], R26 ;  /* 0x0006681a01007387 */ /* 0x000fe80000100a00 */
[----:B--2---:R-:W1:Y:S04]  /*3cbd0*/  LDS.64 R26, [R28+UR7+0x40800] ;  /* 0x040800071c1a7984 */ /* 0x004e680008000a00 */
[----:B------:R-:W2:Y:S04]  /*3cbe0*/  LDS.64 R24, [R28+UR7+0x40a00] ;  /* 0x040a00071c187984 */ /* 0x000ea80008000a00 */
[----:B------:R-:W5:Y:S04]  /*3cbf0*/  LDL.LU R23, [R1+0x7d8] ;  /* 0x0007d80001177983 */ /* 0x000f680000300800 */
[----:B0-----:R-:W4:Y:S04]  /*3cc00*/  LDL R14, [R1+0x50] ;  /* 0x00005000010e7983 */ /* 0x001f280000100800 */
[----:B------:R-:W4:Y:S04]  /*3cc10*/  LDL R15, [R1+0x54] ;  /* 0x00005400010f7983 */ /* 0x000f280000100800 */
[----:B-1----:R0:W-:Y:S04]  /*3cc20*/  STL [R1+0xe6c], R26 ;  /* 0x000e6c1a01007387 */ /* 0x0021e80000100800 */
[----:B0-----:R-:W3:Y:S04]  /*3cc30*/  LDL.LU R26, [R1+0x34] ;  /* 0x00003400011a7983 */ /* 0x001ee80000300800 */
[----:B------:R-:W-:Y:S04]  /*3cc40*/  STL [R1+0xe50], R27 ;  /* 0x000e501b01007387 */ /* 0x000fe80000100800 */
[----:B--2---:R0:W-:Y:S04]  /*3cc50*/  STL [R1+0xe68], R25 ;  /* 0x000e681901007387 */ /* 0x0041e80000100800 */
[----:B0-----:R-:W2:Y:S01]  /*3cc60*/  LDL.LU R25, [R1+0x3c] ;  /* 0x00003c0001197983 */ /* 0x001ea20000300800 */
[----:B------:R-:W-:-:S03]  /*3cc70*/  MOV R22, R4 ;  /* 0x0000000400167202 */ /* 0x000fc60000000f00 */
[----:B------:R0:W-:Y:S02]  /*3cc80*/  STL [R1+0x4], R5 ;  /* 0x0000040501007387 */ /* 0x0001e40000100800 */
[----:B0-----:R-:W-:Y:S02]  /*3cc90*/  IMAD.MOV.U32 R5, RZ, RZ, R29 ;  /* 0x000000ffff057224 */ /* 0x001fe400078e001d */
[----:B---3--:R-:W-:Y:S01]  /*3cca0*/  IMAD.MOV.U32 R4, RZ, RZ, R26 ;  /* 0x000000ffff047224 */ /* 0x008fe200078e001a */
[----:B--2---:R-:W-:-:S07]  /*3ccb0*/  MOV R6, R25 ;  /* 0x0000001900067202 */ /* 0x004fce0000000f00 */
[----:B------:R-:W-:Y:S01]  /*3ccc0*/  HMMA.16816.F32 R16, R4, R10, R16 ;  /* 0x0000000a0410723c */ /* 0x000fe20000001810 */
[----:B------:R-:W4:Y:S01]  /*3ccd0*/  LDL.LU.64 R10, [R1+0xe78] ;  /* 0x000e7800010a7983 */ /* 0x000f220000300a00 */
[----:B------:R-:W-:-:S04]  /*3cce0*/  FADD R20, -R21, R20 ;  /* 0x0000001415147221 */ /* 0x000fc80000000100 */
[----:B------:R-:W-:-:S04]  /*3ccf0*/  FMUL R20, R20, 1.4426950216293334961 ;  /* 0x3fb8aa3b14147820 */ /* 0x000fc80000400000 */
[----:B------:R0:W1:Y:S01]  /*3cd00*/  MUFU.EX2 R27, R20 ;  /* 0x00000014001b7308 */ /* 0x0000620000000800 */
[----:B-----5:R-:W-:-:S08]  /*3cd10*/  FADD R0, -R0, R23 ;  /* 0x0000001700007221 */ /* 0x020fd00000000100 */
[----:B------:R-:W-:Y:S04]  /*3cd20*/  STL.64 [R1+0x650], R16 ;  /* 0x0006501001007387 */ /* 0x000fe80000100a00 */
[----:B------:R2:W-:Y:S04]  /*3cd30*/  STL.64 [R1+0x658], R18 ;  /* 0x0006581201007387 */ /* 0x0005e80000100a00 */
[----:B--2---:R-:W2:Y:S04]  /*3cd40*/  LDL R18, [R1+0x40] ;  /* 0x0000400001127983 */ /* 0x004ea80000100800 */
[----:B------:R-:W2:Y:S04]  /*3cd50*/  LDL R19, [R1+0x44] ;  /* 0x0000440001137983 */ /* 0x000ea80000100800 */
[----:B------:R-:W3:Y:S04]  /*3cd60*/  LDL.LU R23, [R1+0x644] ;  /* 0x0006440001177983 */ /* 0x000ee80000300800 */
[----:B------:R-:W5:Y:S04]  /*3cd70*/  LDL.LU R17, [R1+0x648] ;  /* 0x0006480001117983 */ /* 0x000f680000300800 */
[----:B------:R-:W2:Y:S04]  /*3cd80*/  LDL.LU R16, [R1+0x64c] ;  /* 0x00064c0001107983 */ /* 0x000ea80000300800 */
[----:B0-----:R-:W2:Y:S04]  /*3cd90*/  LDL.LU R20, [R1+0x640] ;  /* 0x0006400001147983 */ /* 0x001ea80000300800 */
[----:B-1----:R-:W-:Y:S01]  /*3cda0*/  STL [R1+0xb8], R27 ;  /* 0x0000b81b01007387 */ /* 0x002fe20000100800 */
[----:B----4-:R-:W-:Y:S03]  /*3cdb0*/  HMMA.16816.F32 R8, R4, R14, R8 ;  /* 0x0000000e0408723c */ /* 0x010fe60000001808 */
[----:B------:R-:W4:-:S15]  /*3cdc0*/  LDL.LU.64 R14, [R1+0xe70] ;  /* 0x000e7000010e7983 */ /* 0x000f1e0000300a00 */
[----:B------:R-:W-:Y:S01]  /*3cdd0*/  NOP ;  /* 0x0000000000007918 */ /* 0x000fe20000000000 */
[----:B------:R-:W-:Y:S04]  /*3cde0*/  STL.64 [R1+0x4a0], R8 ;  /* 0x0004a00801007387 */ /* 0x000fe80000100a00 */
[----:B------:R0:W-:Y:S04]  /*3cdf0*/  STL.64 [R1+0x4a8], R10 ;  /* 0x0004a80a01007387 */ /* 0x0001e80000100a00 */
[----:B0-----:R-:W4:Y:S04]  /*3ce00*/  LDL R10, [R1+0x78] ;  /* 0x00007800010a7983 */ /* 0x001f280000100800 */
[----:B------:R-:W4:Y:S04]  /*3ce10*/  LDL R11, [R1+0x7c] ;  /* 0x00007c00010b7983 */ /* 0x000f280000100800 */
[----:B------:R-:W5:Y:S01]  /*3ce20*/  LDL.LU R26, [R1+0xe6c] ;  /* 0x000e6c00011a7983 */ /* 0x000f620000300800 */
[----:B------:R-:W-:-:S04]  /*3ce30*/  FMUL R0, R0, 1.4426950216293334961 ;  /* 0x3fb8aa3b00007820 */ /* 0x000fc80000400000 */
[----:B------:R-:W0:Y:S02]  /*3ce40*/  MUFU.EX2 R21, R0 ;  /* 0x0000000000157308 */ /* 0x000e240000000800 */
[----:B0-----:R-:W-:Y:S04]  /*3ce50*/  STL [R1+0xbc], R21 ;  /* 0x0000bc1501007387 */ /* 0x001fe80000100800 */
[----:B------:R-:W-:Y:S04]  /*3ce60*/  STL [R1+0xe40], R28 ;  /* 0x000e401c01007387 */ /* 0x000fe80000100800 */
[----:B------:R-:W5:Y:S01]  /*3ce70*/  LDL.LU R25, [R1+0xe68] ;  /* 0x000e680001197983 */ /* 0x000f620000300800 */
[----:B----4-:R-:W-:Y:S01]  /*3ce80*/  HMMA.16816.F32 R8, R4, R10, R12 ;  /* 0x0000000a0408723c */ /* 0x010fe2000000180c */
[C---:B--2---:R-:W-:Y:S01]  /*3ce90*/  FMUL R4, R27.reuse, R20 ;  /* 0x000000141b047220 */ /* 0x044fe20000400000 */
[----:B---3--:R-:W-:Y:S01]  /*3cea0*/  FMUL R5, R27, R23 ;  /* 0x000000171b057220 */ /* 0x008fe20000400000 */
[C---:B-----5:R-:W-:Y:S01]  /*3ceb0*/  FMUL R6, R21.reuse, R17 ;  /* 0x0000001115067220 */ /* 0x060fe20000400000 */
[----:B------:R-:W-:-:S15]  /*3cec0*/  FMUL R7, R21, R16 ;  /* 0x0000001015077220 */ /* 0x000fde0000400000 */
[----:B------:R0:W-:Y:S04]  /*3ced0*/  STL.64 [R1+0x530], R8 ;  /* 0x0005300801007387 */ /* 0x0001e80000100a00 */
[----:B------:R1:W-:Y:S04]  /*3cee0*/  STL.64 [R1+0x538], R10 ;  /* 0x0005380a01007387 */ /* 0x0003e80000100a00 */
[----:B------:R-:W2:Y:S01]  /*3cef0*/  LDL.LU R16, [R1+0x630] ;  /* 0x0006300001107983 */ /* 0x000ea20000300800 */
[----:B0-----:R-:W-:-:S03]  /*3cf00*/  IMAD.MOV.U32 R8, RZ, RZ, R26 ;  /* 0x000000ffff087224 */ /* 0x001fc600078e001a */
[----:B------:R-:W3:Y:S01]  /*3cf10*/  LDL.LU R17, [R1+0x634] ;  /* 0x0006340001117983 */ /* 0x000ee20000300800 */
[----:B------:R-:W-:Y:S01]  /*3cf20*/  IMAD.MOV.U32 R9, RZ, RZ, R24 ;  /* 0x000000ffff097224 */ /* 0x000fe200078e0018 */
[----:B-1----:R-:W-:Y:S01]  /*3cf30*/  MOV R10, R22 ;  /* 0x00000016000a7202 */ /* 0x002fe20000000f00 */
[----:B------:R-:W-:-:S07]  /*3cf40*/  IMAD.MOV.U32 R11, RZ, RZ, R2 ;  /* 0x000000ffff0b7224 */ /* 0x000fce00078e0002 */
[----:B------:R-:W-:Y:S01]  /*3cf50*/  HMMA.16816.F32 R4, R8, R18, R4 ;  /* 0x000000120804723c */ /* 0x000fe20000001804 */
[----:B------:R-:W4:Y:S04]  /*3cf60*/  LDL.LU R18, [R1+0x638] ;  /* 0x0006380001127983 */ /* 0x000f280000300800 */
[----:B------:R-:W5:-:S14]  /*3cf70*/  LDL.LU R15, [R1+0x63c] ;  /* 0x00063c00010f7983 */ /* 0x000f5c0000300800 */
[----:B------:R0:W-:Y:S04]  /*3cf80*/  STL.64 [R1+0xe58], R4 ;  /* 0x000e580401007387 */ /* 0x0001e80000100a00 */
[----:B0-----:R-:W2:Y:S04]  /*3cf90*/  LDL R4, [R1+0x68] ;  /* 0x0000680001047983 */ /* 0x001ea80000100800 */
[----:B------:R-:W2:Y:S04]  /*3cfa0*/  LDL R5, [R1+0x6c] ;  /* 0x00006c0001057983 */ /* 0x000ea80000100800 */
[----:B--2---:R0:W-:Y:S04]  /*3cfb0*/  STL.64 [R1+0xe60], R4 ;  /* 0x000e600401007387 */ /* 0x0041e80000100a00 */
[----:B0-----:R-:W2:Y:S04]  /*3cfc0*/  LDL R4, [R1+0x48] ;  /* 0x0000480001047983 */ /* 0x001ea80000100800 */
[----:B------:R-:W2:Y:S01]  /*3cfd0*/  LDL R5, [R1+0x4c] ;  /* 0x00004c0001057983 */ /* 0x000ea20000100800 */
[C---:B------:R-:W-:Y:S01]  /*3cfe0*/  FMUL R16, R27.reuse, R16 ;  /* 0x000000101b107220 */ /* 0x040fe20000400000 */
[----:B---3--:R-:W-:-:S02]  /*3cff0*/  FMUL R17, R27, R17 ;  /* 0x000000111b117220 */ /* 0x008fc40000400000 */
[----:B------:R-:W3:Y:S01]  /*3d000*/  LDL.LU R14, [R1+0x490] ;  /* 0x00049000010e7983 */ /* 0x000ee20000300800 */
[C---:B----4-:R-:W-:Y:S01]  /*3d010*/  FMUL R18, R21.reuse, R18 ;  /* 0x0000001215127220 */ /* 0x050fe20000400000 */
[----:B-----5:R-:W-:Y:S02]  /*3d020*/  FMUL R19, R21, R15 ;  /* 0x0000000f15137220 */ /* 0x020fe40000400000 */
[----:B------:R-:W4:Y:S04]  /*3d030*/  LDL.LU R13, [R1+0x494] ;  /* 0x00049400010d7983 */ /* 0x000f280000300800 */
[----:B------:R-:W5:Y:S04]  /*3d040*/  LDL.LU R12, [R1+0x498] ;  /* 0x00049800010c7983 */ /* 0x000f680000300800 */
[----:B------:R-:W5:Y:S04]  /*3d050*/  LDL.LU R0, [R1+0x49c] ;  /* 0x00049c0001007983 */ /* 0x000f680000300800 */
[----:B------:R0:W-:Y:S04]  /*3d060*/  STL.64 [R1+0xe48], R6 ;  /* 0x000e480601007387 */ /* 0x0001e80000100a00 */
[----:B0-----:R-:W5:Y:S04]  /*3d070*/  LDL R6, [R1+0x60] ;  /* 0x0000600001067983 */ /* 0x001f680000100800 */
[----:B------:R-:W5:Y:S04]  /*3d080*/  LDL R7, [R1+0x64] ;  /* 0x0000640001077983 */ /* 0x000f680000100800 */
[----:B------:R-:W5:Y:S04]  /*3d090*/  LDL.LU R23, [R1+0x528] ;  /* 0x0005280001177983 */ /* 0x000f680000300800 */
[----:B------:R-:W5:Y:S04]  /*3d0a0*/  LDL.LU R20, [R1+0x52c] ;  /* 0x00052c0001147983 */ /* 0x000f680000300800 */
[----:B------:R-:W5:Y:S01]  /*3d0b0*/  LDL.64 R28, [R1+0x58] ;  /* 0x00005800011c7983 */ /* 0x000f620000100a00 */
[----:B--2---:R-:W-:Y:S03]  /*3d0c0*/  HMMA.16816.F32 R16, R8, R4, R16 ;  /* 0x000000040810723c */ /* 0x004fe60000001810 */
[----:B------:R-:W2:Y:S01]  /*3d0d0*/  LDL.LU.64 R4, [R1+0xe60] ;  /* 0x000e600001047983 */ /* 0x000ea20000300a00 */
[----:B------:R-:W-:-:S02]  /*3d0e0*/  IMAD.MOV.U32 R15, RZ, RZ, R2 ;  /* 0x000000ffff0f7224 */ /* 0x000fc400078e0002 */
[C---:B---3--:R-:W-:Y:S01]  /*3d0f0*/  FMUL R8, R27.reuse, R14 ;  /* 0x0000000e1b087220 */ /* 0x048fe20000400000 */
[----:B------:R-:W-:Y:S02]  /*3d100*/  IMAD.MOV.U32 R14, RZ, RZ, R22 ;  /* 0x000000ffff0e7224 */ /* 0x000fe400078e0016 */
[----:B----4-:R-:W-:Y:S01]  /*3d110*/  FMUL R9, R27, R13 ;  /* 0x0000000d1b097220 */ /* 0x010fe20000400000 */
[----:B------:R-:W-:Y:S01]  /*3d120*/  MOV R13, R24 ;  /* 0x00000018000d7202 */ /* 0x000fe20000000f00 */
[C---:B-----5:R-:W-:Y:S01]  /*3d130*/  FMUL R10, R21.reuse, R12 ;  /* 0x0000000c150a7220 */ /* 0x060fe20000400000 */
[----:B------:R-:W-:Y:S02]  /*3d140*/  IMAD.MOV.U32 R12, RZ, RZ, R26 ;  /* 0x000000ffff0c7224 */ /* 0x000fe400078e001a */
[----:B------:R-:W-:-:S07]  /*3d150*/  FMUL R11, R21, R0 ;  /* 0x00000000150b7220 */ /* 0x000fce0000400000 */
[----:B--2---:R-:W-:Y:S01]  /*3d160*/  HMMA.16816.F32 R8, R12, R4, R8 ;  /* 0x000000040c08723c */ /* 0x004fe20000001808 */
[----:B------:R-:W2:Y:S04]  /*3d170*/  LDL.LU.64 R4, [R1+0xe58] ;  /* 0x000e580001047983 */ /* 0x000ea80000300a00 */
[----:B------:R-:W3:Y:S04]  /*3d180*/  LDL.LU R14, [R1+0x520] ;  /* 0x00052000010e7983 */ /* 0x000ee80000300800 */
[----:B------:R-:W4:Y:S04]  /*3d190*/  LDL.LU R15, [R1+0x524] ;  /* 0x00052400010f7983 */ /* 0x000f280000300800 */
[----:B------:R-:W5:Y:S01]  /*3d1a0*/  LDL R0, [R1+0x2b8] ;  /* 0x0002b80001007983 */ /* 0x000f620000100800 */
[----:B---3--:R-:W-:Y:S01]  /*3d1b0*/  FMUL R12, R27, R14 ;  /* 0x0000000e1b0c7220 */ /* 0x008fe20000400000 */
[----:B------:R-:W-:Y:S01]  /*3d1c0*/  FMUL R14, R21, R23 ;  /* 0x00000017150e7220 */ /* 0x000fe20000400000 */
[----:B------:R-:W-:-:S02]  /*3d1d0*/  IMAD.MOV.U32 R23, RZ, RZ, R2 ;  /* 0x000000ffff177224 */ /* 0x000fc400078e0002 */
[----:B----4-:R-:W-:Y:S01]  /*3d1e0*/  FMUL R13, R27, R15 ;  /* 0x0000000f1b0d7220 */ /* 0x010fe20000400000 */
[----:B------:R-:W-:Y:S01]  /*3d1f0*/  FMUL R15, R21, R20 ;  /* 0x00000014150f7220 */ /* 0x000fe20000400000 */
[----:B------:R-:W3:Y:S01]  /*3d200*/  LDL.LU R27, [R1+0xe50] ;  /* 0x000e5000011b7983 */ /* 0x000ee20000300800 */
[----:B------:R-:W-:Y:S01]  /*3d210*/  MOV R20, R26 ;  /* 0x0000001a00147202 */ /* 0x000fe20000000f00 */
[----:B------:R-:W-:Y:S02]  /*3d220*/  IMAD.MOV.U32 R21, RZ, RZ, R24 ;  /* 0x000000ffff157224 */ /* 0x000fe400078e0018 */
[----:B------:R-:W4:Y:S04]  /*3d230*/  LDL.LU R26, [R1+0x4] ;  /* 0x00000400011a7983 */ /* 0x000f280000300800 */
[----:B------:R-:W5:Y:S01]  /*3d240*/  LDL.LU R24, [R1+0x7e0] ;  /* 0x0007e00001187983 */ /* 0x000f620000300800 */
[----:B------:R-:W-:Y:S03]  /*3d250*/  HMMA.16816.F32 R12, R20, R6, R12 ;  /* 0x00000006140c723c */ /* 0x000fe6000000180c */
[----:B------:R-:W2:Y:S04]  /*3d260*/  LDL R2, [R1+0x2bc] ;  /* 0x0002bc0001027983 */ /* 0x000ea80000100800 */
[----:B------:R-:W2:Y:S01]  /*3d270*/  LDL.LU.64 R6, [R1+0xe48] ;  /* 0x000e480001067983 */ /* 0x000ea20000300a00 */
[----:B------:R-:W-:Y:S01]  /*3d280*/  IMAD.MOV.U32 R21, RZ, RZ, R25 ;  /* 0x000000ffff157224 */ /* 0x000fe200078e0019 */
[----:B------:R-:W-:-:S10]  /*3d290*/  MOV R23, R3 ;  /* 0x0000000300177202 */ /* 0x000fd40000000f00 */
[----:B------:R0:W-:Y:S04]  /*3d2a0*/  STL.64 [R1+0xe38], R14 ;  /* 0x000e380e01007387 */ /* 0x0001e80000100a00 */
[----:B0-----:R-:W5:Y:S01]  /*3d2b0*/  LDL.64 R14, [R1+0x50] ;  /* 0x00005000010e7983 */ /* 0x001f620000100a00 */
[----:B---3--:R-:W-:Y:S01]  /*3d2c0*/  MOV R20, R27 ;  /* 0x0000001b00147202 */ /* 0x008fe20000000f00 */
[----:B----4-:R-:W-:-:S07]  /*3d2d0*/  IMAD.MOV.U32 R22, RZ, RZ, R26 ;  /* 0x000000ffff167224 */ /* 0x010fce00078e001a */
[----:B--2---:R-:W-:Y:S01]  /*3d2e0*/  HMMA.16816.F32 R20, R20, R28, R4 ;  /* 0x0000001c1414723c */ /* 0x004fe20000001804 */
[----:B------:R-:W-:-:S15]  /*3d2f0*/  IMAD.MOV.U32 R5, RZ, RZ, R28 ;  /* 0x000000ffff057224 */ /* 0x000fde00078e001c */
[----:B------:R-:W-:-:S03]  /*3d300*/  NOP ;  /* 0x0000000000007918 */ /* 0x000fc60000000000 */
[----:B------:R-:W-:Y:S04]  /*3d310*/  STL.64 [R1+0x640], R20 ;  /* 0x0006401401007387 */ /* 0x000fe80000100a00 */
[----:B------:R-:W-:Y:S04]  /*3d320*/  STL.64 [R1+0x648], R22 ;  /* 0x0006481601007387 */ /* 0x000fe80000100a00 */
[----:B------:R-:W2:Y:S04]  /*3d330*/  LDL.LU R28, [R1+0xe40] ;  /* 0x000e4000011c7983 */ /* 0x000ea80000300800 */
[----:B------:R-:W3:Y:S01]  /*3d340*/  LDL R7, [R1+0x84] ;  /* 0x0000840001077983 */ /* 0x000ee20000100800 */
[----:B------:R-:W-:-:S05]  /*3d350*/  IMAD.MOV.U32 R4, RZ, RZ, R29 ;  /* 0x000000ffff047224 */ /* 0x000fca00078e001d */
[----:B------:R0:W-:Y:S04]  /*3d360*/  STL.64 [R1+0xe18], R4 ;  /* 0x000e180401007387 */ /* 0x0001e80000100a00 */
[----:B0-----:R-:W4:Y:S04]  /*3d370*/  LDL R4, [R1+0x70] ;  /* 0x0000700001047983 */ /* 0x001f280000100800 */
[----:B------:R-:W4:Y:S04]  /*3d380*/  LDL R5, [R1+0x74] ;  /* 0x0000740001057983 */ /* 0x000f280000100800 */
[----:B--2---:R-:W-:Y:S04]  /*3d390*/  LDS.64 R20, [R28+UR7+0x40c00] ;  /* 0x040c00071c147984 */ /* 0x004fe80008000a00 */
[----:B------:R-:W0:Y:S04]  /*3d3a0*/  LDS.64 R28, [R28+UR7+0x40e00] ;  /* 0x040e00071c1c7984 */ /* 0x000e280008000a00 */
[----:B---3--:R-:W1:Y:S01]  /*3d3b0*/  LDS.64 R22, [R7+UR7+0x40c00] ;  /* 0x040c000707167984 */ /* 0x008e620008000a00 */
[----:B-----5:R-:W-:-:S03]  /*3d3c0*/  FADD R0, -R0, R24 ;  /* 0x0000001800007221 */ /* 0x020fc60000000100 */
[----:B------:R-:W2:Y:S04]  /*3d3d0*/  LDS.64 R6, [R7+UR7+0x40e00] ;  /* 0x040e000707067984 */ /* 0x000ea80008000a00 */
[----:B0-----:R0:W-:Y:S04]  /*3d3e0*/  STL [R1+0xe20], R29 ;  /* 0x000e201d01007387 */ /* 0x0011e80000100800 */
[----:B------:R3:W-:Y:S04]  /*3d3f0*/  STL.64 [R1+0x8], R20 ;  /* 0x0000081401007387 */ /* 0x0007e80000100a00 */
[----:B0-----:R-:W5:Y:S04]  /*3d400*/  LDL.LU R29, [R1+0x7dc] ;  /* 0x0007dc00011d7983 */ /* 0x001f680000300800 */
[----:B-1----:R0:W-:Y:S01]  /*3d410*/  STL.64 [R1+0x18], R22 ;  /* 0x0000181601007387 */ /* 0x0021e20000100a00 */
[----:B---3--:R-:W-:Y:S01]  /*3d420*/  MOV R20, R27 ;  /* 0x0000001b00147202 */ /* 0x008fe20000000f00 */
[----:B------:R-:W-:-:S02]  /*3d430*/  IMAD.MOV.U32 R21, RZ, RZ, R25 ;  /* 0x000000ffff157224 */ /* 0x000fc400078e0019 */
[----:B0-----:R-:W-:Y:S01]  /*3d440*/  IMAD.MOV.U32 R22, RZ, RZ, R26 ;  /* 0x000000ffff167224 */ /* 0x001fe200078e001a */
[----:B------:R-:W-:-:S07]  /*3d450*/  MOV R23, R3 ;  /* 0x0000000300177202 */ /* 0x000fce0000000f00 */
[----:B----4-:R-:W-:Y:S01]  /*3d460*/  HMMA.16816.F32 R16, R20, R4, R16 ;  /* 0x000000041410723c */ /* 0x010fe20000001810 */
[----:B------:R-:W3:-:S15]  /*3d470*/  LDL R4, [R1+0x40] ;  /* 0x0000400001047983 */ /* 0x000ede0000100800 */
[----:B------:R-:W-:-:S03]  /*3d480*/  NOP ;  /* 0x0000000000007918 */ /* 0x000fc60000000000 */
[----:B------:R0:W-:Y:S04]  /*3d490*/  STL.64 [R1+0x630], R16 ;  /* 0x0006301001007387 */ /* 0x0001e80000100a00 */
[----:B------:R1:W-:Y:S04]  /*3d4a0*/  STL.64 [R1+0x638], R18 ;  /* 0x0006381201007387 */ /* 0x0003e80000100a00 */
[----:B------:R-:W3:Y:S01]  /*3d4b0*/  LDL R5, [R1+0x44] ;  /* 0x0000440001057983 */ /* 0x000ee20000100800 */
[----:B0-----:R-:W-:-:S03]  /*3d4c0*/  IMAD.MOV.U32 R16, RZ, RZ, R27 ;  /* 0x000000ffff107224 */ /* 0x001fc600078e001b */
[----:B------:R-:W4:Y:S01]  /*3d4d0*/  LDL.LU R23, [R1+0x620] ;  /* 0x0006200001177983 */ /* 0x000f220000300800 */
[----:B------:R-:W-:Y:S01]  /*3d4e0*/  IMAD.MOV.U32 R17, RZ, RZ, R25 ;  /* 0x000000ffff117224 */ /* 0x000fe200078e0019 */
[----:B-1----:R-:W-:Y:S01]  /*3d4f0*/  MOV R18, R26 ;  /* 0x0000001a00127202 */ /* 0x002fe20000000f00 */
[----:B------:R-:W-:Y:S01]  /*3d500*/  IMAD.MOV.U32 R19, RZ, RZ, R3 ;  /* 0x000000ffff137224 */ /* 0x000fe200078e0003 */
[----:B------:R-:W2:Y:S04]  /*3d510*/  LDL.LU R22, [R1+0x624] ;  /* 0x0006240001167983 */ /* 0x000ea80000300800 */
[----:B------:R-:W2:Y:S02]  /*3d520*/  LDL.LU R21, [R1+0x628] ;  /* 0x0006280001157983 */ /* 0x000ea40000300800 */
[----:B------:R-:W-:Y:S02]  /*3d530*/  HMMA.16816.F32 R8, R16, R14, R8 ;  /* 0x0000000e1008723c */ /* 0x000fe40000001808 */
[----:B------:R-:W2:Y:S01]  /*3d540*/  LDL.LU R20, [R1+0x62c] ;  /* 0x00062c0001147983 */ /* 0x000ea20000300800 */
[----:B-----5:R-:W-:-:S04]  /*3d550*/  FADD R2, -R2, R29 ;  /* 0x0000001d02027221 */ /* 0x020fc80000000100 */
[----:B------:R-:W-:-:S04]  /*3d560*/  FMUL R2, R2, 1.4426950216293334961 ;  /* 0x3fb8aa3b02027820 */ /* 0x000fc80000400000 */
[----:B------:R0:W1:Y:S02]  /*3d570*/  MUFU.EX2 R29, R2 ;  /* 0x00000002001d7308 */ /* 0x0000640000000800 */
[----:B0-----:R-:W-:Y:S01]  /*3d580*/  IMAD.MOV.U32 R2, RZ, RZ, R15 ;  /* 0x000000ffff027224 */ /* 0x001fe200078e000f */
[----:B-1----:R-:W-:Y:S04]  /*3d590*/  STL [R1+0xb0], R29 ;  /* 0x0000b01d01007387 */ /* 0x002fe80000100800 */
[----:B------:R-:W5:Y:S04]  /*3d5a0*/  LDL.LU.64 R14, [R1+0xe38] ;  /* 0x000e3800010e7983 */ /* 0x000f680000300a00 */
[----:B------:R-:W-:Y:S04]  /*3d5b0*/  STL.64 [R1+0x490], R8 ;  /* 0x0004900801007387 */ /* 0x000fe80000100a00 */
[----:B------:R0:W-:Y:S04]  /*3d5c0*/  STL.64 [R1+0x498], R10 ;  /* 0x0004980a01007387 */ /* 0x0001e80000100a00 */
[----:B0-----:R-:W5:Y:S04]  /*3d5d0*/  LDL R10, [R1+0x78] ;  /* 0x00007800010a7983 */ /* 0x001f680000100800 */
[----:B------:R-:W5:Y:S01]  /*3d5e0*/  LDL R11, [R1+0x7c] ;  /* 0x00007c00010b7983 */ /* 0x000f620000100800 */
[----:B------:R-:W-:-:S06]  /*3d5f0*/  FMUL R0, R0, 1.4426950216293334961 ;  /* 0x3fb8aa3b00007820 */ /* 0x000fcc0000400000 */
[----:B------:R-:W0:Y:S01]  /*3d600*/  MUFU.EX2 R0, R0 ;  /* 0x0000000000007308 */ /* 0x000e220000000800 */
[----:B------:R-:W-:Y:S01]  /*3d610*/  MOV R24, R27 ;  /* 0x0000001b00187202 */ /* 0x000fe20000000f00 */
[----:B------:R-:W-:Y:S01]  /*3d620*/  IMAD.MOV.U32 R27, RZ, RZ, R3 ;  /* 0x000000ffff1b7224 */ /* 0x000fe200078e0003 */
[----:B0-----:R-:W-:Y:S04]  /*3d630*/  STL [R1+0xb4], R0 ;  /* 0x0000b40001007387 */ /* 0x001fe80000100800 */
[----:B------:R-:W3:Y:S02]  /*3d640*/  LDL.LU R3, [R1+0x18] ;  /* 0x0000180001037983 */ /* 0x000ee40000300800 */
[----:B-----5:R-:W-:Y:S02]  /*3d650*/  HMMA.16816.F32 R8, R24, R10, R12 ;  /* 0x0000000a1808723c */ /* 0x020fe4000000180c */
[----:B------:R-:W5:Y:S01]  /*3d660*/  LDL.LU R27, [R1+0x8] ;  /* 0x00000800011b7983 */ /* 0x000f620000300800 */
[C---:B----4-:R-:W-:Y:S01]  /*3d670*/  FMUL R12, R29.reuse, R23 ;  /* 0x000000171d0c7220 */ /* 0x050fe20000400000 */
[----:B--2---:R-:W-:Y:S01]  /*3d680*/  FMUL R13, R29, R22 ;  /* 0x000000161d0d7220 */ /* 0x004fe20000400000 */
[C---:B------:R-:W-:Y:S01]  /*3d690*/  FMUL R14, R0.reuse, R21 ;  /* 0x00000015000e7220 */ /* 0x040fe20000400000 */
[----:B------:R-:W-:-:S13]  /*3d6a0*/  FMUL R15, R0, R20 ;  /* 0x00000014000f7220 */ /* 0x000fda0000400000 */
[----:B------:R0:W-:Y:S04]  /*3d6b0*/  STL.64 [R1+0x520], R8 ;  /* 0x0005200801007387 */ /* 0x0001e80000100a00 */
[----:B------:R3:W-:Y:S04]  /*3d6c0*/  STL.64 [R1+0x528], R10 ;  /* 0x0005280a01007387 */ /* 0x0007e80000100a00 */
[----:B------:R-:W2:Y:S01]  /*3d6d0*/  LDL.LU R16, [R1+0x610] ;  /* 0x0006100001107983 */ /* 0x000ea20000300800 */
[----:B0-----:R-:W-:-:S03]  /*3d6e0*/  MOV R9, R28 ;  /* 0x0000001c00097202 */ /* 0x001fc60000000f00 */
[----:B------:R-:W4:Y:S01]  /*3d6f0*/  LDL.LU R17, [R1+0x614] ;  /* 0x0006140001117983 */ /* 0x000f220000300800 */
[----:B---3--:R-:W-:-:S03]  /*3d700*/  IMAD.MOV.U32 R10, RZ, RZ, R3 ;  /* 0x000000ffff0a7224 */ /* 0x008fc600078e0003 */
[----:B------:R-:W3:Y:S01]  /*3d710*/  LDL.LU R18, [R1+0x618] ;  /* 0x0006180001127983 */ /* 0x000ee20000300800 */
[----:B------:R-:W-:-:S03]  /*3d720*/  IMAD.MOV.U32 R11, RZ, RZ, R6 ;  /* 0x000000ffff0b7224 */ /* 0x000fc600078e0006 */
[----:B------:R-:W2:Y:S01]  /*3d730*/  LDL.LU R19, [R1+0x61c] ;  /* 0x00061c0001137983 */ /* 0x000ea20000300800 */
[----:B-----5:R-:W-:-:S07]  /*3d740*/  IMAD.MOV.U32 R8, RZ, RZ, R27 ;  /* 0x000000ffff087224 */ /* 0x020fce00078e001b */
[----:B------:R-:W-:-:S15]  /*3d750*/  HMMA.16816.F32 R12, R8, R4, R12 ;  /* 0x00000004080c723c */ /* 0x000fde000000180c */
[----:B------:R-:W-:-:S04]  /*3d760*/  NOP ;  /* 0x0000000000007918 */ /* 0x000fc80000000000 */
[----:B------:R0:W-:Y:S04]  /*3d770*/  STL.64 [R1+0xe30], R12 ;  /* 0x000e300c01007387 */ /* 0x0001e80000100a00 */
[----:B0-----:R-:W5:Y:S04]  /*3d780*/  LDL R12, [R1+0x48] ;  /* 0x00004800010c7983 */ /* 0x001f680000100800 */
[----:B------:R-:W5:Y:S01]  /*3d790*/  LDL R13, [R1+0x4c] ;  /* 0x00004c00010d7983 */ /* 0x000f620000100800 */
[C---:B--2---:R-:W-:Y:S01]  /*3d7a0*/  FMUL R16, R29.reuse, R16 ;  /* 0x000000101d107220 */ /* 0x044fe20000400000 */
[----:B----4-:R-:W-:Y:S01]  /*3d7b0*/  FMUL R17, R29, R17 ;  /* 0x000000111d117220 */ /* 0x010fe20000400000 */
[C---:B---3--:R-:W-:Y:S01]  /*3d7c0*/  FMUL R18, R0.reuse, R18 ;  /* 0x0000001200127220 */ /* 0x048fe20000400000 */
[----:B------:R-:W-:Y:S01]  /*3d7d0*/  FMUL R19, R0, R19 ;  /* 0x0000001300137220 */ /* 0x000fe20000400000 */
[----:B------:R0:W-:Y:S04]  /*3d7e0*/  STL.64 [R1+0xe28], R14 ;  /* 0x000e280e01007387 */ /* 0x0001e80000100a00 */
[----:B------:R-:W2:Y:S04]  /*3d7f0*/  LDL R4, [R1+0x60] ;  /* 0x0000600001047983 */ /* 0x000ea80000100800 */
[----:B------:R-:W2:Y:S04]  /*3d800*/  LDL R5, [R1+0x64] ;  /* 0x0000640001057983 */ /* 0x000ea80000100800 */
[----:B0-----:R-:W3:Y:S04]  /*3d810*/  LDL R14, [R1+0x68] ;  /* 0x00006800010e7983 */ /* 0x001ee80000100800 */
[----:B------:R-:W3:Y:S04]  /*3d820*/  LDL R15, [R1+0x6c] ;  /* 0x00006c00010f7983 */ /* 0x000ee80000100800 */
[----:B------:R-:W4:Y:S04]  /*3d830*/  LDL.LU R20, [R1+0x480] ;  /* 0x0004800001147983 */ /* 0x000f280000300800 */
[----:B------:R-:W2:Y:S04]  /*3d840*/  LDL.LU R21, [R1+0x484] ;  /* 0x0004840001157983 */ /* 0x000ea80000300800 */
[----:B------:R-:W3:Y:S04]  /*3d850*/  LDL.LU R22, [R1+0x488] ;  /* 0x0004880001167983 */ /* 0x000ee80000300800 */
[----:B------:R-:W3:Y:S04]  /*3d860*/  LDL.LU R23, [R1+0x48c] ;  /* 0x00048c0001177983 */ /* 0x000ee80000300800 */
[----:B------:R-:W3:Y:S04]  /*3d870*/  LDL.LU R26, [R1+0x514] ;  /* 0x00051400011a7983 */ /* 0x000ee80000300800 */
[----:B------:R-:W3:Y:S04]  /*3d880*/  LDL.LU R25, [R1+0x518] ;  /* 0x0005180001197983 */ /* 0x000ee80000300800 */
[----:B------:R-:W3:Y:S01]  /*3d890*/  LDL.LU R24, [R1+0x51c] ;  /* 0x00051c0001187983 */ /* 0x000ee20000300800 */
[----:B-----5:R-:W-:Y:S03]  /*3d8a0*/  HMMA.16816.F32 R16, R8, R12, R16 ;  /* 0x0000000c0810723c */ /* 0x020fe60000001810 */
[----:B------:R-:W5:-:S15]  /*3d8b0*/  LDL.LU.64 R12, [R1+0xe30] ;  /* 0x000e3000010c7983 */ /* 0x000f5e0000300a00 */
[----:B------:R-:W-:Y:S01]  /*3d8c0*/  NOP ;  /* 0x0000000000007918 */ /* 0x000fe20000000000 */
[----:B------:R0:W-:Y:S04]  /*3d8d0*/  STL [R1+0xe10], R19 ;  /* 0x000e101301007387 */ /* 0x0001e80000100800 */
[----:B0-----:R-:W5:Y:S01]  /*3d8e0*/  LDL.LU R19, [R1+0x510] ;  /* 0x0005100001137983 */ /* 0x001f620000300800 */
[C---:B----4-:R-:W-:Y:S01]  /*3d8f0*/  FMUL R20, R29.reuse, R20 ;  /* 0x000000141d147220 */ /* 0x050fe20000400000 */
[----:B--2---:R-:W-:Y:S01]  /*3d900*/  FMUL R21, R29, R21 ;  /* 0x000000151d157220 */ /* 0x004fe20000400000 */
[C---:B---3--:R-:W-:Y:S01]  /*3d910*/  FMUL R22, R0.reuse, R22 ;  /* 0x0000001600167220 */ /* 0x048fe20000400000 */
[----:B------:R-:W-:-:S07]  /*3d920*/  FMUL R23, R0, R23 ;  /* 0x0000001700177220 */ /* 0x000fce0000400000 */
[----:B------:R-:W-:Y:S01]  /*3d930*/  HMMA.16816.F32 R20, R8, R14, R20 ;  /* 0x0000000e0814723c */ /* 0x000fe20000001814 */
[----:B------:R-:W-:Y:S01]  /*3d940*/  FMUL R9, R29, R26 ;  /* 0x0000001a1d097220 */ /* 0x000fe20000400000 */
[C---:B------:R-:W-:Y:S01]  /*3d950*/  FMUL R10, R0.reuse, R25 ;  /* 0x00000019000a7220 */ /* 0x040fe20000400000 */
[----:B------:R-:W-:Y:S01]  /*3d960*/  IMAD.MOV.U32 R25, RZ, RZ, R28 ;  /* 0x000000ffff197224 */ /* 0x000fe200078e001c */
[----:B------:R-:W2:Y:S01]  /*3d970*/  LDL.LU.64 R14, [R1+0xe28] ;  /* 0x000e2800010e7983 */ /* 0x000ea20000300a00 */
[----:B------:R-:W-:Y:S01]  /*3d980*/  FMUL R11, R0, R24 ;  /* 0x00000018000b7220 */ /* 0x000fe20000400000 */
[----:B------:R-:W-:Y:S01]  /*3d990*/  MOV R24, R27 ;  /* 0x0000001b00187202 */ /* 0x000fe20000000f00 */
[----:B------:R-:W-:Y:S01]  /*3d9a0*/  IMAD.MOV.U32 R26, RZ, RZ, R3 ;  /* 0x000000ffff1a7224 */ /* 0x000fe200078e0003 */
[----:B------:R-:W-:-:S11]  /*3d9b0*/  MOV R27, R6 ;  /* 0x00000006001b7202 */ /* 0x000fd60000000f00 */
[----:B------:R0:W-:Y:S04]  /*3d9c0*/  STL [R1+0xe14], R23 ;  /* 0x000e141701007387 */ /* 0x0001e80000100800 */
[----:B0-----:R-:W3:Y:S01]  /*3d9d0*/  LDL R23, [R1+0xc] ;  /* 0x00000c0001177983 */ /* 0x001ee20000100800 */
[----:B-----5:R-:W-:-:S03]  /*3d9e0*/  FMUL R8, R29, R19 ;  /* 0x000000131d087220 */ /* 0x020fc60000400000 */
[----:B------:R-:W4:Y:S04]  /*3d9f0*/  LDL.LU R29, [R1+0xe20] ;  /* 0x000e2000011d7983 */ /* 0x000f280000300800 */
[----:B------:R-:W5:Y:S01]  /*3da00*/  LDL.LU R19, [R1+0x7e4] ;  /* 0x0007e40001137983 */ /* 0x000f620000300800 */
[----:B------:R-:W-:Y:S03]  /*3da10*/  HMMA.16816.F32 R8, R24, R4, R8 ;  /* 0x000000041808723c */ /* 0x000fe60000001808 */
[----:B------:R-:W2:Y:S04]  /*3da20*/  LDL R0, [R1+0x2b0] ;  /* 0x0002b00001007983 */ /* 0x000ea80000100800 */
[----:B------:R-:W2:Y:S04]  /*3da30*/  LDL R28, [R1+0x80] ;  /* 0x00008000011c7983 */ /* 0x000ea80000100800 */
[----:B------:R-:W2:Y:S04]  /*3da40*/  LDL.LU.64 R4, [R1+0xe18] ;  /* 0x000e180001047983 */ /* 0x000ea80000300a00 */
[----:B------:R-:W4:Y:S04]  /*3da50*/  LDL R27, [R1+0x84] ;  /* 0x00008400011b7983 */ /* 0x000f280000100800 */
[----:B------:R-:W5:Y:S04]  /*3da60*/  LDL R24, [R1+0x70] ;  /* 0x0000700001187983 */ /* 0x000f680000100800 */
[----:B------:R-:W5:Y:S04]  /*3da70*/  LDL R25, [R1+0x74] ;  /* 0x0000740001197983 */ /* 0x000f680000100800 */
[----:B------:R2:W-:Y:S04]  /*3da80*/  STL.64 [R1+0xe08], R10 ;  /* 0x000e080a01007387 */ /* 0x0005e80000100a00 */
[----:B------:R-:W5:Y:S01]  /*3da90*/  LDL R6, [R1+0x1c] ;  /* 0x00001c0001067983 */ /* 0x000f620000100800 */
[----:B--2---:R-:W-:-:S02]  /*3daa0*/  IMAD.MOV.U32 R10, RZ, RZ, R5 ;  /* 0x000000ffff0a7224 */ /* 0x004fc400078e0005 */
[----:B------:R-:W-:Y:S01]  /*3dab0*/  IMAD.MOV.U32 R11, RZ, RZ, R4 ;  /* 0x000000ffff0b7224 */ /* 0x000fe200078e0004 */
[----:B---3--:R-:W-:Y:S01]  /*3dac0*/  MOV R4, R23 ;  /* 0x0000001700047202 */ /* 0x008fe20000000f00 */
[----:B----4-:R-:W-:-:S07]  /*3dad0*/  IMAD.MOV.U32 R5, RZ, RZ, R29 ;  /* 0x000000ffff057224 */ /* 0x010fce00078e001d */
[----:B-----5:R-:W-:Y:S01]  /*3dae0*/  HMMA.16816.F32 R12, R4, R10, R12 ;  /* 0x0000000a040c723c */ /* 0x020fe2000000180c */
[----:B------:R-:W2:Y:S01]  /*3daf0*/  LDL R6, [R1+0x2b4] ;  /* 0x0002b40001067983 */ /* 0x000ea20000100800 */
[----:B------:R-:W-:-:S03]  /*3db00*/  IMAD.MOV.U32 R11, RZ, RZ, R2 ;  /* 0x000000ffff0b7224 */ /* 0x000fc600078e0002 */
[----:B------:R-:W0:Y:S04]  /*3db10*/  LDS.64 R4, [R28+UR7+0x41000] ;  /* 0x041000071c047984 */ /* 0x000e280008000a00 */
[----:B------:R-:W1:Y:S10]  /*3db20*/  LDS.64 R2, [R28+UR7+0x41200] ;  /* 0x041200071c027984 */ /* 0x000e740008000a00 */
[----:B------:R-:W-:Y:S04]  /*3db30*/  STL.64 [R1+0x620], R12 ;  /* 0x0006200c01007387 */ /* 0x000fe80000100a00 */
[----:B------:R-:W3:Y:S04]  /*3db40*/  LDS.64 R12, [R27+UR7+0x41000] ;  /* 0x041000071b0c7984 */ /* 0x000ee80008000a00 */
[----:B------:R-:W-:Y:S04]  /*3db50*/  STL.64 [R1+0x628], R14 ;  /* 0x0006280e01007387 */ /* 0x000fe80000100a00 */
[----:B------:R-:W4:Y:S04]  /*3db60*/  LDL R10, [R1+0x50] ;  /* 0x00005000010a7983 */ /* 0x000f280000100800 */
[----:B0-----:R-:W-:Y:S04]  /*3db70*/  STL.64 [R1], R4 ;  /* 0x0000000401007387 */ /* 0x001fe80000100a00 */
[----:B-1----:R0:W-:Y:S04]  /*3db80*/  STL [R1+0xe00], R2 ;  /* 0x000e000201007387 */ /* 0x0021e80000100800 */
[----:B------:R-:W1:Y:S04]  /*3db90*/  LDS.64 R4, [R27+UR7+0x41200] ;  /* 0x041200071b047984 */ /* 0x000e680008000a00 */
[----:B0-----:R-:W5:Y:S04]  /*3dba0*/  LDL.LU R2, [R1+0x1c] ;  /* 0x00001c0001027983 */ /* 0x001f680000300800 */
[----:B------:R0:W-:Y:S04]  /*3dbb0*/  STL [R1+0xdec], R3 ;  /* 0x000dec0301007387 */ /* 0x0001e80000100800 */
[----:B0-----:R-:W4:Y:S04]  /*3dbc0*/  LDL.LU R3, [R1+0x7e8] ;  /* 0x0007e80001037983 */ /* 0x001f280000300800 */
[----:B------:R-:W4:Y:S04]  /*3dbd0*/  LDL R26, [R1+0x78] ;  /* 0x00007800011a7983 */ /* 0x000f280000100800 */
[----:B---3--:R0:W-:Y:S04]  /*3dbe0*/  STL.64 [R1+0x10], R12 ;  /* 0x0000100c01007387 */ /* 0x0081e80000100a00 */
[----:B------:R-:W3:Y:S01]  /*3dbf0*/  LDL R27, [R1+0x7c] ;  /* 0x00007c00011b7983 */ /* 0x000ee20000100800 */
[----:B0-----:R-:W-:-:S03]  /*3dc00*/  MOV R12, R23 ;  /* 0x00000017000c7202 */ /* 0x001fc60000000f00 */
[----:B------:R-:W3:Y:S01]  /*3dc10*/  LDL.LU R23, [R1+0xe14] ;  /* 0x000e140001177983 */ /* 0x000ee20000300800 */
[----:B--2---:R-:W-:-:S03]  /*3dc20*/  FADD R6, -R6, R19 ;  /* 0x0000001306067221 */ /* 0x004fc60000000100 */
[----:B------:R-:W2:Y:S01]  /*3dc30*/  LDL.LU R19, [R1+0xe10] ;  /* 0x000e100001137983 */ /* 0x000ea20000300800 */
[----:B------:R-:W-:Y:S01]  /*3dc40*/  IMAD.MOV.U32 R13, RZ, RZ, R29 ;  /* 0x000000ffff0d7224 */ /* 0x000fe200078e001d */
[----:B------:R-:W-:Y:S01]  /*3dc50*/  MOV R15, R7 ;  /* 0x00000007000f7202 */ /* 0x000fe20000000f00 */
[----:B------:R-:W-:Y:S01]  /*3dc60*/  FMUL R6, R6, 1.4426950216293334961 ;  /* 0x3fb8aa3b06067820 */ /* 0x000fe20000400000 */
[----:B-----5:R-:W-:Y:S02]  /*3dc70*/  IMAD.MOV.U32 R14, RZ, RZ, R2 ;  /* 0x000000ffff0e7224 */ /* 0x020fe400078e0002 */
[----:B----4-:R-:W-:Y:S02]  /*3dc80*/  FADD R0, -R0, R3 ;  /* 0x0000000300007221 */ /* 0x010fe40000000100 */
[----:B------:R0:W4:Y:S03]  /*3dc90*/  MUFU.EX2 R3, R6 ;  /* 0x0000000600037308 */ /* 0x0001260000000800 */
[----:B--2---:R-:W-:Y:S01]  /*3dca0*/  HMMA.16816.F32 R12, R12, R24, R16 ;  /* 0x000000180c0c723c */ /* 0x004fe20000001810 */
[----:B------:R-:W2:-:S15]  /*3dcb0*/  LDL R18, [R1+0x40] ;  /* 0x0000400001127983 */ /* 0x000e9e0000100800 */
[----:B------:R-:W-:-:S03]  /*3dcc0*/  NOP ;  /* 0x0000000000007918 */ /* 0x000fc60000000000 */
[----:B------:R5:W-:Y:S04]  /*3dcd0*/  STL.64 [R1+0x610], R12 ;  /* 0x0006100c01007387 */ /* 0x000be80000100a00 */
[----:B------:R0:W-:Y:S04]  /*3dce0*/  STL.64 [R1+0x618], R14 ;  /* 0x0006180e01007387 */ /* 0x0001e80000100a00 */
[----:B------:R-:W2:Y:S04]  /*3dcf0*/  LDL R19, [R1+0x44] ;  /* 0x0000440001137983 */ /* 0x000ea80000100800 */
[----:B------:R-:W2:Y:S04]  /*3dd00*/  LDL.LU R24, [R1+0x600] ;  /* 0x0006000001187983 */ /* 0x000ea80000300800 */
[----:B------:R-:W2:Y:S04]  /*3dd10*/  LDL.LU R25, [R1+0x604] ;  /* 0x0006040001197983 */ /* 0x000ea80000300800 */
[----:B------:R-:W2:Y:S04]  /*3dd20*/  LDL.LU R17, [R1+0x608] ;  /* 0x0006080001117983 */ /* 0x000ea80000300800 */
[----:B------:R-:W2:Y:S04]  /*3dd30*/  LDL.LU R16, [R1+0x60c] ;  /* 0x00060c0001107983 */ /* 0x000ea80000300800 */
[----:B0-----:R-:W2:Y:S01]  /*3dd40*/  LDL.LU R6, [R1+0xc] ;  /* 0x00000c0001067983 */ /* 0x001ea20000300800 */
[----:B-----5:R-:W-:Y:S01]  /*3dd50*/  IMAD.MOV.U32 R13, RZ, RZ, R29 ;  /* 0x000000ffff0d7224 */ /* 0x020fe200078e001d */
[----:B------:R-:W-:Y:S01]  /*3dd60*/  MOV R14, R2 ;  /* 0x00000002000e7202 */ /* 0x000fe20000000f00 */
[----:B------:R-:W-:-:S02]  /*3dd70*/  IMAD.MOV.U32 R15, RZ, RZ, R7 ;  /* 0x000000ffff0f7224 */ /* 0x000fc400078e0007 */
[----:B------:R-:W-:Y:S01]  /*3dd80*/  FMUL R0, R0, 1.4426950216293334961 ;  /* 0x3fb8aa3b00007820 */ /* 0x000fe20000400000 */
[----:B----4-:R-:W-:Y:S05]  /*3dd90*/  STL [R1+0xa8], R3 ;  /* 0x0000a80301007387 */ /* 0x010fea0000100800 */
[----:B------:R-:W0:Y:S01]  /*3dda0*/  MUFU.EX2 R0, R0 ;  /* 0x0000000000007308 */ /* 0x000e220000000800 */
[----:B--2---:R-:W-:-:S07]  /*3ddb0*/  IMAD.MOV.U32 R12, RZ, RZ, R6 ;  /* 0x000000ffff0c7224 */ /* 0x004fce00078e0006 */
[----:B---3--:R-:W-:Y:S01]  /*3ddc0*/  HMMA.16816.F32 R12, R12, R10, R20 ;  /* 0x0000000a0c0c723c */ /* 0x008fe20000001814 */
[----:B------:R-:W2:Y:S04]  /*3ddd0*/  LDL.LU.64 R10, [R1+0xe08] ;  /* 0x000e0800010a7983 */ /* 0x000ea80000300a00 */
[----:B------:R-:W3:Y:S04]  /*3dde0*/  LDL.LU R22, [R1] ;  /* 0x0000000001167983 */ /* 0x000ee80000300800 */
[----:B------:R-:W4:Y:S10]  /*3ddf0*/  LDL.LU R23, [R1+0x10] ;  /* 0x0000100001177983 */ /* 0x000f340000300800 */
[----:B------:R-:W-:Y:S04]  /*3de00*/  STL.64 [R1+0x480], R12 ;  /* 0x0004800c01007387 */ /* 0x000fe80000100a00 */
[----:B------:R5:W-:Y:S04]  /*3de10*/  STL.64 [R1+0x488], R14 ;  /* 0x0004880e01007387 */ /* 0x000be80000100a00 */
[----:B0-----:R-:W-:Y:S04]  /*3de20*/  STL [R1+0xac], R0 ;  /* 0x0000ac0001007387 */ /* 0x001fe80000100800 */
[----:B------:R-:W-:Y:S01]  /*3de30*/  STL [R1+0xde8], R28 ;  /* 0x000de81c01007387 */ /* 0x000fe20000100800 */
[----:B-----5:R-:W-:-:S03]  /*3de40*/  IMAD.MOV.U32 R14, RZ, RZ, R2 ;  /* 0x000000ffff0e7224 */ /* 0x020fc600078e0002 */
[----:B------:R-:W5:Y:S01]  /*3de50*/  LDL.LU R2, [R1+0xe00] ;  /* 0x000e000001027983 */ /* 0x000f620000300800 */
[----:B------:R-:W-:Y:S01]  /*3de60*/  IMAD.MOV.U32 R12, RZ, RZ, R6 ;  /* 0x000000ffff0c7224 */ /* 0x000fe200078e0006 */
[----:B------:R-:W-:Y:S01]  /*3de70*/  MOV R13, R29 ;  /* 0x0000001d000d7202 */ /* 0x000fe20000000f00 */
[----:B------:R-:W-:Y:S02]  /*3de80*/  IMAD.MOV.U32 R15, RZ, RZ, R7 ;  /* 0x000000ffff0f7224 */ /* 0x000fe400078e0007 */
[C---:B------:R-:W-:Y:S01]  /*3de90*/  FMUL R24, R3.reuse, R24 ;  /* 0x0000001803187220 */ /* 0x040fe20000400000 */
[----:B------:R-:W-:-:S04]  /*3dea0*/  FMUL R25, R3, R25 ;  /* 0x0000001903197220 */ /* 0x000fc80000400000 */
[----:B--2---:R-:W-:Y:S01]  /*3deb0*/  HMMA.16816.F32 R8, R12, R26, R8 ;  /* 0x0000001a0c08723c */ /* 0x004fe20000001808 */
[C---:B------:R-:W-:Y:S01]  /*3dec0*/  FMUL R26, R0.reuse, R17 ;  /* 0x00000011001a7220 */ /* 0x040fe20000400000 */
[----:B------:R-:W-:-:S15]  /*3ded0*/  FMUL R27, R0, R16 ;  /* 0x00000010001b7220 */ /* 0x000fde0000400000 */
[----:B------:R-:W-:Y:S02]  /*3dee0*/  NOP ;  /* 0x0000000000007918 */ /* 0x000fe40000000000 */
[----:B------:R3:W-:Y:S04]  /*3def0*/  STL.64 [R1+0x510], R8 ;  /* 0x0005100801007387 */ /* 0x0007e80000100a00 */
[----:B------:R4:W-:Y:S04]  /*3df00*/  STL.64 [R1+0x518], R10 ;  /* 0x0005180a01007387 */ /* 0x0009e80000100a00 */
[----:B------:R-:W2:Y:S01]  /*3df10*/  LDL.LU R12, [R1+0x5f0] ;  /* 0x0005f000010c7983 */ /* 0x000ea20000300800 */
[----:B---3--:R-:W-:-:S03]  /*3df20*/  MOV R8, R22 ;  /* 0x0000001600087202 */ /* 0x008fc60000000f00 */
[----:B------:R-:W3:Y:S01]  /*3df30*/  LDL.LU R13, [R1+0x5f4] ;  /* 0x0005f400010d7983 */ /* 0x000ee20000300800 */
[----:B----4-:R-:W-:Y:S01]  /*3df40*/  IMAD.MOV.U32 R10, RZ, RZ, R23 ;  /* 0x000000ffff0a7224 */ /* 0x010fe200078e0017 */
[----:B-1----:R-:W-:Y:S01]  /*3df50*/  MOV R11, R4 ;  /* 0x00000004000b7202 */ /* 0x002fe20000000f00 */
[----:B-----5:R-:W-:Y:S01]  /*3df60*/  IMAD.MOV.U32 R9, RZ, RZ, R2 ;  /* 0x000000ffff097224 */ /* 0x020fe200078e0002 */
[----:B------:R-:W4:Y:S04]  /*3df70*/  LDL.LU R14, [R1+0x5f8] ;  /* 0x0005f800010e7983 */ /* 0x000f280000300800 */
[----:B------:R-:W5:Y:S02]  /*3df80*/  LDL.LU R7, [R1+0x5fc] ;  /* 0x0005fc0001077983 */ /* 0x000f640000300800 */
[----:B------:R-:W-:-:S15]  /*3df90*/  HMMA.16816.F32 R24, R8, R18, R24 ;  /* 0x000000120818723c */ /* 0x000fde0000001818 */
[----:B------:R-:W-:-:S04]  /*3dfa0*/  NOP ;  /* 0x0000000000007918 */ /* 0x000fc80000000000 */
[----:B------:R0:W-:Y:S04]  /*3dfb0*/  STL.64 [R1+0xdf8], R24 ;  /* 0x000df81801007387 */ /* 0x0001e80000100a00 */
[----:B0-----:R-:W5:Y:S04]  /*3dfc0*/  LDL R24, [R1+0x48] ;  /* 0x0000480001187983 */ /* 0x001f680000100800 */
[----:B------:R-:W5:Y:S04]  /*3dfd0*/  LDL R25, [R1+0x4c] ;  /* 0x00004c0001197983 */ /* 0x000f680000100800 */
[----:B------:R0:W-:Y:S04]  /*3dfe0*/  STL.64 [R1+0xdf0], R26 ;  /* 0x000df01a01007387 */ /* 0x0001e80000100a00 */
[----:B0-----:R-:W5:Y:S04]  /*3dff0*/  LDL R26, [R1+0x68] ;  /* 0x00006800011a7983 */ /* 0x001f680000100800 */
[----:B------:R-:W5:Y:S04]  /*3e000*/  LDL R27, [R1+0x6c] ;  /* 0x00006c00011b7983 */ /* 0x000f680000100800 */
[----:B------:R-:W5:Y:S04]  /*3e010*/  LDL.LU R18, [R1+0x470] ;  /* 0x0004700001127983 */ /* 0x000f680000300800 */
[----:B------:R-:W5:Y:S04]  /*3e020*/  LDL.LU R17, [R1+0x474] ;  /* 0x0004740001117983 */ /* 0x000f680000300800 */
[----:B------:R-:W5:Y:S04]  /*3e030*/  LDL.LU R16, [R1+0x478] ;  /* 0x0004780001107983 */ /* 0x000f680000300800 */
[----:B------:R-:W5:Y:S01]  /*3e040*/  LDL.LU R6, [R1+0x47c] ;  /* 0x00047c0001067983 */ /* 0x000f620000300800 */
[----:B------:R-:W-:-:S03]  /*3e050*/  IMAD.MOV.U32 R19, RZ, RZ, R4 ;  /* 0x000000ffff137224 */ /* 0x000fc600078e0004 */
[----:B------:R-:W5:Y:S04]  /*3e060*/  LDL R28, [R1+0x60] ;  /* 0x00006000011c7983 */ /* 0x000f680000100800 */
[----:B------:R-:W5:Y:S04]  /*3e070*/  LDL R29, [R1+0x64] ;  /* 0x00006400011d7983 */ /* 0x000f680000100800 */
[----:B------:R-:W5:Y:S04]  /*3e080*/  LDL.LU R21, [R1+0x504] ;  /* 0x0005040001157983 */ /* 0x000f680000300800 */
[----:B------:R-:W5:Y:S01]  /*3e090*/  LDL.LU R20, [R1+0x508] ;  /* 0x0005080001147983 */ /* 0x000f620000300800 */
[C---:B--2---:R-:W-:Y:S01]  /*3e0a0*/  FMUL R12, R3.reuse, R12 ;  /* 0x0000000c030c7220 */ /* 0x044fe20000400000 */
[----:B---3--:R-:W-:Y:S01]  /*3e0b0*/  FMUL R13, R3, R13 ;  /* 0x0000000d030d7220 */ /* 0x008fe20000400000 */
[C---:B----4-:R-:W-:Y:S01]  /*3e0c0*/  FMUL R14, R0.reuse, R14 ;  /* 0x0000000e000e7220 */ /* 0x050fe20000400000 */
[----:B-----5:R-:W-:-:S02]  /*3e0d0*/  FMUL R15, R0, R7 ;  /* 0x00000007000f7220 */ /* 0x020fc40000400000 */
[----:B------:R-:W2:Y:S05]  /*3e0e0*/  LDL.LU R7, [R1+0x50c] ;  /* 0x00050c0001077983 */ /* 0x000eaa0000300800 */
[----:B------:R-:W-:Y:S01]  /*3e0f0*/  HMMA.16816.F32 R12, R8, R24, R12 ;  /* 0x00000018080c723c */ /* 0x000fe2000000180c */
[----:B------:R-:W3:Y:S01]  /*3e100*/  LDL.LU.64 R24, [R1+0xdf8] ;  /* 0x000df80001187983 */ /* 0x000ee20000300a00 */
[C---:B------:R-:W-:Y:S01]  /*3e110*/  FMUL R8, R3.reuse, R18 ;  /* 0x0000001203087220 */ /* 0x040fe20000400000 */
[----:B------:R-:W-:Y:S01]  /*3e120*/  MOV R18, R23 ;  /* 0x0000001700127202 */ /* 0x000fe20000000f00 */
[----:B------:R-:W-:Y:S01]  /*3e130*/  FMUL R9, R3, R17 ;  /* 0x0000001103097220 */ /* 0x000fe20000400000 */
[----:B------:R-:W-:-:S02]  /*3e140*/  IMAD.MOV.U32 R17, RZ, RZ, R2 ;  /* 0x000000ffff117224 */ /* 0x000fc400078e0002 */
[C---:B------:R-:W-:Y:S01]  /*3e150*/  FMUL R10, R0.reuse, R16 ;  /* 0x00000010000a7220 */ /* 0x040fe20000400000 */
[----:B------:R-:W-:Y:S02]  /*3e160*/  IMAD.MOV.U32 R16, RZ, RZ, R22 ;  /* 0x000000ffff107224 */ /* 0x000fe400078e0016 */
[----:B------:R-:W-:-:S07]  /*3e170*/  FMUL R11, R0, R6 ;  /* 0x00000006000b7220 */ /* 0x000fce0000400000 */
[----:B------:R-:W-:Y:S01]  /*3e180*/  HMMA.16816.F32 R8, R16, R26, R8 ;  /* 0x0000001a1008723c */ /* 0x000fe20000001808 */
[----:B------:R-:W3:Y:S04]  /*3e190*/  LDL.LU.64 R26, [R1+0xdf0] ;  /* 0x000df000011a7983 */ /* 0x000ee80000300a00 */
[----:B------:R-:W4:Y:S01]  /*3e1a0*/  LDL.LU R19, [R1+0x500] ;  /* 0x0005000001137983 */ /* 0x000f220000300800 */
[----:B------:R-:W-:Y:S01]  /*3e1b0*/  FMUL R17, R3, R21 ;  /* 0x0000001503117220 */ /* 0x000fe20000400000 */
[----:B------:R-:W-:Y:S01]  /*3e1c0*/  FMUL R18, R0, R20 ;  /* 0x0000001400127220 */ /* 0x000fe20000400000 */
[----:B------:R-:W-:Y:S01]  /*3e1d0*/  IMAD.MOV.U32 R20, RZ, RZ, R22 ;  /* 0x000000ffff147224 */ /* 0x000fe200078e0016 */
[----:B------:R-:W-:Y:S01]  /*3e1e0*/  MOV R21, R2 ;  /* 0x0000000200157202 */ /* 0x000fe20000000f00 */
[----:B------:R-:W-:Y:S01]  /*3e1f0*/  IMAD.MOV.U32 R22, RZ, RZ, R23 ;  /* 0x000000ffff167224 */ /* 0x000fe200078e0017 */
[----:B------:R-:W5:Y:S01]  /*3e200*/  LDL R6, [R1+0x84] ;  /* 0x0000840001067983 */ /* 0x000f620000100800 */
[----:B------:R-:W-:-:S07]  /*3e210*/  IMAD.MOV.U32 R23, RZ, RZ, R4 ;  /* 0x000000ffff177224 */ /* 0x000fce00078e0004 */
[----:B------:R0:W-:Y:S01]  /*3e220*/  STL.64 [R1+0xde0], R10 ;  /* 0x000de00a01007387 */ /* 0x0001e20000100a00 */
[----:B----4-:R-:W-:Y:S01]  /*3e230*/  FMUL R16, R3, R19 ;  /* 0x0000001303107220 */ /* 0x010fe20000400000 */
[----:B--2---:R-:W-:Y:S02]  /*3e240*/  FMUL R19, R0, R7 ;  /* 0x0000000700137220 */ /* 0x004fe40000400000 */
[----:B------:R-:W2:Y:S04]  /*3e250*/  LDL.LU R3, [R1+0xdec] ;  /* 0x000dec0001037983 */ /* 0x000ea80000300800 */
[----:B------:R-:W4:Y:S01]  /*3e260*/  LDL R0, [R1+0x2a8] ;  /* 0x0002a80001007983 */ /* 0x000f220000100800 */
[----:B------:R-:W-:Y:S03]  /*3e270*/  HMMA.16816.F32 R16, R20, R28, R16 ;  /* 0x0000001c1410723c */ /* 0x000fe60000001810 */
[----:B0-----:R-:W3:Y:S04]  /*3e280*/  LDL.64 R10, [R1+0x70] ;  /* 0x00007000010a7983 */ /* 0x001ee80000100a00 */
[----:B------:R-:W3:Y:S04]  /*3e290*/  LDL R2, [R1+0x2ac] ;  /* 0x0002ac0001027983 */ /* 0x000ee80000100800 */
[----:B------:R-:W3:Y:S08]  /*3e2a0*/  LDL.LU R28, [R1+0xde8] ;  /* 0x000de800011c7983 */ /* 0x000ef00000300800 */
[----:B------:R0:W-:Y:S04]  /*3e2b0*/  STL.64 [R1+0xdd8], R18 ;  /* 0x000dd81201007387 */ /* 0x0001e80000100a00 */
[----:B------:R-:W3:Y:S04]  /*3e2c0*/  LDL R20, [R1+0x4] ;  /* 0x0000040001147983 */ /* 0x000ee80000100800 */
[----:B------:R-:W3:Y:S04]  /*3e2d0*/  LDL R22, [R1+0x14] ;  /* 0x0000140001167983 */ /* 0x000ee80000100800 */
[----:B0-----:R-:W3:Y:S04]  /*3e2e0*/  LDL R18, [R1+0x58] ;  /* 0x0000580001127983 */ /* 0x001ee80000100800 */
[----:B------:R-:W3:Y:S01]  /*3e2f0*/  LDL R19, [R1+0x5c] ;  /* 0x00005c0001137983 */ /* 0x000ee20000100800 */
[----:B------:R-:W-:Y:S01]  /*3e300*/  IMAD.MOV.U32 R23, RZ, RZ, R5 ;  /* 0x000000ffff177224 */ /* 0x000fe200078e0005 */
[----:B--2---:R-:W-:-:S07]  /*3e310*/  MOV R21, R3 ;  /* 0x0000000300157202 */ /* 0x004fce0000000f00 */
[----:B---3--:R-:W-:Y:S01]  /*3e320*/  HMMA.16816.F32 R20, R20, R18, R24 ;  /* 0x000000121414723c */ /* 0x008fe20000001818 */
[----:B------:R-:W0:Y:S04]  /*3e330*/  LDS.64 R18, [R28+UR7+0x41400] ;  /* 0x041400071c127984 */ /* 0x000e280008000a00 */
[----:B------:R-:W1:Y:S04]  /*3e340*/  LDS.64 R28, [R28+UR7+0x41600] ;  /* 0x041600071c1c7984 */ /* 0x000e680008000a00 */
[----:B------:R-:W2:Y:S04]  /*3e350*/  LDL.LU R25, [R1+0x7ec] ;  /* 0x0007ec0001197983 */ /* 0x000ea80000300800 */
[----:B------:R-:W4:Y:S06]  /*3e360*/  LDL.LU R27, [R1+0x7f0] ;  /* 0x0007f000011b7983 */ /* 0x000f2c0000300800 */
[----:B------:R-:W-:Y:S04]  /*3e370*/  STL.64 [R1+0x600], R20 ;  /* 0x0006001401007387 */ /* 0x000fe80000100a00 */
[----:B------:R-:W-:Y:S04]  /*3e380*/  STL.64 [R1+0x608], R22 ;  /* 0x0006081601007387 */ /* 0x000fe80000100a00 */
[----:B-----5:R-:W3:Y:S04]  /*3e390*/  LDS.64 R20, [R6+UR7+0x41400] ;  /* 0x0414000706147984 */ /* 0x020ee80008000a00 */
[----:B------:R-:W5:Y:S01]  /*3e3a0*/  LDS.64 R6, [R6+UR7+0x41600] ;  /* 0x0416000706067984 */ /* 0x000f620008000a00 */
[----:B0-----:R-:W-:-:S03]  /*3e3b0*/  IMAD.MOV.U32 R24, RZ, RZ, R18 ;  /* 0x000000ffff187224 */ /* 0x001fc600078e0012 */
[----:B------:R0:W-:Y:S01]  /*3e3c0*/  STL [R1+0xc], R19 ;  /* 0x00000c1301007387 */ /* 0x0001e20000100800 */
[----:B------:R-:W-:-:S03]  /*3e3d0*/  MOV R4, R19 ;  /* 0x0000001300047202 */ /* 0x000fc60000000f00 */
[----:B------:R-:W5:Y:S04]  /*3e3e0*/  LDL R18, [R1+0x50] ;  /* 0x0000500001127983 */ /* 0x000f680000100800 */
[----:B0-----:R-:W5:Y:S04]  /*3e3f0*/  LDL R19, [R1+0x54] ;  /* 0x0000540001137983 */ /* 0x001f680000100800 */
[----:B------:R0:W-:Y:S04]  /*3e400*/  STL [R1+0xdd0], R24 ;  /* 0x000dd01801007387 */ /* 0x0001e80000100800 */
[----:B0-----:R-:W5:Y:S04]  /*3e410*/  LDL.LU R24, [R1+0x14] ;  /* 0x0000140001187983 */ /* 0x001f680000300800 */
[----:B-1----:R0:W-:Y:S04]  /*3e420*/  STL [R1+0xdd4], R28 ;  /* 0x000dd41c01007387 */ /* 0x0021e80000100800 */
[----:B0-----:R-:W5:Y:S01]  /*3e430*/  LDL.LU R28, [R1+0x4] ;  /* 0x00000400011c7983 */ /* 0x001f620000300800 */
[----:B---3--:R-:W-:-:S03]  /*3e440*/  IMAD.MOV.U32 R26, RZ, RZ, R20 ;  /* 0x000000ffff1a7224 */ /* 0x008fc600078e0014 */
[----:B------:R-:W-:Y:S01]  /*3e450*/  STL [R1+0xdbc], R29 ;  /* 0x000dbc1d01007387 */ /* 0x000fe20000100800 */
[----:B------:R-:W-:-:S03]  /*3e460*/  IMAD.MOV.U32 R23, RZ, RZ, R5 ;  /* 0x000000ffff177224 */ /* 0x000fc600078e0005 */
[----:B------:R0:W-:Y:S02]  /*3e470*/  STL [R1+0x1c], R21 ;  /* 0x00001c1501007387 */ /* 0x0001e40000100800 */
[----:B0-----:R-:W-:Y:S01]  /*3e480*/  MOV R21, R3 ;  /* 0x0000000300157202 */ /* 0x001fe20000000f00 */
[----:B--2---:R-:W-:Y:S01]  /*3e490*/  FADD R2, -R2, R25 ;  /* 0x0000001902027221 */ /* 0x004fe20000000100 */
[----:B------:R-:W-:Y:S02]  /*3e4a0*/  IMAD.MOV.U32 R25, RZ, RZ, R11 ;  /* 0x000000ffff197224 */ /* 0x000fe400078e000b */
[----:B----4-:R-:W-:Y:S01]  /*3e4b0*/  FADD R0, -R0, R27 ;  /* 0x0000001b00007221 */ /* 0x010fe20000000100 */
[----:B------:R-:W-:Y:S01]  /*3e4c0*/  MOV R27, R10 ;  /* 0x0000000a001b7202 */ /* 0x000fe20000000f00 */
[----:B-----5:R-:W-:Y:S02]  /*3e4d0*/  IMAD.MOV.U32 R22, RZ, RZ, R24 ;  /* 0x000000ffff167224 */ /* 0x020fe400078e0018 */
[----:B------:R-:W-:-:S07]  /*3e4e0*/  IMAD.MOV.U32 R20, RZ, RZ, R28 ;  /* 0x000000ffff147224 */ /* 0x000fce00078e001c */
[----:B------:R-:W-:-:S15]  /*3e4f0*/  HMMA.16816.F32 R12, R20, R10, R12 ;  /* 0x0000000a140c723c */ /* 0x000fde000000180c */
[----:B------:R-:W-:-:S04]  /*3e500*/  NOP ;  /* 0x0000000000007918 */ /* 0x000fc80000000000 */
[----:B------:R0:W-:Y:S04]  /*3e510*/  STL.64 [R1+0x5f0], R12 ;  /* 0x0005f00c01007387 */ /* 0x0001e80000100a00 */
[----:B------:R1:W-:Y:S04]  /*3e520*/  STL.64 [R1+0x5f8], R14 ;  /* 0x0005f80e01007387 */ /* 0x0003e80000100a00 */
[----:B------:R-:W2:Y:S01]  /*3e530*/  LDL.LU.64 R10, [R1+0xde0] ;  /* 0x000de000010a7983 */ /* 0x000ea20000300a00 */
[----:B------:R-:W-:Y:S01]  /*3e540*/  FMUL R2, R2, 1.4426950216293334961 ;  /* 0x3fb8aa3b02027820 */ /* 0x000fe20000400000 */
[----:B0-----:R-:W-:Y:S01]  /*3e550*/  IMAD.MOV.U32 R12, RZ, RZ, R28 ;  /* 0x000000ffff0c7224 */ /* 0x001fe200078e001c */
[----:B------:R-:W-:Y:S01]  /*3e560*/  MOV R13, R3 ;  /* 0x00000003000d7202 */ /* 0x000fe20000000f00 */
[----:B-1----:R-:W-:-:S02]  /*3e570*/  IMAD.MOV.U32 R14, RZ, RZ, R24 ;  /* 0x000000ffff0e7224 */ /* 0x002fc400078e0018 */
[----:B------:R-:W-:Y:S01]  /*3e580*/  IMAD.MOV.U32 R15, RZ, RZ, R5 ;  /* 0x000000ffff0f7224 */ /* 0x000fe200078e0005 */
[----:B------:R-:W0:Y:S01]  /*3e590*/  MUFU.EX2 R29, R2 ;  /* 0x00000002001d7308 */ /* 0x000e220000000800 */
[----:B------:R-:W3:Y:S04]  /*3e5a0*/  LDL.LU R20, [R1+0x5e0] ;  /* 0x0005e00001147983 */ /* 0x000ee80000300800 */
[----:B------:R-:W4:Y:S04]  /*3e5b0*/  LDL.LU R21, [R1+0x5e4] ;  /* 0x0005e40001157983 */ /* 0x000f280000300800 */
[----:B------:R-:W5:Y:S01]  /*3e5c0*/  LDL.LU R22, [R1+0x5e8] ;  /* 0x0005e80001167983 */ /* 0x000f620000300800 */
[----:B------:R-:W-:-:S03]  /*3e5d0*/  FMUL R0, R0, 1.4426950216293334961 ;  /* 0x3fb8aa3b00007820 */ /* 0x000fc60000400000 */
[----:B------:R-:W3:Y:S04]  /*3e5e0*/  LDL.LU R23, [R1+0x5ec] ;  /* 0x0005ec0001177983 */ /* 0x000ee80000300800 */
[----:B0-----:R-:W-:Y:S01]  /*3e5f0*/  STL [R1+0xa0], R29 ;  /* 0x0000a01d01007387 */ /* 0x001fe20000100800 */
[----:B------:R-:W0:Y:S01]  /*3e600*/  MUFU.EX2 R0, R0 ;  /* 0x0000000000007308 */ /* 0x000e220000000800 */
[----:B--2---:R-:W-:Y:S02]  /*3e610*/  HMMA.16816.F32 R8, R12, R18, R8 ;  /* 0x000000120c08723c */ /* 0x004fe40000001808 */
[----:B------:R-:W2:Y:S04]  /*3e620*/  LDL.LU.64 R18, [R1+0xdd8] ;  /* 0x000dd80001127983 */ /* 0x000ea80000300a00 */
[----:B------:R-:W2:-:S13]  /*3e630*/  LDL R14, [R1+0x78] ;  /* 0x00007800010e7983 */ /* 0x000e9a0000100800 */
[----:B------:R1:W-:Y:S04]  /*3e640*/  STL.64 [R1+0x470], R8 ;  /* 0x0004700801007387 */ /* 0x0003e80000100a00 */
[----:B------:R0:W-:Y:S04]  /*3e650*/  STL.64 [R1+0x478], R10 ;  /* 0x0004780a01007387 */ /* 0x0001e80000100a00 */
[----:B------:R-:W2:Y:S04]  /*3e660*/  LDL R15, [R1+0x7c] ;  /* 0x00007c00010f7983 */ /* 0x000ea80000100800 */
[----:B------:R-:W2:Y:S01]  /*3e670*/  LDL R12, [R1+0x40] ;  /* 0x00004000010c7983 */ /* 0x000ea20000100800 */
[----:B-1----:R-:W-:-:S03]  /*3e680*/  MOV R8, R28 ;  /* 0x0000001c00087202 */ /* 0x002fc60000000f00 */
[----:B------:R-:W2:Y:S01]  /*3e690*/  LDL R13, [R1+0x44] ;  /* 0x00004400010d7983 */ /* 0x000ea20000100800 */
[----:B0-----:R-:W-:-:S03]  /*3e6a0*/  IMAD.MOV.U32 R10, RZ, RZ, R24 ;  /* 0x000000ffff0a7224 */ /* 0x001fc600078e0018 */
[----:B------:R-:W2:Y:S04]  /*3e6b0*/  LDL.LU R28, [R1+0xdd4] ;  /* 0x000dd400011c7983 */ /* 0x000ea80000300800 */
[----:B------:R-:W-:Y:S04]  /*3e6c0*/  STL [R1+0xa4], R0 ;  /* 0x0000a40001007387 */ /* 0x000fe80000100800 */
[----:B------:R-:W2:Y:S01]  /*3e6d0*/  LDL.LU R24, [R1+0xdd0] ;  /* 0x000dd00001187983 */ /* 0x000ea20000300800 */
[----:B------:R-:W-:Y:S01]  /*3e6e0*/  IMAD.MOV.U32 R9, RZ, RZ, R3 ;  /* 0x000000ffff097224 */ /* 0x000fe200078e0003 */
[----:B------:R-:W-:-:S02]  /*3e6f0*/  MOV R11, R5 ;  /* 0x00000005000b7202 */ /* 0x000fc40000000f00 */
[----:B------:R-:W-:Y:S01]  /*3e700*/  STL [R1+0xdb8], R4 ;  /* 0x000db80401007387 */ /* 0x000fe20000100800 */
[C---:B---3--:R-:W-:Y:S01]  /*3e710*/  FMUL R20, R29.reuse, R20 ;  /* 0x000000141d147220 */ /* 0x048fe20000400000 */
[----:B----4-:R-:W-:Y:S01]  /*3e720*/  FMUL R21, R29, R21 ;  /* 0x000000151d157220 */ /* 0x010fe20000400000 */
[C---:B-----5:R-:W-:Y:S01]  /*3e730*/  FMUL R22, R0.reuse, R22 ;  /* 0x0000001600167220 */ /* 0x060fe20000400000 */
[----:B------:R-:W-:Y:S01]  /*3e740*/  FMUL R23, R0, R23 ;  /* 0x0000001700177220 */ /* 0x000fe20000400000 */
[----:B--2---:R-:W-:-:S15]  /*3e750*/  HMMA.16816.F32 R8, R8, R14, R16 ;  /* 0x0000000e0808723c */ /* 0x004fde0000001810 */
[----:B------:R-:W-:-:S04]  /*3e760*/  NOP ;  /* 0x0000000000007918 */ /* 0x000fc80000000000 */
[----:B------:R0:W-:Y:S04]  /*3e770*/  STL.64 [R1+0x500], R8 ;  /* 0x0005000801007387 */ /* 0x0001e80000100a00 */
[----:B------:R1:W-:Y:S04]  /*3e780*/  STL.64 [R1+0x508], R10 ;  /* 0x0005080a01007387 */ /* 0x0003e80000100a00 */
[----:B------:R-:W2:Y:S01]  /*3e790*/  LDL.LU R16, [R1+0x5d0] ;  /* 0x0005d00001107983 */ /* 0x000ea20000300800 */
[----:B0-----:R-:W-:-:S03]  /*3e7a0*/  IMAD.MOV.U32 R8, RZ, RZ, R24 ;  /* 0x000000ffff087224 */ /* 0x001fc600078e0018 */
[----:B------:R-:W3:Y:S01]  /*3e7b0*/  LDL.LU R17, [R1+0x5d4] ;  /* 0x0005d40001117983 */ /* 0x000ee20000300800 */
[----:B------:R-:W-:Y:S01]  /*3e7c0*/  IMAD.MOV.U32 R9, RZ, RZ, R28 ;  /* 0x000000ffff097224 */ /* 0x000fe200078e001c */
[----:B-1----:R-:W-:Y:S01]  /*3e7d0*/  MOV R10, R26 ;  /* 0x0000001a000a7202 */ /* 0x002fe20000000f00 */
[----:B------:R-:W-:Y:S01]  /*3e7e0*/  IMAD.MOV.U32 R11, RZ, RZ, R6 ;  /* 0x000000ffff0b7224 */ /* 0x000fe200078e0006 */
[----:B------:R-:W4:Y:S04]  /*3e7f0*/  LDL.LU R15, [R1+0x5d8] ;  /* 0x0005d800010f7983 */ /* 0x000f280000300800 */
[----:B------:R-:W5:Y:S02]  /*3e800*/  LDL.LU R3, [R1+0x5dc] ;  /* 0x0005dc0001037983 */ /* 0x000f640000300800 */
[----:B------:R-:W-:-:S15]  /*3e810*/  HMMA.16816.F32 R20, R8, R12, R20 ;  /* 0x0000000c0814723c */ /* 0x000fde0000001814 */
[----:B------:R-:W-:-:S04]  /*3e820*/  NOP ;  /* 0x0000000000007918 */ /* 0x000fc80000000000 */
[----:B------:R0:W-:Y:S04]  /*3e830*/  STL.64 [R1+0xdc8], R20 ;  /* 0x000dc81401007387 */ /* 0x0001e80000100a00 */
[----:B0-----:R-:W5:Y:S04]  /*3e840*/  LDL R20, [R1+0x48] ;  /* 0x0000480001147983 */ /* 0x001f680000100800 */
[----:B------:R-:W5:Y:S04]  /*3e850*/  LDL R21, [R1+0x4c] ;  /* 0x00004c0001157983 */ /* 0x000f680000100800 */
[----:B------:R-:W5:Y:S04]  /*3e860*/  LDL.LU R14, [R1+0x460] ;  /* 0x00046000010e7983 */ /* 0x000f680000300800 */
[----:B------:R-:W5:Y:S04]  /*3e870*/  LDL.LU R13, [R1+0x464] ;  /* 0x00046400010d7983 */ /* 0x000f680000300800 */
[----:B------:R-:W5:Y:S04]  /*3e880*/  LDL.LU R12, [R1+0x468] ;  /* 0x00046800010c7983 */ /* 0x000f680000300800 */
[----:B------:R-:W5:Y:S04]  /*3e890*/  LDL.LU R2, [R1+0x46c] ;  /* 0x00046c0001027983 */ /* 0x000f680000300800 */
[----:B------:R0:W-:Y:S04]  /*3e8a0*/  STL.64 [R1+0xdc0], R22 ;  /* 0x000dc01601007387 */ /* 0x0001e80000100a00 */
[----:B------:R-:W5:Y:S04]  /*3e8b0*/  LDL R4, [R1+0x60] ;  /* 0x0000600001047983 */ /* 0x000f680000100800 */
[----:B------:R-:W5:Y:S04]  /*3e8c0*/  LDL R5, [R1+0x64] ;  /* 0x0000640001057983 */ /* 0x000f680000100800 */
[----:B0-----:R-:W5:Y:S04]  /*3e8d0*/  LDL R22, [R1+0x68] ;  /* 0x0000680001167983 */ /* 0x001f680000100800 */
[----:B------:R-:W5:Y:S01]  /*3e8e0*/  LDL R23, [R1+0x6c] ;  /* 0x00006c0001177983 */ /* 0x000f620000100800 */
[C---:B--2---:R-:W-:Y:S01]  /*3e8f0*/  FMUL R16, R29.reuse, R16 ;  /* 0x000000101d107220 */ /* 0x044fe20000400000 */
[C---:B---3--:R-:W-:Y:S01]  /*3e900*/  FMUL R17, R29.reuse, R17 ;  /* 0x000000111d117220 */ /* 0x048fe20000400000 */
[C---:B----4-:R-:W-:Y:S01]  /*3e910*/  FMUL R18, R0.reuse, R15 ;  /* 0x0000000f00127220 */ /* 0x050fe20000400000 */
[----:B-----5:R-:W-:Y:S01]  /*3e920*/  FMUL R19, R0, R3 ;  /* 0x0000000300137220 */ /* 0x020fe20000400000 */
[----:B------:R-:W-:Y:S01]  /*3e930*/  IMAD.MOV.U32 R15, RZ, RZ, R6 ;  /* 0x000000ffff0f7224 */ /* 0x000fe200078e0006 */
[----:B------:R-:W2:Y:S05]  /*3e940*/  LDL.LU R3, [R1+0x4fc] ;  /* 0x0004fc0001037983 */ /* 0x000eaa0000300800 */
[----:B------:R-:W-:Y:S01]  /*3e950*/  HMMA.16816.F32 R16, R8, R20, R16 ;  /* 0x000000140810723c */ /* 0x000fe20000001810 */
[----:B------:R-:W3:Y:S01]  /*3e960*/  LDL.LU.64 R20, [R1+0xdc8] ;  /* 0x000dc80001147983 */ /* 0x000ee20000300a00 */
[----:B------:R-:W-:Y:S01]  /*3e970*/  FMUL R8, R29, R14 ;  /* 0x0000000e1d087220 */ /* 0x000fe20000400000 */
[----:B------:R-:W-:-:S02]  /*3e980*/  IMAD.MOV.U32 R14, RZ, RZ, R26 ;  /* 0x000000ffff0e7224 */ /* 0x000fc400078e001a */
[----:B------:R-:W-:Y:S01]  /*3e990*/  FMUL R9, R29, R13 ;  /* 0x0000000d1d097220 */ /* 0x000fe20000400000 */
[----:B------:R-:W-:Y:S01]  /*3e9a0*/  MOV R13, R28 ;  /* 0x0000001c000d7202 */ /* 0x000fe20000000f00 */
[C---:B------:R-:W-:Y:S01]  /*3e9b0*/  FMUL R10, R0.reuse, R12 ;  /* 0x0000000c000a7220 */ /* 0x040fe20000400000 */
[----:B------:R-:W-:Y:S02]  /*3e9c0*/  IMAD.MOV.U32 R12, RZ, RZ, R24 ;  /* 0x000000ffff0c7224 */ /* 0x000fe400078e0018 */
        /* <DEDUP_REMOVED lines=8> */
[----:B0-----:R-:W-:Y:S01]  /*3ea50*/  MOV R10, R27 ;  /* 0x0000001b000a7202 */ /* 0x001fe20000000f00 */
[----:B------:R-:W-:Y:S01]  /*3ea60*/  IMAD.MOV.U32 R11, RZ, RZ, R25 ;  /* 0x000000ffff0b7224 */ /* 0x000fe200078e0019 */
[----:B------:R-:W-:Y:S01]  /*3ea70*/  MOV R27, R6 ;  /* 0x00000006001b7202 */ /* 0x000fe20000000f00 */
[----:B------:R-:W-:-:S02]  /*3ea80*/  IMAD.MOV.U32 R25, RZ, RZ, R28 ;  /* 0x000000ffff197224 */ /* 0x000fc400078e001c */
        /* <DEDUP_REMOVED lines=31> */
[----:B------:R-:W-:-:S03]  /*3ec80*/  IMAD.MOV.U32 R22, RZ, RZ, R4 ;  /* 0x000000ffff167224 */ /* 0x000fc600078e0004 */
[----:B------:R0:W-:Y:S02]  /*3ec90*/  STL [R1+0x4], R5 ;  /* 0x0000040501007387 */ /* 0x0001e40000100800 */
[----:B0-----:R-:W-:Y:S01]  /*3eca0*/  IMAD.MOV.U32 R5, RZ, RZ, R29 ;  /* 0x000000ffff057224 */ /* 0x001fe200078e001d */
[----:B---3--:R-:W-:Y:S01]  /*3ecb0*/  MOV R4, R26 ;  /* 0x0000001a00047202 */ /* 0x008fe20000000f00 */
[----:B--2---:R-:W-:-:S07]  /*3ecc0*/  IMAD.MOV.U32 R6, RZ, RZ, R25 ;  /* 0x000000ffff067224 */ /* 0x004fce00078e0019 */
        /* <DEDUP_REMOVED lines=36> */
[----:B0-----:R-:W-:Y:S01]  /*3ef10*/  MOV R8, R26 ;  /* 0x0000001a00087202 */ /* 0x001fe20000000f00 */
[----:B------:R-:W-:-:S02]  /*3ef20*/  IMAD.MOV.U32 R9, RZ, RZ, R24 ;  /* 0x000000ffff097224 */ /* 0x000fc400078e0018 */
[----:B------:R-:W3:Y:S01]  /*3ef30*/  LDL.LU R17, [R1+0x5b4] ;  /* 0x0005b40001117983 */ /* 0x000ee20000300800 */
[----:B-1----:R-:W-:Y:S01]  /*3ef40*/  IMAD.MOV.U32 R10, RZ, RZ, R22 ;  /* 0x000000ffff0a7224 */ /* 0x002fe200078e0016 */
[----:B------:R-:W-:-:S07]  /*3ef50*/  MOV R11, R2 ;  /* 0x00000002000b7202 */ /* 0x000fce0000000f00 */
        /* <DEDUP_REMOVED lines=27> */
[----:B------:R-:W-:Y:S01]  /*3f110*/  MOV R14, R22 ;  /* 0x00000016000e7202 */ /* 0x000fe20000000f00 */
[----:B----4-:R-:W-:Y:S01]  /*3f120*/  FMUL R9, R27, R13 ;  /* 0x0000000d1b097220 */ /* 0x010fe20000400000 */
[----:B------:R-:W-:Y:S02]  /*3f130*/  IMAD.MOV.U32 R13, RZ, RZ, R24 ;  /* 0x000000ffff0d7224 */ /* 0x000fe400078e0018 */
        /* <DEDUP_REMOVED lines=14> */
[----:B------:R-:W-:Y:S01]  /*3f220*/  IMAD.MOV.U32 R20, RZ, RZ, R26 ;  /* 0x000000ffff147224 */ /* 0x000fe200078e001a */
[----:B------:R-:W-:Y:S02]  /*3f230*/  MOV R21, R24 ;  /* 0x0000001800157202 */ /* 0x000fe40000000f00 */
[----:B------:R-:W4:Y:S04]  /*3f240*/  LDL.LU R26, [R1+0x4] ;  /* 0x00000400011a7983 */ /* 0x000f280000300800 */
[----:B------:R-:W5:Y:S01]  /*3f250*/  LDL.LU R24, [R1+0x800] ;  /* 0x0008000001187983 */ /* 0x000f620000300800 */
[----:B------:R-:W-:Y:S03]  /*3f260*/  HMMA.16816.F32 R12, R20, R6, R12 ;  /* 0x00000006140c723c */ /* 0x000fe6000000180c */
[----:B------:R-:W2:Y:S04]  /*3f270*/  LDL R2, [R1+0x29c] ;  /* 0x00029c0001027983 */ /* 0x000ea80000100800 */
[----:B------:R-:W2:Y:S01]  /*3f280*/  LDL.LU.64 R6, [R1+0xd80] ;  /* 0x000d800001067983 */ /* 0x000ea20000300a00 */
[----:B------:R-:W-:Y:S01]  /*3f290*/  MOV R21, R25 ;  /* 0x0000001900157202 */ /* 0x000fe20000000f00 */
[----:B------:R-:W-:-:S10]  /*3f2a0*/  IMAD.MOV.U32 R23, RZ, RZ, R3 ;  /* 0x000000ffff177224 */ /* 0x000fd400078e0003 */
[----:B------:R0:W-:Y:S04]  /*3f2b0*/  STL.64 [R1+0xd70], R14 ;  /* 0x000d700e01007387 */ /* 0x0001e80000100a00 */
[----:B0-----:R-:W5:Y:S01]  /*3f2c0*/  LDL.64 R14, [R1+0x50] ;  /* 0x00005000010e7983 */ /* 0x001f620000100a00 */
[----:B---3--:R-:W-:Y:S02]  /*3f2d0*/  IMAD.MOV.U32 R20, RZ, RZ, R27 ;  /* 0x000000ffff147224 */ /* 0x008fe400078e001b */
[----:B----4-:R-:W-:-:S07]  /*3f2e0*/  IMAD.MOV.U32 R22, RZ, RZ, R26 ;  /* 0x000000ffff167224 */ /* 0x010fce00078e001a */
[----:B--2---:R-:W-:Y:S01]  /*3f2f0*/  HMMA.16816.F32 R20, R20, R28, R4 ;  /* 0x0000001c1414723c */ /* 0x004fe20000001804 */
[----:B------:R-:W2:-:S15]  /*3f300*/  LDL.LU R28, [R1+0xd78] ;  /* 0x000d7800011c7983 */ /* 0x000e9e0000300800 */
[----:B------:R-:W-:-:S03]  /*3f310*/  NOP ;  /* 0x0000000000007918 */ /* 0x000fc60000000000 */
[----:B------:R-:W-:Y:S04]  /*3f320*/  STL.64 [R1+0x5c0], R20 ;  /* 0x0005c01401007387 */ /* 0x000fe80000100a00 */
[----:B------:R-:W-:Y:S04]  /*3f330*/  STL.64 [R1+0x5c8], R22 ;  /* 0x0005c81601007387 */ /* 0x000fe80000100a00 */
[----:B------:R-:W3:Y:S01]  /*3f340*/  LDL R7, [R1+0x84] ;  /* 0x0000840001077983 */ /* 0x000ee20000100800 */
[----:B------:R-:W-:-:S03]  /*3f350*/  MOV R5, R29 ;  /* 0x0000001d00057202 */ /* 0x000fc60000000f00 */
[----:B--2---:R-:W0:Y:S04]  /*3f360*/  LDS.64 R20, [R28+UR7+0x41c00] ;  /* 0x041c00071c147984 */ /* 0x004e280008000a00 */
[----:B------:R-:W1:Y:S04]  /*3f370*/  LDS.64 R28, [R28+UR7+0x41e00] ;  /* 0x041e00071c1c7984 */ /* 0x000e680008000a00 */
[----:B---3--:R-:W2:Y:S01]  /*3f380*/  LDS.64 R22, [R7+UR7+0x41c00] ;  /* 0x041c000707167984 */ /* 0x008ea20008000a00 */
[----:B-----5:R-:W-:-:S03]  /*3f390*/  FADD R0, -R0, R24 ;  /* 0x0000001800007221 */ /* 0x020fc60000000100 */
[----:B------:R-:W3:Y:S01]  /*3f3a0*/  LDS.64 R6, [R7+UR7+0x41e00] ;  /* 0x041e000707067984 */ /* 0x000ee20008000a00 */
[----:B0-----:R-:W-:-:S03]  /*3f3b0*/  IMAD.MOV.U32 R4, RZ, RZ, R21 ;  /* 0x000000ffff047224 */ /* 0x001fc600078e0015 */
[----:B------:R-:W-:Y:S04]  /*3f3c0*/  STL.64 [R1+0x8], R20 ;  /* 0x0000081401007387 */ /* 0x000fe80000100a00 */
[----:B------:R0:W-:Y:S04]  /*3f3d0*/  STL.64 [R1+0xd50], R4 ;  /* 0x000d500401007387 */ /* 0x0001e80000100a00 */
[----:B0-----:R-:W4:Y:S04]  /*3f3e0*/  LDL R4, [R1+0x70] ;  /* 0x0000700001047983 */ /* 0x001f280000100800 */
[----:B------:R-:W4:Y:S04]  /*3f3f0*/  LDL R5, [R1+0x74] ;  /* 0x0000740001057983 */ /* 0x000f280000100800 */
[----:B-1----:R0:W-:Y:S04]  /*3f400*/  STL [R1+0xd58], R29 ;  /* 0x000d581d01007387 */ /* 0x0021e80000100800 */
[----:B0-----:R-:W5:Y:S01]  /*3f410*/  LDL.LU R29, [R1+0x7fc] ;  /* 0x0007fc00011d7983 */ /* 0x001f620000300800 */
[----:B------:R-:W-:Y:S01]  /*3f420*/  IMAD.MOV.U32 R20, RZ, RZ, R27 ;  /* 0x000000ffff147224 */ /* 0x000fe200078e001b */
[----:B------:R-:W-:-:S02]  /*3f430*/  MOV R21, R25 ;  /* 0x0000001900157202 */ /* 0x000fc40000000f00 */
[----:B--2---:R0:W-:Y:S02]  /*3f440*/  STL.64 [R1+0x10], R22 ;  /* 0x0000101601007387 */ /* 0x0041e40000100a00 */
[----:B0-----:R-:W-:Y:S02]  /*3f450*/  IMAD.MOV.U32 R22, RZ, RZ, R26 ;  /* 0x000000ffff167224 */ /* 0x001fe400078e001a */
[----:B------:R-:W-:-:S07]  /*3f460*/  IMAD.MOV.U32 R23, RZ, RZ, R3 ;  /* 0x000000ffff177224 */ /* 0x000fce00078e0003 */
[----:B----4-:R-:W-:Y:S01]  /*3f470*/  HMMA.16816.F32 R16, R20, R4, R16 ;  /* 0x000000041410723c */ /* 0x010fe20000001810 */
[----:B------:R-:W2:Y:S01]  /*3f480*/  LDL R4, [R1+0x40] ;  /* 0x0000400001047983 */ /* 0x000ea20000100800 */
[----:B-----5:R-:W-:-:S15]  /*3f490*/  FADD R2, -R2, R29 ;  /* 0x0000001d02027221 */ /* 0x020fde0000000100 */
[----:B------:R-:W-:Y:S02]  /*3f4a0*/  NOP ;  /* 0x0000000000007918 */ /* 0x000fe40000000000 */
[----:B------:R0:W-:Y:S04]  /*3f4b0*/  STL.64 [R1+0x5b0], R16 ;  /* 0x0005b01001007387 */ /* 0x0001e80000100a00 */
[----:B------:R1:W-:Y:S01]  /*3f4c0*/  STL.64 [R1+0x5b8], R18 ;  /* 0x0005b81201007387 */ /* 0x0003e20000100a00 */
[----:B------:R-:W-:-:S03]  /*3f4d0*/  FMUL R2, R2, 1.4426950216293334961 ;  /* 0x3fb8aa3b02027820 */ /* 0x000fc60000400000 */
[----:B------:R-:W2:Y:S01]  /*3f4e0*/  LDL R5, [R1+0x44] ;  /* 0x0000440001057983 */ /* 0x000ea20000100800 */
[----:B0-----:R-:W-:Y:S01]  /*3f4f0*/  MOV R16, R27 ;  /* 0x0000001b00107202 */ /* 0x001fe20000000f00 */
[----:B------:R-:W-:Y:S02]  /*3f500*/  IMAD.MOV.U32 R17, RZ, RZ, R25 ;  /* 0x000000ffff117224 */ /* 0x000fe400078e0019 */
[----:B-1----:R-:W-:Y:S01]  /*3f510*/  IMAD.MOV.U32 R18, RZ, RZ, R26 ;  /* 0x000000ffff127224 */ /* 0x002fe200078e001a */
[----:B------:R-:W-:Y:S01]  /*3f520*/  MOV R19, R3 ;  /* 0x0000000300137202 */ /* 0x000fe20000000f00 */
[----:B------:R0:W1:Y:S01]  /*3f530*/  MUFU.EX2 R29, R2 ;  /* 0x00000002001d7308 */ /* 0x0000620000000800 */
[----:B------:R-:W4:Y:S04]  /*3f540*/  LDL.LU R23, [R1+0x5a0] ;  /* 0x0005a00001177983 */ /* 0x000f280000300800 */
[----:B------:R-:W5:Y:S01]  /*3f550*/  LDL.LU R22, [R1+0x5a4] ;  /* 0x0005a40001167983 */ /* 0x000f620000300800 */
[----:B------:R-:W-:Y:S03]  /*3f560*/  HMMA.16816.F32 R8, R16, R14, R8 ;  /* 0x0000000e1008723c */ /* 0x000fe60000001808 */
[----:B------:R-:W2:Y:S01]  /*3f570*/  LDL.LU R21, [R1+0x5a8] ;  /* 0x0005a80001157983 */ /* 0x000ea20000300800 */
[----:B0-----:R-:W-:-:S03]  /*3f580*/  IMAD.MOV.U32 R2, RZ, RZ, R15 ;  /* 0x000000ffff027224 */ /* 0x001fc600078e000f */
[----:B------:R-:W2:Y:S04]  /*3f590*/  LDL.LU R20, [R1+0x5ac] ;  /* 0x0005ac0001147983 */ /* 0x000ea80000300800 */
[----:B-1----:R-:W-:Y:S04]  /*3f5a0*/  STL [R1+0x90], R29 ;  /* 0x0000901d01007387 */ /* 0x002fe80000100800 */
[----:B------:R-:W2:Y:S04]  /*3f5b0*/  LDL.LU.64 R14, [R1+0xd70] ;  /* 0x000d7000010e7983 */ /* 0x000ea80000300a00 */
[----:B------:R-:W-:Y:S04]  /*3f5c0*/  STL.64 [R1+0x450], R8 ;  /* 0x0004500801007387 */ /* 0x000fe80000100a00 */
[----:B------:R0:W-:Y:S04]  /*3f5d0*/  STL.64 [R1+0x458], R10 ;  /* 0x0004580a01007387 */ /* 0x0001e80000100a00 */
[----:B0-----:R-:W2:Y:S04]  /*3f5e0*/  LDL R10, [R1+0x78] ;  /* 0x00007800010a7983 */ /* 0x001ea80000100800 */
[----:B------:R-:W2:Y:S01]  /*3f5f0*/  LDL R11, [R1+0x7c] ;  /* 0x00007c00010b7983 */ /* 0x000ea20000100800 */
[----:B------:R-:W-:-:S06]  /*3f600*/  FMUL R0, R0, 1.4426950216293334961 ;  /* 0x3fb8aa3b00007820 */ /* 0x000fcc0000400000 */
[----:B------:R-:W0:Y:S01]  /*3f610*/  MUFU.EX2 R0, R0 ;  /* 0x0000000000007308 */ /* 0x000e220000000800 */
[----:B------:R-:W-:Y:S01]  /*3f620*/  IMAD.MOV.U32 R24, RZ, RZ, R27 ;  /* 0x000000ffff187224 */ /* 0x000fe200078e001b */
[----:B------:R-:W-:Y:S01]  /*3f630*/  MOV R27, R3 ;  /* 0x00000003001b7202 */ /* 0x000fe20000000f00 */
[----:B0-----:R-:W-:Y:S04]  /*3f640*/  STL [R1+0x94], R0 ;  /* 0x0000940001007387 */ /* 0x001fe80000100800 */
[----:B------:R-:W3:Y:S02]  /*3f650*/  LDL.LU R3, [R1+0x10] ;  /* 0x0000100001037983 */ /* 0x000ee40000300800 */
[----:B--2---:R-:W-:Y:S02]  /*3f660*/  HMMA.16816.F32 R8, R24, R10, R12 ;  /* 0x0000000a1808723c */ /* 0x004fe4000000180c */
[----:B------:R-:W2:Y:S01]  /*3f670*/  LDL.LU R27, [R1+0x8] ;  /* 0x00000800011b7983 */ /* 0x000ea20000300800 */
[C---:B----4-:R-:W-:Y:S01]  /*3f680*/  FMUL R12, R29.reuse, R23 ;  /* 0x000000171d0c7220 */ /* 0x050fe20000400000 */
[----:B-----5:R-:W-:Y:S01]  /*3f690*/  FMUL R13, R29, R22 ;  /* 0x000000161d0d7220 */ /* 0x020fe20000400000 */
[C---:B------:R-:W-:Y:S01]  /*3f6a0*/  FMUL R14, R0.reuse, R21 ;  /* 0x00000015000e7220 */ /* 0x040fe20000400000 */
[----:B------:R-:W-:-:S13]  /*3f6b0*/  FMUL R15, R0, R20 ;  /* 0x00000014000f7220 */ /* 0x000fda0000400000 */
[----:B------:R0:W-:Y:S04]  /*3f6c0*/  STL.64 [R1+0x4e0], R8 ;  /* 0x0004e00801007387 */ /* 0x0001e80000100a00 */
[----:B------:R3:W-:Y:S04]  /*3f6d0*/  STL.64 [R1+0x4e8], R10 ;  /* 0x0004e80a01007387 */ /* 0x0007e80000100a00 */
[----:B------:R-:W4:Y:S01]  /*3f6e0*/  LDL.LU R16, [R1+0x590] ;  /* 0x0005900001107983 */ /* 0x000f220000300800 */
[----:B0-----:R-:W-:-:S03]  /*3f6f0*/  IMAD.MOV.U32 R9, RZ, RZ, R28 ;  /* 0x000000ffff097224 */ /* 0x001fc600078e001c */
[----:B------:R-:W5:Y:S01]  /*3f700*/  LDL.LU R17, [R1+0x594] ;  /* 0x0005940001117983 */ /* 0x000f620000300800 */
[----:B---3--:R-:W-:Y:S01]  /*3f710*/  MOV R10, R3 ;  /* 0x00000003000a7202 */ /* 0x008fe20000000f00 */
[----:B------:R-:W-:Y:S02]  /*3f720*/  IMAD.MOV.U32 R11, RZ, RZ, R6 ;  /* 0x000000ffff0b7224 */ /* 0x000fe400078e0006 */
[----:B------:R-:W3:Y:S04]  /*3f730*/  LDL.LU R18, [R1+0x598] ;  /* 0x0005980001127983 */ /* 0x000ee80000300800 */
[----:B------:R-:W3:Y:S01]  /*3f740*/  LDL.LU R19, [R1+0x59c] ;  /* 0x00059c0001137983 */ /* 0x000ee20000300800 */
[----:B--2---:R-:W-:-:S07]  /*3f750*/  IMAD.MOV.U32 R8, RZ, RZ, R27 ;  /* 0x000000ffff087224 */ /* 0x004fce00078e001b */
[----:B------:R-:W-:-:S15]  /*3f760*/  HMMA.16816.F32 R12, R8, R4, R12 ;  /* 0x00000004080c723c */ /* 0x000fde000000180c */
[----:B------:R-:W-:-:S04]  /*3f770*/  NOP ;  /* 0x0000000000007918 */ /* 0x000fc80000000000 */
[----:B------:R0:W-:Y:S04]  /*3f780*/  STL.64 [R1+0xd68], R12 ;  /* 0x000d680c01007387 */ /* 0x0001e80000100a00 */
[----:B0-----:R-:W2:Y:S04]  /*3f790*/  LDL R12, [R1+0x48] ;  /* 0x00004800010c7983 */ /* 0x001ea80000100800 */
[----:B------:R-:W2:Y:S04]  /*3f7a0*/  LDL R13, [R1+0x4c] ;  /* 0x00004c00010d7983 */ /* 0x000ea80000100800 */
[----:B------:R0:W-:Y:S04]  /*3f7b0*/  STL.64 [R1+0xd60], R14 ;  /* 0x000d600e01007387 */ /* 0x0001e80000100a00 */
[----:B0-----:R-:W2:Y:S04]  /*3f7c0*/  LDL R14, [R1+0x68] ;  /* 0x00006800010e7983 */ /* 0x001ea80000100800 */
[----:B------:R-:W2:Y:S04]  /*3f7d0*/  LDL R15, [R1+0x6c] ;  /* 0x00006c00010f7983 */ /* 0x000ea80000100800 */
[----:B------:R-:W2:Y:S04]  /*3f7e0*/  LDL.LU R20, [R1+0x440] ;  /* 0x0004400001147983 */ /* 0x000ea80000300800 */
[----:B------:R-:W2:Y:S04]  /*3f7f0*/  LDL.LU R21, [R1+0x444] ;  /* 0x0004440001157983 */ /* 0x000ea80000300800 */
[----:B------:R-:W2:Y:S04]  /*3f800*/  LDL.LU R22, [R1+0x448] ;  /* 0x0004480001167983 */ /* 0x000ea80000300800 */
[----:B------:R-:W2:Y:S01]  /*3f810*/  LDL.LU R23, [R1+0x44c] ;  /* 0x00044c0001177983 */ /* 0x000ea20000300800 */
[C---:B----4-:R-:W-:Y:S01]  /*3f820*/  FMUL R16, R29.reuse, R16 ;  /* 0x000000101d107220 */ /* 0x050fe20000400000 */
[C---:B-----5:R-:W-:Y:S01]  /*3f830*/  FMUL R17, R29.reuse, R17 ;  /* 0x000000111d117220 */ /* 0x060fe20000400000 */
[C---:B---3--:R-:W-:Y:S01]  /*3f840*/  FMUL R18, R0.reuse, R18 ;  /* 0x0000001200127220 */ /* 0x048fe20000400000 */
[C---:B------:R-:W-:Y:S01]  /*3f850*/  FMUL R19, R0.reuse, R19 ;  /* 0x0000001300137220 */ /* 0x040fe20000400000 */
[----:B------:R-:W3:Y:S04]  /*3f860*/  LDL R4, [R1+0x60] ;  /* 0x0000600001047983 */ /* 0x000ee80000100800 */
[----:B------:R-:W3:Y:S04]  /*3f870*/  LDL R5, [R1+0x64] ;  /* 0x0000640001057983 */ /* 0x000ee80000100800 */
[----:B------:R-:W4:Y:S04]  /*3f880*/  LDL.LU R26, [R1+0x4d4] ;  /* 0x0004d400011a7983 */ /* 0x000f280000300800 */
[----:B------:R-:W5:Y:S04]  /*3f890*/  LDL.LU R25, [R1+0x4d8] ;  /* 0x0004d80001197983 */ /* 0x000f680000300800 */
[----:B------:R-:W3:Y:S01]  /*3f8a0*/  LDL.LU R24, [R1+0x4dc] ;  /* 0x0004dc0001187983 */ /* 0x000ee20000300800 */
[----:B--2---:R-:W-:Y:S03]  /*3f8b0*/  HMMA.16816.F32 R16, R8, R12, R16 ;  /* 0x0000000c0810723c */ /* 0x004fe60000001810 */
[----:B------:R-:W2:Y:S01]  /*3f8c0*/  LDL.LU.64 R12, [R1+0xd68] ;  /* 0x000d6800010c7983 */ /* 0x000ea20000300a00 */
[C---:B------:R-:W-:Y:S01]  /*3f8d0*/  FMUL R20, R29.reuse, R20 ;  /* 0x000000141d147220 */ /* 0x040fe20000400000 */
[----:B------:R-:W-:Y:S01]  /*3f8e0*/  FMUL R21, R29, R21 ;  /* 0x000000151d157220 */ /* 0x000fe20000400000 */
[C---:B------:R-:W-:Y:S01]  /*3f8f0*/  FMUL R22, R0.reuse, R22 ;  /* 0x0000001600167220 */ /* 0x040fe20000400000 */
[----:B------:R-:W-:-:S07]  /*3f900*/  FMUL R23, R0, R23 ;  /* 0x0000001700177220 */ /* 0x000fce0000400000 */
[----:B------:R-:W-:Y:S01]  /*3f910*/  HMMA.16816.F32 R20, R8, R14, R20 ;  /* 0x0000000e0814723c */ /* 0x000fe20000001814 */
[----:B------:R-:W2:Y:S04]  /*3f920*/  LDL.LU.64 R14, [R1+0xd60] ;  /* 0x000d6000010e7983 */ /* 0x000ea80000300a00 */
[----:B------:R-:W2:Y:S01]  /*3f930*/  LDL.LU R11, [R1+0x4d0] ;  /* 0x0004d000010b7983 */ /* 0x000ea20000300800 */
[----:B----4-:R-:W-:Y:S01]  /*3f940*/  FMUL R9, R29, R26 ;  /* 0x0000001a1d097220 */ /* 0x010fe20000400000 */
[----:B------:R-:W-:Y:S02]  /*3f950*/  IMAD.MOV.U32 R26, RZ, RZ, R3 ;  /* 0x000000ffff1a7224 */ /* 0x000fe400078e0003 */
[----:B-----5:R-:W-:Y:S01]  /*3f960*/  FMUL R10, R0, R25 ;  /* 0x00000019000a7220 */ /* 0x020fe20000400000 */
[----:B------:R-:W-:-:S09]  /*3f970*/  MOV R25, R28 ;  /* 0x0000001c00197202 */ /* 0x000fd20000000f00 */
[----:B------:R0:W-:Y:S01]  /*3f980*/  STL.64 [R1+0xd48], R22 ;  /* 0x000d481601007387 */ /* 0x0001e20000100a00 */
[----:B--2---:R-:W-:Y:S01]  /*3f990*/  FMUL R8, R29, R11 ;  /* 0x0000000b1d087220 */ /* 0x004fe20000400000 */
[----:B---3--:R-:W-:Y:S01]  /*3f9a0*/  FMUL R11, R0, R24 ;  /* 0x00000018000b7220 */ /* 0x008fe20000400000 */
[----:B------:R-:W-:Y:S01]  /*3f9b0*/  IMAD.MOV.U32 R24, RZ, RZ, R27 ;  /* 0x000000ffff187224 */ /* 0x000fe200078e001b */
[----:B------:R-:W2:Y:S01]  /*3f9c0*/  LDL.LU R29, [R1+0xd58] ;  /* 0x000d5800011d7983 */ /* 0x000ea20000300800 */
[----:B------:R-:W-:-:S03]  /*3f9d0*/  IMAD.MOV.U32 R27, RZ, RZ, R6 ;  /* 0x000000ffff1b7224 */ /* 0x000fc600078e0006 */
[----:B------:R-:W3:Y:S04]  /*3f9e0*/  LDL R0, [R1+0x290] ;  /* 0x0002900001007983 */ /* 0x000ee80000100800 */
[----:B------:R-:W-:Y:S01]  /*3f9f0*/  HMMA.16816.F32 R8, R24, R4, R8 ;  /* 0x000000041808723c */ /* 0x000fe20000001808 */
[----:B0-----:R-:W4:Y:S04]  /*3fa00*/  LDL.64 R22, [R1+0x70] ;  /* 0x0000700001167983 */ /* 0x001f280000100a00 */
[----:B------:R-:W5:Y:S04]  /*3fa10*/  LDL R28, [R1+0x80] ;  /* 0x00008000011c7983 */ /* 0x000f680000100800 */
[----:B------:R-:W2:Y:S04]  /*3fa20*/  LDL.LU.64 R4, [R1+0xd50] ;  /* 0x000d500001047983 */ /* 0x000ea80000300a00 */
[----:B------:R-:W3:Y:S04]  /*3fa30*/  LDL.LU R26, [R1+0x804] ;  /* 0x00080400011a7983 */ /* 0x000ee80000300800 */
[----:B------:R-:W3:Y:S04]  /*3fa40*/  LDL R27, [R1+0x294] ;  /* 0x00029400011b7983 */ /* 0x000ee80000100800 */
[----:B------:R-:W3:Y:S04]  /*3fa50*/  LDL.LU R24, [R1+0x808] ;  /* 0x0008080001187983 */ /* 0x000ee80000300800 */
[----:B------:R0:W-:Y:S04]  /*3fa60*/  STL.64 [R1+0xd40], R10 ;  /* 0x000d400a01007387 */ /* 0x0001e80000100a00 */
[----:B0-----:R-:W3:Y:S04]  /*3fa70*/  LDL R10, [R1+0x58] ;  /* 0x00005800010a7983 */ /* 0x001ee80000100800 */
[----:B------:R-:W3:Y:S01]  /*3fa80*/  LDL.LU R25, [R1+0x14] ;  /* 0x0000140001197983 */ /* 0x000ee20000300800 */
[----:B--2---:R-:W-:Y:S01]  /*3fa90*/  MOV R11, R5 ;  /* 0x00000005000b7202 */ /* 0x004fe20000000f00 */
[----:B------:R-:W-:-:S02]  /*3faa0*/  IMAD.MOV.U32 R5, RZ, RZ, R29 ;  /* 0x000000ffff057224 */ /* 0x000fc400078e001d */
[----:B---3--:R-:W-:-:S07]  /*3fab0*/  IMAD.MOV.U32 R6, RZ, RZ, R25 ;  /* 0x000000ffff067224 */ /* 0x008fce00078e0019 */
[----:B------:R-:W-:Y:S01]  /*3fac0*/  HMMA.16816.F32 R12, R4, R10, R12 ;  /* 0x0000000a040c723c */ /* 0x000fe2000000180c */
[----:B-----5:R-:W0:Y:S01]  /*3fad0*/  LDS.64 R4, [R28+UR7+0x42000] ;  /* 0x042000071c047984 */ /* 0x020e220008000a00 */
[----:B------:R-:W-:-:S03]  /*3fae0*/  MOV R11, R2 ;  /* 0x00000002000b7202 */ /* 0x000fc60000000f00 */
[----:B------:R-:W1:-:S14]  /*3faf0*/  LDS.64 R2, [R28+UR7+0x42200] ;  /* 0x042200071c027984 */ /* 0x000e5c0008000a00 */
[----:B------:R-:W-:Y:S04]  /*3fb00*/  STL.64 [R1+0x5a0], R12 ;  /* 0x0005a00c01007387 */ /* 0x000fe80000100a00 */
[----:B------:R2:W-:Y:S04]  /*3fb10*/  STL.64 [R1+0x5a8], R14 ;  /* 0x0005a80e01007387 */ /* 0x0005e80000100a00 */
[----:B------:R-:W3:Y:S04]  /*3fb20*/  LDL R10, [R1+0x50] ;  /* 0x00005000010a7983 */ /* 0x000ee80000100800 */
[----:B--2---:R-:W2:Y:S04]  /*3fb30*/  LDL R15, [R1+0x84] ;  /* 0x00008400010f7983 */ /* 0x004ea80000100800 */
[----:B0-----:R-:W-:Y:S04]  /*3fb40*/  STL.64 [R1], R4 ;  /* 0x0000000401007387 */ /* 0x001fe80000100a00 */
[----:B-1----:R0:W-:Y:S04]  /*3fb50*/  STL [R1+0xd38], R2 ;  /* 0x000d380201007387 */ /* 0x0021e80000100800 */
[----:B0-----:R-:W5:Y:S01]  /*3fb60*/  LDL.LU R2, [R1+0xc] ;  /* 0x00000c0001027983 */ /* 0x001f620000300800 */
[----:B------:R-:W-:-:S03]  /*3fb70*/  MOV R14, R25 ;  /* 0x00000019000e7202 */ /* 0x000fc60000000f00 */
[----:B------:R4:W-:Y:S01]  /*3fb80*/  STL [R1+0xd28], R3 ;  /* 0x000d280301007387 */ /* 0x0009e20000100800 */
[----:B------:R-:W-:Y:S01]  /*3fb90*/  FADD R6, -R27, R26 ;  /* 0x0000001a1b067221 */ /* 0x000fe20000000100 */
[----:B----4-:R-:W-:Y:S02]  /*3fba0*/  MOV R3, R23 ;  /* 0x0000001700037202 */ /* 0x010fe40000000f00 */
[----:B--2---:R-:W0:Y:S04]  /*3fbb0*/  LDS.64 R4, [R15+UR7+0x42200] ;  /* 0x042200070f047984 */ /* 0x004e280008000a00 */
[----:B------:R1:W2:Y:S02]  /*3fbc0*/  LDS.64 R12, [R15+UR7+0x42000] ;  /* 0x042000070f0c7984 */ /* 0x0002a40008000a00 */
[----:B-1----:R-:W-:-:S02]  /*3fbd0*/  IMAD.MOV.U32 R15, RZ, RZ, R7 ;  /* 0x000000ffff0f7224 */ /* 0x002fc400078e0007 */
[----:B0-----:R0:W-:Y:S04]  /*3fbe0*/  STL [R1+0xd2c], R5 ;  /* 0x000d2c0501007387 */ /* 0x0011e80000100800 */
[----:B--2---:R5:W-:Y:S04]  /*3fbf0*/  STL.64 [R1+0x18], R12 ;  /* 0x0000180c01007387 */ /* 0x004be80000100a00 */
[----:B------:R-:W2:Y:S01]  /*3fc00*/  LDL R26, [R1+0x78] ;  /* 0x00007800011a7983 */ /* 0x000ea20000100800 */
[----:B0-----:R-:W-:-:S03]  /*3fc10*/  IMAD.MOV.U32 R5, RZ, RZ, R22 ;  /* 0x000000ffff057224 */ /* 0x001fc600078e0016 */
[----:B------:R-:W2:Y:S01]  /*3fc20*/  LDL R27, [R1+0x7c] ;  /* 0x00007c00011b7983 */ /* 0x000ea20000100800 */
[----:B-----5:R-:W-:Y:S02]  /*3fc30*/  IMAD.MOV.U32 R12, RZ, RZ, R2 ;  /* 0x000000ffff0c7224 */ /* 0x020fe400078e0002 */
[----:B------:R-:W-:-:S07]  /*3fc40*/  IMAD.MOV.U32 R13, RZ, RZ, R29 ;  /* 0x000000ffff0d7224 */ /* 0x000fce00078e001d */
[----:B------:R-:W-:-:S15]  /*3fc50*/  HMMA.16816.F32 R12, R12, R22, R16 ;  /* 0x000000160c0c723c */ /* 0x000fde0000001810 */
[----:B------:R-:W-:-:S04]  /*3fc60*/  NOP ;  /* 0x0000000000007918 */ /* 0x000fc80000000000 */
[----:B------:R0:W-:Y:S04]  /*3fc70*/  STL.64 [R1+0x590], R12 ;  /* 0x0005900c01007387 */ /* 0x0001e80000100a00 */
[----:B------:R1:W-:Y:S04]  /*3fc80*/  STL.64 [R1+0x598], R14 ;  /* 0x0005980e01007387 */ /* 0x0003e80000100a00 */
[----:B------:R-:W3:Y:S01]  /*3fc90*/  LDL.LU.64 R22, [R1+0xd48] ;  /* 0x000d480001167983 */ /* 0x000ee20000300a00 */
[----:B------:R-:W-:Y:S01]  /*3fca0*/  FADD R0, -R0, R24 ;  /* 0x0000001800007221 */ /* 0x000fe20000000100 */
[----:B------:R-:W-:-:S02]  /*3fcb0*/  FMUL R6, R6, 1.4426950216293334961 ;  /* 0x3fb8aa3b06067820 */ /* 0x000fc40000400000 */
[----:B------:R-:W4:Y:S01]  /*3fcc0*/  LDL R18, [R1+0x40] ;  /* 0x0000400001127983 */ /* 0x000f220000100800 */
[----:B------:R-:W-:-:S03]  /*3fcd0*/  FMUL R0, R0, 1.4426950216293334961 ;  /* 0x3fb8aa3b00007820 */ /* 0x000fc60000400000 */
[----:B------:R-:W5:Y:S01]  /*3fce0*/  MUFU.EX2 R6, R6 ;  /* 0x0000000600067308 */ /* 0x000f620000000800 */
[----:B------:R-:W4:Y:S07]  /*3fcf0*/  LDL R19, [R1+0x44] ;  /* 0x0000440001137983 */ /* 0x000f2e0000100800 */
[----:B------:R-:W5:Y:S01]  /*3fd00*/  MUFU.EX2 R0, R0 ;  /* 0x0000000000007308 */ /* 0x000f620000000800 */
[----:B0-----:R-:W-:Y:S01]  /*3fd10*/  IMAD.MOV.U32 R12, RZ, RZ, R2 ;  /* 0x000000ffff0c7224 */ /* 0x001fe200078e0002 */
[----:B-1----:R-:W-:Y:S01]  /*3fd20*/  MOV R14, R25 ;  /* 0x00000019000e7202 */ /* 0x002fe20000000f00 */
[----:B------:R-:W-:-:S02]  /*3fd30*/  IMAD.MOV.U32 R13, RZ, RZ, R29 ;  /* 0x000000ffff0d7224 */ /* 0x000fc400078e001d */
[----:B------:R-:W-:Y:S01]  /*3fd40*/  IMAD.MOV.U32 R15, RZ, RZ, R7 ;  /* 0x000000ffff0f7224 */ /* 0x000fe200078e0007 */
[----:B-----5:R0:W-:Y:S04]  /*3fd50*/  STL [R1+0x88], R6 ;  /* 0x0000880601007387 */ /* 0x0201e80000100800 */
[----:B------:R-:W5:Y:S04]  /*3fd60*/  LDL.LU R24, [R1+0x580] ;  /* 0x0005800001187983 */ /* 0x000f680000300800 */
[----:B------:R-:W2:Y:S04]  /*3fd70*/  LDL.LU R17, [R1+0x584] ;  /* 0x0005840001117983 */ /* 0x000ea80000300800 */
[----:B------:R1:W-:Y:S04]  /*3fd80*/  STL [R1+0x8c], R0 ;  /* 0x00008c0001007387 */ /* 0x0003e80000100800 */
[----:B------:R-:W2:Y:S04]  /*3fd90*/  LDL.LU R16, [R1+0x588] ;  /* 0x0005880001107983 */ /* 0x000ea80000300800 */
[----:B0-----:R-:W2:Y:S04]  /*3fda0*/  LDL.LU R6, [R1+0x58c] ;  /* 0x00058c0001067983 */ /* 0x001ea80000300800 */
[----:B-1----:R-:W2:Y:S01]  /*3fdb0*/  LDL.LU R0, [R1] ;  /* 0x0000000001007983 */ /* 0x002ea20000300800 */
[----:B---3--:R-:W-:Y:S03]  /*3fdc0*/  HMMA.16816.F32 R12, R12, R10, R20 ;  /* 0x0000000a0c0c723c */ /* 0x008fe60000001814 */
[----:B------:R-:W2:Y:S04]  /*3fdd0*/  LDL.LU.64 R10, [R1+0xd40] ;  /* 0x000d4000010a7983 */ /* 0x000ea80000300a00 */
[----:B------:R-:W5:Y:S04]  /*3fde0*/  LDL R21, [R1+0x88] ;  /* 0x0000880001157983 */ /* 0x000f680000100800 */
[----:B------:R-:W3:Y:S08]  /*3fdf0*/  LDL R22, [R1+0x8c] ;  /* 0x00008c0001167983 */ /* 0x000ef00000100800 */
[----:B------:R0:W-:Y:S04]  /*3fe00*/  STL.64 [R1+0x440], R12 ;  /* 0x0004400c01007387 */ /* 0x0001e80000100a00 */
[----:B------:R1:W-:Y:S04]  /*3fe10*/  STL.64 [R1+0x448], R14 ;  /* 0x0004480e01007387 */ /* 0x0003e80000100a00 */
[----:B------:R-:W4:Y:S01]  /*3fe20*/  LDL.LU R23, [R1+0x18] ;  /* 0x0000180001177983 */ /* 0x000f220000300800 */
[----:B0-----:R-:W-:-:S03]  /*3fe30*/  IMAD.MOV.U32 R12, RZ, RZ, R2 ;  /* 0x000000ffff0c7224 */ /* 0x001fc600078e0002 */
[----:B------:R-:W4:Y:S01]  /*3fe40*/  LDL.LU R2, [R1+0xd38] ;  /* 0x000d380001027983 */ /* 0x000f220000300800 */
[----:B------:R-:W-:Y:S01]  /*3fe50*/  MOV R13, R29 ;  /* 0x0000001d000d7202 */ /* 0x000fe20000000f00 */
[----:B-1----:R-:W-:Y:S02]  /*3fe60*/  IMAD.MOV.U32 R14, RZ, RZ, R25 ;  /* 0x000000ffff0e7224 */ /* 0x002fe400078e0019 */
[----:B------:R-:W-:Y:S01]  /*3fe70*/  IMAD.MOV.U32 R15, RZ, RZ, R7 ;  /* 0x000000ffff0f7224 */ /* 0x000fe200078e0007 */
[----:B------:R0:W-:Y:S04]  /*3fe80*/  STL [R1+0xd18], R28 ;  /* 0x000d181c01007387 */ /* 0x0001e80000100800 */
[----:B------:R-:W4:Y:S04]  /*3fe90*/  LDL R29, [R1+0x4c] ;  /* 0x00004c00011d7983 */ /* 0x000f280000100800 */
[----:B0-----:R-:W4:Y:S01]  /*3fea0*/  LDL R28, [R1+0x48] ;  /* 0x00004800011c7983 */ /* 0x001f220000100800 */
[----:B--2---:R-:W-:Y:S01]  /*3feb0*/  HMMA.16816.F32 R8, R12, R26, R8 ;  /* 0x0000001a0c08723c */ /* 0x004fe20000001808 */
[C---:B-----5:R-:W-:Y:S01]  /*3fec0*/  FMUL R24, R21.reuse, R24 ;  /* 0x0000001815187220 */ /* 0x060fe20000400000 */
[----:B------:R-:W-:Y:S01]  /*3fed0*/  FMUL R25, R21, R17 ;  /* 0x0000001115197220 */ /* 0x000fe20000400000 */
[C---:B---3--:R-:W-:Y:S01]  /*3fee0*/  FMUL R26, R22.reuse, R16 ;  /* 0x00000010161a7220 */ /* 0x048fe20000400000 */
[----:B------:R-:W-:-:S15]  /*3fef0*/  FMUL R27, R22, R6 ;  /* 0x00000006161b7220 */ /* 0x000fde0000400000 */
[----:B------:R0:W-:Y:S04]  /*3ff00*/  STL.64 [R1+0x4d0], R8 ;  /* 0x0004d00801007387 */ /* 0x0001e80000100a00 */
[----:B------:R1:W-:Y:S04]  /*3ff10*/  STL.64 [R1+0x4d8], R10 ;  /* 0x0004d80a01007387 */ /* 0x0003e80000100a00 */
[----:B------:R-:W2:Y:S01]  /*3ff20*/  LDL.LU R12, [R1+0x570] ;  /* 0x00057000010c7983 */ /* 0x000ea20000300800 */
[----:B0-----:R-:W-:Y:S01]  /*3ff30*/  MOV R8, R0 ;  /* 0x0000000000087202 */ /* 0x001fe20000000f00 */
[----:B----4-:R-:W-:-:S02]  /*3ff40*/  IMAD.MOV.U32 R9, RZ, RZ, R2 ;  /* 0x000000ffff097224 */ /* 0x010fc400078e0002 */
[----:B------:R-:W3:Y:S01]  /*3ff50*/  LDL.LU R13, [R1+0x574] ;  /* 0x00057400010d7983 */ /* 0x000ee20000300800 */
[----:B-1----:R-:W-:Y:S01]  /*3ff60*/  IMAD.MOV.U32 R10, RZ, RZ, R23 ;  /* 0x000000ffff0a7224 */ /* 0x002fe200078e0017 */
[----:B------:R-:W-:Y:S02]  /*3ff70*/  MOV R11, R4 ;  /* 0x00000004000b7202 */ /* 0x000fe40000000f00 */
[----:B------:R-:W4:Y:S04]  /*3ff80*/  LDL.LU R14, [R1+0x578] ;  /* 0x00057800010e7983 */ /* 0x000f280000300800 */
[----:B------:R-:W5:Y:S01]  /*3ff90*/  LDL.LU R7, [R1+0x57c] ;  /* 0x00057c0001077983 */ /* 0x000f620000300800 */
[----:B------:R-:W-:Y:S03]  /*3ffa0*/  HMMA.16816.F32 R24, R8, R18, R24 ;  /* 0x000000120818723c */ /* 0x000fe60000001818 */
[----:B------:R-:W5:Y:S04]  /*3ffb0*/  LDL.LU R18, [R1+0x430] ;  /* 0x0004300001127983 */ /* 0x000f680000300800 */
[----:B------:R-:W5:Y:S04]  /*3ffc0*/  LDL.LU R17, [R1+0x434] ;  /* 0x0004340001117983 */ /* 0x000f680000300800 */
[----:B------:R-:W5:Y:S04]  /*3ffd0*/  LDL.LU R16, [R1+0x438] ;  /* 0x0004380001107983 */ /* 0x000f680000300800 */
[----:B------:R-:W5:Y:S04]  /*3ffe0*/  LDL.LU R6, [R1+0x43c] ;  /* 0x00043c0001067983 */ /* 0x000f680000300800 */
[----:B------:R0:W-:Y:S04]  /*3fff0*/  STL.64 [R1+0xd30], R24 ;  /* 0x000d301801007387 */ /* 0x0001e80000100a00 */
[----:B0-----:R-:W5:Y:S04]  /*40000*/  LDL R24, [R1+0x68] ;  /* 0x0000680001187983 */ /* 0x001f680000100800 */
[----:B------:R-:W5:Y:S01]  /*40010*/  LDL R25, [R1+0x6c] ;  /* 0x00006c0001197983 */ /* 0x000f620000100800 */
[----:B------:R-:W-:-:S03]  /*40020*/  IMAD.MOV.U32 R19, RZ, RZ, R4 ;  /* 0x000000ffff137224 */ /* 0x000fc600078e0004 */
[----:B------:R0:W-:Y:S04]  /*40030*/  STL.64 [R1+0xd20], R26 ;  /* 0x000d201a01007387 */ /* 0x0001e80000100a00 */
[----:B0-----:R-:W5:Y:S04]  /*40040*/  LDL.64 R26, [R1+0x60] ;  /* 0x00006000011a7983 */ /* 0x001f680000100a00 */
[----:B------:R-:W5:Y:S01]  /*40050*/  LDL.LU R20, [R1+0x4c8] ;  /* 0x0004c80001147983 */ /* 0x000f620000300800 */
[C---:B--2---:R-:W-:Y:S01]  /*40060*/  FMUL R12, R21.reuse, R12 ;  /* 0x0000000c150c7220 */ /* 0x044fe20000400000 */
[----:B---3--:R-:W-:Y:S01]  /*40070*/  FMUL R13, R21, R13 ;  /* 0x0000000d150d7220 */ /* 0x008fe20000400000 */
[C---:B----4-:R-:W-:Y:S01]  /*40080*/  FMUL R14, R22.reuse, R14 ;  /* 0x0000000e160e7220 */ /* 0x050fe20000400000 */
[----:B-----5:R-:W-:-:S02]  /*40090*/  FMUL R15, R22, R7 ;  /* 0x00000007160f7220 */ /* 0x020fc40000400000 */
[----:B------:R-:W2:Y:S05]  /*400a0*/  LDL.LU R7, [R1+0x4cc] ;  /* 0x0004cc0001077983 */ /* 0x000eaa0000300800 */
[----:B------:R-:W-:Y:S01]  /*400b0*/  HMMA.16816.F32 R12, R8, R28, R12 ;  /* 0x0000001c080c723c */ /* 0x000fe2000000180c */
[C---:B------:R-:W-:Y:S01]  /*400c0*/  FMUL R8, R21.reuse, R18 ;  /* 0x0000001215087220 */ /* 0x040fe20000400000 */
[----:B------:R-:W-:Y:S01]  /*400d0*/  FMUL R9, R21, R17 ;  /* 0x0000001115097220 */ /* 0x000fe20000400000 */
[----:B------:R-:W-:Y:S01]  /*400e0*/  IMAD.MOV.U32 R17, RZ, RZ, R2 ;  /* 0x000000ffff117224 */ /* 0x000fe200078e0002 */
[----:B------:R-:W-:Y:S01]  /*400f0*/  MOV R18, R23 ;  /* 0x0000001700127202 */ /* 0x000fe20000000f00 */
[C---:B------:R-:W-:Y:S01]  /*40100*/  FMUL R10, R22.reuse, R16 ;  /* 0x00000010160a7220 */ /* 0x040fe20000400000 */
[----:B------:R-:W-:Y:S01]  /*40110*/  IMAD.MOV.U32 R16, RZ, RZ, R0 ;  /* 0x000000ffff107224 */ /* 0x000fe200078e0000 */
[----:B------:R-:W3:Y:S01]  /*40120*/  LDL R28, [R1+0x58] ;  /* 0x00005800011c7983 */ /* 0x000ee20000100800 */
[----:B------:R-:W-:-:S03]  /*40130*/  FMUL R11, R22, R6 ;  /* 0x00000006160b7220 */ /* 0x000fc60000400000 */
[----:B------:R-:W3:Y:S04]  /*40140*/  LDL R29, [R1+0x5c] ;  /* 0x00005c00011d7983 */ /* 0x000ee80000100800 */
[----:B------:R-:W-:Y:S01]  /*40150*/  HMMA.16816.F32 R8, R16, R24, R8 ;  /* 0x000000181008723c */ /* 0x000fe20000001808 */
[----:B------:R-:W3:Y:S04]  /*40160*/  LDL.LU.64 R24, [R1+0xd30] ;  /* 0x000d300001187983 */ /* 0x000ee80000300a00 */
[----:B------:R-:W4:Y:S04]  /*40170*/  LDL.LU R18, [R1+0x4c0] ;  /* 0x0004c00001127983 */ /* 0x000f280000300800 */
[----:B------:R-:W5:Y:S04]  /*40180*/  LDL.LU R19, [R1+0x4c4] ;  /* 0x0004c40001137983 */ /* 0x000f680000300800 */
[----:B------:R-:W3:Y:S06]  /*40190*/  LDL R6, [R1+0x84] ;  /* 0x0000840001067983 */ /* 0x000eec0000100800 */
[----:B------:R0:W-:Y:S02]  /*401a0*/  STL.64 [R1+0xd10], R10 ;  /* 0x000d100a01007387 */ /* 0x0001e40000100a00 */
[----:B0-----:R-:W-:Y:S01]  /*401b0*/  MOV R10, R5 ;  /* 0x00000005000a7202 */ /* 0x001fe20000000f00 */
[----:B------:R-:W-:-:S02]  /*401c0*/  IMAD.MOV.U32 R11, RZ, RZ, R3 ;  /* 0x000000ffff0b7224 */ /* 0x000fc400078e0003 */
[C---:B----4-:R-:W-:Y:S01]  /*401d0*/  FMUL R16, R21.reuse, R18 ;  /* 0x0000001215107220 */ /* 0x050fe20000400000 */
[C---:B------:R-:W-:Y:S01]  /*401e0*/  FMUL R18, R22.reuse, R20 ;  /* 0x0000001416127220 */ /* 0x040fe20000400000 */
[----:B-----5:R-:W-:Y:S01]  /*401f0*/  FMUL R17, R21, R19 ;  /* 0x0000001315117220 */ /* 0x020fe20000400000 */
[----:B--2---:R-:W-:Y:S01]  /*40200*/  FMUL R19, R22, R7 ;  /* 0x0000000716137220 */ /* 0x004fe20000400000 */
[----:B------:R-:W-:Y:S01]  /*40210*/  MOV R22, R23 ;  /* 0x0000001700167202 */ /* 0x000fe20000000f00 */
[----:B------:R-:W-:Y:S02]  /*40220*/  IMAD.MOV.U32 R20, RZ, RZ, R0 ;  /* 0x000000ffff147224 */ /* 0x000fe400078e0000 */
[----:B------:R-:W-:Y:S01]  /*40230*/  IMAD.MOV.U32 R21, RZ, RZ, R2 ;  /* 0x000000ffff157224 */ /* 0x000fe200078e0002 */
[----:B------:R-:W2:Y:S01]  /*40240*/  LDL R0, [R1+0x288] ;  /* 0x0002880001007983 */ /* 0x000ea20000100800 */
[----:B------:R-:W-:-:S03]  /*40250*/  IMAD.MOV.U32 R23, RZ, RZ, R4 ;  /* 0x000000ffff177224 */ /* 0x000fc600078e0004 */
[----:B------:R-:W4:Y:S04]  /*40260*/  LDL.LU R5, [R1+0xd2c] ;  /* 0x000d2c0001057983 */ /* 0x000f280000300800 */
[----:B------:R-:W-:Y:S01]  /*40270*/  HMMA.16816.F32 R16, R20, R26, R16 ;  /* 0x0000001a1410723c */ /* 0x000fe20000001810 */
[----:B------:R-:W5:Y:S01]  /*40280*/  LDL.LU R3, [R1+0xd28] ;  /* 0x000d280001037983 */ /* 0x000f620000300800 */
[----:B------:R-:W-:-:S03]  /*40290*/  IMAD.MOV.U32 R4, RZ, RZ, R26 ;  /* 0x000000ffff047224 */ /* 0x000fc600078e001a */
[----:B------:R-:W2:Y:S04]  /*402a0*/  LDL R2, [R1+0x28c] ;  /* 0x00028c0001027983 */ /* 0x000ea80000100800 */
[----:B------:R-:W3:Y:S10]  /*402b0*/  LDL.LU.64 R26, [R1+0xd20] ;  /* 0x000d2000011a7983 */ /* 0x000ef40000300a00 */
[----:B------:R0:W-:Y:S04]  /*402c0*/  STL.64 [R1+0xd08], R16 ;  /* 0x000d081001007387 */ /* 0x0001e80000100a00 */
[----:B0-----:R-:W2:Y:S04]  /*402d0*/  LDL R16, [R1+0x50] ;  /* 0x0000500001107983 */ /* 0x001ea80000100800 */
[----:B------:R-:W2:Y:S04]  /*402e0*/  LDL R17, [R1+0x54] ;  /* 0x0000540001117983 */ /* 0x000ea80000100800 */
[----:B------:R0:W-:Y:S04]  /*402f0*/  STL [R1+0xd04], R18 ;  /* 0x000d041201007387 */ /* 0x0001e80000100800 */
[----:B0-----:R-:W2:Y:S04]  /*40300*/  LDL.LU R18, [R1+0x4] ;  /* 0x0000040001127983 */ /* 0x001ea80000300800 */
[----:B------:R0:W-:Y:S04]  /*40310*/  STL [R1+0xd00], R19 ;  /* 0x000d001301007387 */ /* 0x0001e80000100800 */
[----:B0-----:R-:W3:Y:S01]  /*40320*/  LDL.LU R19, [R1+0x1c] ;  /* 0x00001c0001137983 */ /* 0x001ee20000300800 */
[----:B----4-:R-:W-:Y:S01]  /*40330*/  MOV R23, R5 ;  /* 0x0000000500177202 */ /* 0x010fe20000000f00 */
[----:B-----5:R-:W-:Y:S01]  /*40340*/  IMAD.MOV.U32 R21, RZ, RZ, R3 ;  /* 0x000000ffff157224 */ /* 0x020fe200078e0003 */
[----:B--2---:R-:W-:Y:S01]  /*40350*/  MOV R20, R18 ;  /* 0x0000001200147202 */ /* 0x004fe20000000f00 */
[----:B---3--:R-:W-:-:S07]  /*40360*/  IMAD.MOV.U32 R22, RZ, RZ, R19 ;  /* 0x000000ffff167224 */ /* 0x008fce00078e0013 */
[----:B------:R-:W-:Y:S01]  /*40370*/  HMMA.16816.F32 R20, R20, R28, R24 ;  /* 0x0000001c1414723c */ /* 0x000fe20000001818 */
[----:B------:R-:W2:Y:S04]  /*40380*/  LDL.LU R28, [R1+0xd18] ;  /* 0x000d1800011c7983 */ /* 0x000ea80000300800 */
[----:B------:R-:W3:Y:S04]  /*40390*/  LDL.LU R25, [R1+0x80c] ;  /* 0x00080c0001197983 */ /* 0x000ee80000300800 */
[----:B------:R-:W4:Y:S10]  /*403a0*/  LDL.LU R27, [R1+0x810] ;  /* 0x00081000011b7983 */ /* 0x000f340000300800 */
[----:B------:R-:W-:Y:S04]  /*403b0*/  STL.64 [R1+0x580], R20 ;  /* 0x0005801401007387 */ /* 0x000fe80000100a00 */
[----:B------:R-:W-:Y:S04]  /*403c0*/  STL.64 [R1+0x588], R22 ;  /* 0x0005881601007387 */ /* 0x000fe80000100a00 */
[----:B------:R-:W0:Y:S04]  /*403d0*/  LDS.64 R20, [R6+UR7+0x42400] ;  /* 0x0424000706147984 */ /* 0x000e280008000a00 */
[----:B------:R-:W-:Y:S01]  /*403e0*/  LDS.64 R6, [R6+UR7+0x42600] ;  /* 0x0426000706067984 */ /* 0x000fe20008000a00 */
[----:B0-----:R-:W-:Y:S01]  /*403f0*/  IMAD.MOV.U32 R26, RZ, RZ, R20 ;  /* 0x000000ffff1a7224 */ /* 0x001fe200078e0014 */
[----:B------:R-:W-:-:S02]  /*40400*/  MOV R20, R18 ;  /* 0x0000001200147202 */ /* 0x000fc40000000f00 */
[----:B--2---:R-:W0:Y:S04]  /*40410*/  LDS.64 R22, [R28+UR7+0x42400] ;  /* 0x042400071c167984 */ /* 0x004e280008000a00 */
[----:B------:R-:W1:Y:S04]  /*40420*/  LDS.64 R28, [R28+UR7+0x42600] ;  /* 0x042600071c1c7984 */ /* 0x000e680008000a00 */
[----:B0-----:R0:W-:Y:S01]  /*40430*/  STL [R1+0x14], R23 ;  /* 0x0000141701007387 */ /* 0x0011e20000100800 */
[----:B------:R-:W-:-:S03]  /*40440*/  IMAD.MOV.U32 R24, RZ, RZ, R22 ;  /* 0x000000ffff187224 */ /* 0x000fc600078e0016 */
[----:B-1----:R-:W-:Y:S01]  /*40450*/  STL [R1+0xce8], R29 ;  /* 0x000ce81d01007387 */ /* 0x002fe20000100800 */
[----:B------:R-:W-:-:S03]  /*40460*/  IMAD.MOV.U32 R22, RZ, RZ, R19 ;  /* 0x000000ffff167224 */ /* 0x000fc600078e0013 */
[----:B------:R1:W-:Y:S01]  /*40470*/  STL [R1+0x2c], R21 ;  /* 0x00002c1501007387 */ /* 0x0003e20000100800 */
[----:B0-----:R-:W-:Y:S01]  /*40480*/  MOV R23, R5 ;  /* 0x0000000500177202 */ /* 0x001fe20000000f00 */
[----:B-1----:R-:W-:-:S07]  /*40490*/  IMAD.MOV.U32 R21, RZ, RZ, R3 ;  /* 0x000000ffff157224 */ /* 0x002fce00078e0003 */
[----:B------:R-:W-:Y:S01]  /*404a0*/  HMMA.16816.F32 R12, R20, R10, R12 ;  /* 0x0000000a140c723c */ /* 0x000fe2000000180c */
[----:B------:R-:W2:Y:S01]  /*404b0*/  LDL.LU.64 R10, [R1+0xd10] ;  /* 0x000d1000010a7983 */ /* 0x000ea20000300a00 */
[----:B---3--:R-:W-:-:S03]  /*404c0*/  FADD R2, -R2, R25 ;  /* 0x0000001902027221 */ /* 0x008fc60000000100 */
[----:B------:R-:W3:Y:S04]  /*404d0*/  LDL.LU R21, [R1+0x560] ;  /* 0x0005600001157983 */ /* 0x000ee80000300800 */
[----:B------:R-:W5:Y:S01]  /*404e0*/  LDL.LU R22, [R1+0x564] ;  /* 0x0005640001167983 */ /* 0x000f620000300800 */
[----:B------:R-:W-:Y:S01]  /*404f0*/  FMUL R2, R2, 1.4426950216293334961 ;  /* 0x3fb8aa3b02027820 */ /* 0x000fe20000400000 */
[----:B----4-:R-:W-:-:S08]  /*40500*/  FADD R0, -R0, R27 ;  /* 0x0000001b00007221 */ /* 0x010fd00000000100 */
[----:B------:R0:W-:Y:S04]  /*40510*/  STL.64 [R1+0x570], R12 ;  /* 0x0005700c01007387 */ /* 0x0001e80000100a00 */
[----:B------:R1:W-:Y:S01]  /*40520*/  STL.64 [R1+0x578], R14 ;  /* 0x0005780e01007387 */ /* 0x0003e20000100a00 */
[----:B------:R-:W4:Y:S01]  /*40530*/  MUFU.EX2 R29, R2 ;  /* 0x00000002001d7308 */ /* 0x000f220000000800 */
[----:B------:R-:W-:Y:S02]  /*40540*/  FMUL R0, R0, 1.4426950216293334961 ;  /* 0x3fb8aa3b00007820 */ /* 0x000fe40000400000 */
[----:B------:R-:W3:Y:S01]  /*40550*/  LDL.LU R23, [R1+0x568] ;  /* 0x0005680001177983 */ /* 0x000ee20000300800 */
[----:B0-----:R-:W-:Y:S02]  /*40560*/  IMAD.MOV.U32 R12, RZ, RZ, R18 ;  /* 0x000000ffff0c7224 */ /* 0x001fe400078e0012 */
[----:B------:R-:W-:Y:S01]  /*40570*/  IMAD.MOV.U32 R13, RZ, RZ, R3 ;  /* 0x000000ffff0d7224 */ /* 0x000fe200078e0003 */
[----:B-1----:R-:W-:Y:S01]  /*40580*/  MOV R14, R19 ;  /* 0x00000013000e7202 */ /* 0x002fe20000000f00 */
[----:B------:R-:W-:Y:S01]  /*40590*/  IMAD.MOV.U32 R15, RZ, RZ, R5 ;  /* 0x000000ffff0f7224 */ /* 0x000fe200078e0005 */
[----:B------:R-:W0:Y:S01]  /*405a0*/  MUFU.EX2 R25, R0 ;  /* 0x0000000000197308 */ /* 0x000e220000000800 */
[----:B------:R-:W3:Y:S04]  /*405b0*/  LDL.LU R27, [R1+0x56c] ;  /* 0x00056c00011b7983 */ /* 0x000ee80000300800 */
[----:B----4-:R-:W-:Y:S01]  /*405c0*/  STL [R1+0x38], R29 ;  /* 0x0000381d01007387 */ /* 0x010fe20000100800 */
[----:B--2---:R-:W-:Y:S03]  /*405d0*/  HMMA.16816.F32 R8, R12, R16, R8 ;  /* 0x000000100c08723c */ /* 0x004fe60000001808 */
[----:B------:R-:W2:Y:S04]  /*405e0*/  LDL.LU.64 R16, [R1+0xd08] ;  /* 0x000d080001107983 */ /* 0x000ea80000300a00 */
[----:B------:R-:W2:-:S12]  /*405f0*/  LDL R12, [R1+0x78] ;  /* 0x00007800010c7983 */ /* 0x000e980000100800 */
[----:B------:R1:W-:Y:S04]  /*40600*/  STL.64 [R1+0x430], R8 ;  /* 0x0004300801007387 */ /* 0x0003e80000100a00 */
[----:B------:R4:W-:Y:S04]  /*40610*/  STL.64 [R1+0x438], R10 ;  /* 0x0004380a01007387 */ /* 0x0009e80000100a00 */
[----:B------:R-:W2:Y:S01]  /*40620*/  LDL R13, [R1+0x7c] ;  /* 0x00007c00010d7983 */ /* 0x000ea20000100800 */
[----:B-1----:R-:W-:-:S03]  /*40630*/  IMAD.MOV.U32 R8, RZ, RZ, R18 ;  /* 0x000000ffff087224 */ /* 0x002fc600078e0012 */
[----:B------:R-:W2:Y:S01]  /*40640*/  LDL.LU R18, [R1+0xd04] ;  /* 0x000d040001127983 */ /* 0x000ea20000300800 */
[----:B----4-:R-:W-:-:S03]  /*40650*/  IMAD.MOV.U32 R10, RZ, RZ, R19 ;  /* 0x000000ffff0a7224 */ /* 0x010fc600078e0013 */
[----:B0-----:R-:W-:Y:S04]  /*40660*/  STL [R1+0x3c], R25 ;  /* 0x00003c1901007387 */ /* 0x001fe80000100800 */
[----:B------:R-:W2:Y:S04]  /*40670*/  LDL.LU R19, [R1+0xd00] ;  /* 0x000d000001137983 */ /* 0x000ea80000300800 */
[----:B------:R-:W4:Y:S04]  /*40680*/  LDL R14, [R1+0x48] ;  /* 0x00004800010e7983 */ /* 0x000f280000100800 */
[----:B------:R-:W4:Y:S01]  /*40690*/  LDL R15, [R1+0x4c] ;  /* 0x00004c00010f7983 */ /* 0x000f220000100800 */
[----:B------:R-:W-:Y:S01]  /*406a0*/  MOV R9, R3 ;  /* 0x0000000300097202 */ /* 0x000fe20000000f00 */
[----:B------:R-:W-:-:S07]  /*406b0*/  IMAD.MOV.U32 R11, RZ, RZ, R5 ;  /* 0x000000ffff0b7224 */ /* 0x000fce00078e0005 */
[----:B--2---:R-:W-:Y:S01]  /*406c0*/  HMMA.16816.F32 R8, R8, R12, R16 ;  /* 0x0000000c0808723c */ /* 0x004fe20000001810 */
[----:B----4-:R0:W-:Y:S04]  /*406d0*/  STL.64 [R1+0xcf8], R14 ;  /* 0x000cf80e01007387 */ /* 0x0101e80000100a00 */
[----:B0-----:R-:W2:Y:S04]  /*406e0*/  LDL R14, [R1+0x40] ;  /* 0x00004000010e7983 */ /* 0x001ea80000100800 */
[----:B------:R-:W2:Y:S10]  /*406f0*/  LDL R15, [R1+0x44] ;  /* 0x00004400010f7983 */ /* 0x000eb40000100800 */
[----:B------:R0:W-:Y:S04]  /*40700*/  STL.64 [R1+0x4c0], R8 ;  /* 0x0004c00801007387 */ /* 0x0001e80000100a00 */
[----:B------:R1:W-:Y:S04]  /*40710*/  STL.64 [R1+0x4c8], R10 ;  /* 0x0004c80a01007387 */ /* 0x0003e80000100a00 */
[----:B------:R-:W4:Y:S04]  /*40720*/  LDL.LU R16, [R1+0x550] ;  /* 0x0005500001107983 */ /* 0x000f280000300800 */
[----:B------:R-:W4:Y:S04]  /*40730*/  LDL.LU R17, [R1+0x554] ;  /* 0x0005540001117983 */ /* 0x000f280000300800 */
[----:B------:R-:W4:Y:S04]  /*40740*/  LDL.LU R18, [R1+0x558] ;  /* 0x0005580001127983 */ /* 0x000f280000300800 */
[----:B------:R-:W4:Y:S04]  /*40750*/  LDL.LU R0, [R1+0x55c] ;  /* 0x00055c0001007983 */ /* 0x000f280000300800 */
[----:B------:R-:W4:Y:S01]  /*40760*/  LDL R5, [R1+0x64] ;  /* 0x0000640001057983 */ /* 0x000f220000100800 */
[C---:B---3--:R-:W-:Y:S01]  /*40770*/  FMUL R20, R29.reuse, R21 ;  /* 0x000000151d147220 */ /* 0x048fe20000400000 */
[----:B-----5:R-:W-:Y:S01]  /*40780*/  FMUL R21, R29, R22 ;  /* 0x000000161d157220 */ /* 0x020fe20000400000 */
[C---:B------:R-:W-:Y:S01]  /*40790*/  FMUL R22, R25.reuse, R23 ;  /* 0x0000001719167220 */ /* 0x040fe20000400000 */
[----:B------:R-:W-:Y:S01]  /*407a0*/  FMUL R23, R25, R27 ;  /* 0x0000001b19177220 */ /* 0x000fe20000400000 */
[----:B0-----:R-:W-:Y:S01]  /*407b0*/  MOV R8, R24 ;  /* 0x0000001800087202 */ /* 0x001fe20000000f00 */
[----:B------:R-:W-:Y:S01]  /*407c0*/  IMAD.MOV.U32 R9, RZ, RZ, R28 ;  /* 0x000000ffff097224 */ /* 0x000fe200078e001c */
[----:B-1----:R-:W-:Y:S01]  /*407d0*/  MOV R11, R6 ;  /* 0x00000006000b7202 */ /* 0x002fe20000000f00 */
[----:B------:R-:W-:-:S07]  /*407e0*/  IMAD.MOV.U32 R10, RZ, RZ, R26 ;  /* 0x000000ffff0a7224 */ /* 0x000fce00078e001a */
[C---:B--2---:R-:W-:Y:S01]  /*407f0*/  HMMA.16816.F32 R20, R8.reuse, R14, R20 ;  /* 0x0000000e0814723c */ /* 0x044fe20000001814 */
[----:B----4-:R0:W-:Y:S04]  /*40800*/  STL.64 [R1+0xcf0], R4 ;  /* 0x000cf00401007387 */ /* 0x0101e80000100a00 */
[----:B0-----:R-:W2:Y:S04]  /*40810*/  LDL R4, [R1+0x68] ;  /* 0x0000680001047983 */ /* 0x001ea80000100800 */
[----:B------:R-:W2:Y:S04]  /*40820*/  LDL R5, [R1+0x6c] ;  /* 0x00006c0001057983 */ /* 0x000ea80000100800 */
[----:B------:R-:W3:Y:S04]  /*40830*/  LDL.LU R13, [R1+0x420] ;  /* 0x00042000010d7983 */ /* 0x000ee80000300800 */
[----:B------:R-:W4:Y:S04]  /*40840*/  LDL.LU R12, [R1+0x424] ;  /* 0x00042400010c7983 */ /* 0x000f280000300800 */
[----:B------:R-:W5:Y:S04]  /*40850*/  LDL.LU R3, [R1+0x428] ;  /* 0x0004280001037983 */ /* 0x000f680000300800 */
[----:B------:R-:W2:Y:S04]  /*40860*/  LDL.LU R2, [R1+0x42c] ;  /* 0x00042c0001027983 */ /* 0x000ea80000300800 */
[----:B------:R-:W2:Y:S01]  /*40870*/  LDL.LU.64 R14, [R1+0xcf8] ;  /* 0x000cf800010e7983 */ /* 0x000ea20000300a00 */
[C---:B------:R-:W-:Y:S01]  /*40880*/  FMUL R16, R29.reuse, R16 ;  /* 0x000000101d107220 */ /* 0x040fe20000400000 */
[----:B------:R-:W-:Y:S01]  /*40890*/  FMUL R17, R29, R17 ;  /* 0x000000111d117220 */ /* 0x000fe20000400000 */
[C---:B------:R-:W-:Y:S01]  /*408a0*/  FMUL R18, R25.reuse, R18 ;  /* 0x0000001219127220 */ /* 0x040fe20000400000 */
[----:B------:R-:W-:Y:S01]  /*408b0*/  FMUL R19, R25, R0 ;  /* 0x0000000019137220 */ /* 0x000fe20000400000 */
[----:B------:R-:W5:Y:S04]  /*408c0*/  LDL.LU R27, [R1+0x698] ;  /* 0x00069800011b7983 */ /* 0x000f680000300800 */
[----:B------:R-:W5:Y:S02]  /*408d0*/  LDL.LU R0, [R1+0x69c] ;  /* 0x00069c0001007983 */ /* 0x000f640000300800 */
[----:B--2---:R-:W-:Y:S01]  /*408e0*/  HMMA.16816.F32 R16, R8, R14, R16 ;  /* 0x0000000e0810723c */ /* 0x004fe20000001810 */
[C---:B---3--:R-:W-:Y:S01]  /*408f0*/  FMUL R8, R29.reuse, R13 ;  /* 0x0000000d1d087220 */ /* 0x048fe20000400000 */
[----:B----4-:R-:W-:Y:S01]  /*40900*/  FMUL R9, R29, R12 ;  /* 0x0000000c1d097220 */ /* 0x010fe20000400000 */
[C---:B-----5:R-:W-:Y:S01]  /*40910*/  FMUL R10, R25.reuse, R3 ;  /* 0x00000003190a7220 */ /* 0x060fe20000400000 */
[----:B------:R-:W-:Y:S01]  /*40920*/  FMUL R11, R25, R2 ;  /* 0x00000002190b7220 */ /* 0x000fe20000400000 */
[----:B------:R-:W-:Y:S01]  /*40930*/  IMAD.MOV.U32 R12, RZ, RZ, R24 ;  /* 0x000000ffff0c7224 */ /* 0x000fe200078e0018 */
[----:B------:R-:W-:Y:S01]  /*40940*/  MOV R14, R26 ;  /* 0x0000001a000e7202 */ /* 0x000fe20000000f00 */
[----:B------:R-:W-:Y:S01]  /*40950*/  IMAD.MOV.U32 R13, RZ, RZ, R28 ;  /* 0x000000ffff0d7224 */ /* 0x000fe200078e001c */
[----:B------:R-:W2:Y:S01]  /*40960*/  LDL R3, [R1+0x80] ;  /* 0x0000800001037983 */ /* 0x000ea20000100800 */
[----:B------:R-:W-:-:S07]  /*40970*/  IMAD.MOV.U32 R15, RZ, RZ, R6 ;  /* 0x000000ffff0f7224 */ /* 0x000fce00078e0006 */
[----:B------:R-:W-:Y:S01]  /*40980*/  HMMA.16816.F32 R8, R12, R4, R8 ;  /* 0x000000040c08723c */ /* 0x000fe20000001808 */
[----:B------:R-:W3:Y:S04]  /*40990*/  LDL.LU.64 R4, [R1+0xcf0] ;  /* 0x000cf00001047983 */ /* 0x000ee80000300a00 */
[----:B------:R-:W4:Y:S04]  /*409a0*/  LDL.LU R14, [R1+0x690] ;  /* 0x00069000010e7983 */ /* 0x000f280000300800 */
[----:B------:R-:W5:Y:S04]  /*409b0*/  LDL.LU R15, [R1+0x694] ;  /* 0x00069400010f7983 */ /* 0x000f680000300800 */
[----:B------:R-:W2:Y:S01]  /*409c0*/  LDL R2, [R1+0x84] ;  /* 0x0000840001027983 */ /* 0x000ea20000100800 */
[----:B----4-:R-:W-:Y:S01]  /*409d0*/  FMUL R12, R29, R14 ;  /* 0x0000000e1d0c7220 */ /* 0x010fe20000400000 */
[----:B------:R-:W-:Y:S01]  /*409e0*/  FMUL R14, R25, R27 ;  /* 0x0000001b190e7220 */ /* 0x000fe20000400000 */
[----:B------:R-:W-:Y:S01]  /*409f0*/  MOV R27, R6 ;  /* 0x00000006001b7202 */ /* 0x000fe20000000f00 */
[----:B-----5:R-:W-:Y:S01]  /*40a00*/  FMUL R13, R29, R15 ;  /* 0x0000000f1d0d7220 */ /* 0x020fe20000400000 */
[----:B------:R-:W-:Y:S01]  /*40a10*/  FMUL R15, R25, R0 ;  /* 0x00000000190f7220 */ /* 0x000fe20000400000 */
[----:B------:R-:W-:Y:S01]  /*40a20*/  IMAD.MOV.U32 R25, RZ, RZ, R28 ;  /* 0x000000ffff197224 */ /* 0x000fe200078e001c */
[----:B------:R-:W4:Y:S06]  /*40a30*/  LDL.LU R29, [R1+0xce8] ;  /* 0x000ce800011d7983 */ /* 0x000f2c0000300800 */
[----:B---3--:R-:W-:Y:S01]  /*40a40*/  HMMA.16816.F32 R12, R24, R4, R12 ;  /* 0x00000004180c723c */ /* 0x008fe2000000180c */
[----:B------:R-:W3:Y:S04]  /*40a50*/  LDL.64 R24, [R1+0x58] ;  /* 0x0000580001187983 */ /* 0x000ee80000100a00 */
[----:B------:R-:W5:Y:S04]  /*40a60*/  LDL.LU R28, [R1+0x818] ;  /* 0x00081800011c7983 */ /* 0x000f680000300800 */
[----:B------:R-:W5:Y:S10]  /*40a70*/  LDL R0, [R1+0x280] ;  /* 0x0002800001007983 */ /* 0x000f740000100800 */
[----:B------:R-:W-:Y:S04]  /*40a80*/  STL.64 [R1+0xce0], R12 ;  /* 0x000ce00c01007387 */ /* 0x000fe80000100a00 */
[----:B------:R0:W-:Y:S04]  /*40a90*/  STL [R1+0xcd8], R15 ;  /* 0x000cd80f01007387 */ /* 0x0001e80000100800 */
[----:B0-----:R-:W2:Y:S04]  /*40aa0*/  LDL.LU R15, [R1+0x14] ;  /* 0x00001400010f7983 */ /* 0x001ea80000300800 */
[----:B------:R-:W3:Y:S01]  /*40ab0*/  LDL R6, [R1+0x2c] ;  /* 0x00002c0001067983 */ /* 0x000ee20000100800 */
[----:B----4-:R-:W-:-:S02]  /*40ac0*/  IMAD.MOV.U32 R5, RZ, RZ, R29 ;  /* 0x000000ffff057224 */ /* 0x010fc400078e001d */
[----:B--2---:R-:W-:-:S07]  /*40ad0*/  IMAD.MOV.U32 R4, RZ, RZ, R15 ;  /* 0x000000ffff047224 */ /* 0x004fce00078e000f */
[----:B---3--:R-:W-:Y:S01]  /*40ae0*/  HMMA.16816.F32 R20, R4, R24, R20 ;  /* 0x000000180414723c */ /* 0x008fe20000001814 */
[----:B------:R-:W0:Y:S01]  /*40af0*/  LDS.64 R4, [R3+UR7+0x42800] ;  /* 0x0428000703047984 */ /* 0x000e220008000a00 */
[----:B------:R-:W-:Y:S01]  /*40b00*/  MOV R27, R24 ;  /* 0x00000018001b7202 */ /* 0x000fe20000000f00 */
[----:B------:R-:W-:Y:S02]  /*40b10*/  IMAD.MOV.U32 R26, RZ, RZ, R25 ;  /* 0x000000ffff1a7224 */ /* 0x000fe400078e0019 */
[----:B------:R-:W1:-:S14]  /*40b20*/  LDS.64 R24, [R3+UR7+0x42a00] ;  /* 0x042a000703187984 */ /* 0x000e5c0008000a00 */
[----:B------:R2:W-:Y:S04]  /*40b30*/  STL.64 [R1+0x560], R20 ;  /* 0x0005601401007387 */ /* 0x0005e80000100a00 */
[----:B------:R3:W-:Y:S04]  /*40b40*/  STL.64 [R1+0x568], R22 ;  /* 0x0005681601007387 */ /* 0x0007e80000100a00 */
[----:B--2---:R-:W2:Y:S04]  /*40b50*/  LDL.LU R20, [R1+0x814] ;  /* 0x0008140001147983 */ /* 0x004ea80000300800 */
[----:B---3--:R-:W2:Y:S04]  /*40b60*/  LDL R23, [R1+0x284] ;  /* 0x0002840001177983 */ /* 0x008ea80000100800 */
[----:B------:R-:W-:Y:S01]  /*40b70*/  STL [R1+0xca8], R27 ;  /* 0x000ca81b01007387 */ /* 0x000fe20000100800 */
[----:B0-----:R-:W-:-:S03]  /*40b80*/  IMAD.MOV.U32 R21, RZ, RZ, R4 ;  /* 0x000000ffff157224 */ /* 0x001fc600078e0004 */
[----:B------:R-:W-:Y:S04]  /*40b90*/  STL [R1+0xc], R5 ;  /* 0x00000c0501007387 */ /* 0x000fe80000100800 */
[----:B------:R-:W0:Y:S04]  /*40ba0*/  LDS.64 R4, [R2+UR7+0x42800] ;  /* 0x0428000702047984 */ /* 0x000e280008000a00 */
[----:B------:R-:W3:Y:S04]  /*40bb0*/  LDL.64 R12, [R1+0x50] ;  /* 0x00005000010c7983 */ /* 0x000ee80000100a00 */
[----:B------:R4:W-:Y:S01]  /*40bc0*/  STL [R1+0xcd4], R21 ;  /* 0x000cd41501007387 */ /* 0x0009e20000100800 */
[----:B-----5:R-:W-:-:S03]  /*40bd0*/  FADD R0, -R0, R28 ;  /* 0x0000001c00007221 */ /* 0x020fc60000000100 */
[----:B------:R-:W5:Y:S04]  /*40be0*/  LDS.64 R2, [R2+UR7+0x42a00] ;  /* 0x042a000702027984 */ /* 0x000f680008000a00 */
[----:B----4-:R-:W4:Y:S04]  /*40bf0*/  LDL.LU R21, [R1+0x2c] ;  /* 0x00002c0001157983 */ /* 0x010f280000300800 */
[----:B-1----:R-:W-:Y:S01]  /*40c00*/  STL [R1+0xcb8], R25 ;  /* 0x000cb81901007387 */ /* 0x002fe20000100800 */
[----:B0-----:R-:W-:-:S03]  /*40c10*/  IMAD.MOV.U32 R27, RZ, RZ, R5 ;  /* 0x000000ffff1b7224 */ /* 0x001fc600078e0005 */
[----:B------:R-:W-:Y:S04]  /*40c20*/  STL [R1+0x24], R5 ;  /* 0x0000240501007387 */ /* 0x000fe80000100800 */
[----:B------:R0:W-:Y:S04]  /*40c30*/  STL.64 [R1+0xcb0], R26 ;  /* 0x000cb01a01007387 */ /* 0x0001e80000100a00 */
[----:B0-----:R-:W5:Y:S04]  /*40c40*/  LDL R26, [R1+0x70] ;  /* 0x00007000011a7983 */ /* 0x001f680000100800 */
[----:B------:R-:W5:Y:S01]  /*40c50*/  LDL R27, [R1+0x74] ;  /* 0x00007400011b7983 */ /* 0x000f620000100800 */
[----:B------:R-:W-:Y:S01]  /*40c60*/  MOV R22, R4 ;  /* 0x0000000400167202 */ /* 0x000fe20000000f00 */
[----:B------:R-:W-:Y:S01]  /*40c70*/  IMAD.MOV.U32 R4, RZ, RZ, R15 ;  /* 0x000000ffff047224 */ /* 0x000fe200078e000f */
[----:B------:R-:W-:Y:S01]  /*40c80*/  MOV R5, R29 ;  /* 0x0000001d00057202 */ /* 0x000fe20000000f00 */
[----:B--2---:R-:W-:-:S04]  /*40c90*/  FADD R20, -R23, R20 ;  /* 0x0000001417147221 */ /* 0x004fc80000000100 */
[----:B------:R-:W-:-:S04]  /*40ca0*/  FMUL R20, R20, 1.4426950216293334961 ;  /* 0x3fb8aa3b14147820 */ /* 0x000fc80000400000 */
[----:B------:R-:W0:Y:S01]  /*40cb0*/  MUFU.EX2 R25, R20 ;  /* 0x0000001400197308 */ /* 0x000e220000000800 */
[----:B----4-:R-:W-:-:S07]  /*40cc0*/  IMAD.MOV.U32 R6, RZ, RZ, R21 ;  /* 0x000000ffff067224 */ /* 0x010fce00078e0015 */
[----:B---3--:R-:W-:Y:S01]  /*40cd0*/  HMMA.16816.F32 R8, R4, R12, R8 ;  /* 0x0000000c0408723c */ /* 0x008fe20000001808 */
[----:B------:R-:W-:-:S07]  /*40ce0*/  IMAD.MOV.U32 R28, RZ, RZ, R13 ;  /* 0x000000ffff1c7224 */ /* 0x000fce00078e000d */
[----:B-----5:R-:W-:-:S15]  /*40cf0*/  HMMA.16816.F32 R16, R4, R26, R16 ;  /* 0x0000001a0410723c */ /* 0x020fde0000001810 */
[----:B------:R-:W-:-:S04]  /*40d00*/  NOP ;  /* 0x0000000000007918 */ /* 0x000fc80000000000 */
[----:B------:R1:W-:Y:S04]  /*40d10*/  STL.64 [R1+0x550], R16 ;  /* 0x0005501001007387 */ /* 0x0003e80000100a00 */
[----:B------:R2:W-:Y:S04]  /*40d20*/  STL.64 [R1+0x558], R18 ;  /* 0x0005581201007387 */ /* 0x0005e80000100a00 */
[----:B-1----:R-:W3:Y:S04]  /*40d30*/  LDL R16, [R1+0x78] ;  /* 0x0000780001107983 */ /* 0x002ee80000100800 */
[----:B------:R-:W3:Y:S04]  /*40d40*/  LDL R17, [R1+0x7c] ;  /* 0x00007c0001117983 */ /* 0x000ee80000100800 */
[----:B--2---:R-:W2:Y:S04]  /*40d50*/  LDL.LU R18, [R1+0x6a0] ;  /* 0x0006a00001127983 */ /* 0x004ea80000300800 */
[----:B------:R-:W4:Y:S04]  /*40d60*/  LDL.LU R19, [R1+0x6a4] ;  /* 0x0006a40001137983 */ /* 0x000f280000300800 */
[----:B------:R-:W5:Y:S04]  /*40d70*/  LDL.LU R27, [R1+0x6a8] ;  /* 0x0006a800011b7983 */ /* 0x000f680000300800 */
[----:B------:R-:W2:Y:S04]  /*40d80*/  LDL.LU R26, [R1+0x6ac] ;  /* 0x0006ac00011a7983 */ /* 0x000ea80000300800 */
[----:B0-----:R-:W-:Y:S04]  /*40d90*/  STL [R1+0x30], R25 ;  /* 0x0000301901007387 */ /* 0x001fe80000100800 */
[----:B------:R-:W3:Y:S04]  /*40da0*/  LDL.LU.64 R12, [R1+0xce0] ;  /* 0x000ce000010c7983 */ /* 0x000ee80000300a00 */
[----:B------:R-:W-:Y:S04]  /*40db0*/  STL.64 [R1+0x420], R8 ;  /* 0x0004200801007387 */ /* 0x000fe80000100a00 */
[----:B------:R-:W-:Y:S04]  /*40dc0*/  STL.64 [R1+0x428], R10 ;  /* 0x0004280a01007387 */ /* 0x000fe80000100a00 */
[----:B------:R-:W3:Y:S01]  /*40dd0*/  LDL.LU R15, [R1+0xcd8] ;  /* 0x000cd800010f7983 */ /* 0x000ee20000300800 */
[----:B------:R-:W-:-:S04]  /*40de0*/  FMUL R0, R0, 1.4426950216293334961 ;  /* 0x3fb8aa3b00007820 */ /* 0x000fc80000400000 */
[----:B------:R-:W0:Y:S02]  /*40df0*/  MUFU.EX2 R23, R0 ;  /* 0x0000000000177308 */ /* 0x000e240000000800 */
[----:B0-----:R-:W-:Y:S04]  /*40e00*/  STL [R1+0x34], R23 ;  /* 0x0000341701007387 */ /* 0x001fe80000100800 */
[----:B------:R0:W-:Y:S04]  /*40e10*/  STL [R1+0xcd0], R28 ;  /* 0x000cd01c01007387 */ /* 0x0001e80000100800 */
[----:B------:R-:W4:Y:S04]  /*40e20*/  LDL R29, [R1+0x44] ;  /* 0x00004400011d7983 */ /* 0x000f280000100800 */
[----:B0-----:R-:W4:Y:S04]  /*40e30*/  LDL R28, [R1+0x40] ;  /* 0x00004000011c7983 */ /* 0x001f280000100800 */
[----:B------:R-:W4:Y:S04]  /*40e40*/  LDL.LU R21, [R1+0xcd4] ;  /* 0x000cd40001157983 */ /* 0x000f280000300800 */
[----:B------:R-:W4:Y:S01]  /*40e50*/  LDL.LU R0, [R1+0x80] ;  /* 0x0000800001007983 */ /* 0x000f220000300800 */
[----:B---3--:R-:W-:Y:S01]  /*40e60*/  HMMA.16816.F32 R4, R4, R16, R12 ;  /* 0x000000100404723c */ /* 0x008fe2000000180c */
[C---:B-----5:R-:W-:Y:S01]  /*40e70*/  FMUL R14, R23.reuse, R27 ;  /* 0x0000001b170e7220 */ /* 0x060fe20000400000 */
[----:B--2---:R-:W-:-:S15]  /*40e80*/  FMUL R15, R23, R26 ;  /* 0x0000001a170f7220 */ /* 0x004fde0000400000 */
[----:B------:R-:W-:Y:S02]  /*40e90*/  NOP ;  /* 0x0000000000007918 */ /* 0x000fe40000000000 */
[----:B------:R-:W-:Y:S04]  /*40ea0*/  STL.64 [R1+0x690], R4 ;  /* 0x0006900401007387 */ /* 0x000fe80000100a00 */
[----:B------:R-:W-:Y:S04]  /*40eb0*/  STL.64 [R1+0x698], R6 ;  /* 0x0006980601007387 */ /* 0x000fe80000100a00 */
[----:B------:R-:W2:Y:S04]  /*40ec0*/  LDL.LU R11, [R1+0x6b0] ;  /* 0x0006b000010b7983 */ /* 0x000ea80000300800 */
[----:B------:R-:W3:Y:S04]  /*40ed0*/  LDL.LU R10, [R1+0x6b4] ;  /* 0x0006b400010a7983 */ /* 0x000ee80000300800 */
[----:B------:R-:W5:Y:S04]  /*40ee0*/  LDL.LU R9, [R1+0x6b8] ;  /* 0x0006b80001097983 */ /* 0x000f680000300800 */
[----:B------:R-:W2:Y:S04]  /*40ef0*/  LDL.LU R8, [R1+0x6bc] ;  /* 0x0006bc0001087983 */ /* 0x000ea80000300800 */
[----:B------:R-:W2:Y:S04]  /*40f00*/  LDL.64 R26, [R1+0x60] ;  /* 0x00006000011a7983 */ /* 0x000ea80000100a00 */
[----:B--2---:R0:W-:Y:S04]  /*40f10*/  STL.64 [R1+0xcc0], R26 ;  /* 0x000cc01a01007387 */ /* 0x0041e80000100a00 */
[----:B0-----:R-:W2:Y:S04]  /*40f20*/  LDL R26, [R1+0x68] ;  /* 0x00006800011a7983 */ /* 0x001ea80000100800 */
[----:B------:R-:W2:Y:S01]  /*40f30*/  LDL R27, [R1+0x6c] ;  /* 0x00006c00011b7983 */ /* 0x000ea20000100800 */
[C---:B------:R-:W-:Y:S01]  /*40f40*/  FMUL R12, R25.reuse, R18 ;  /* 0x00000012190c7220 */ /* 0x040fe20000400000 */
[C---:B----4-:R-:W-:Y:S01]  /*40f50*/  FMUL R13, R25.reuse, R19 ;  /* 0x00000013190d7220 */ /* 0x050fe20000400000 */
[----:B------:R-:W-:Y:S01]  /*40f60*/  MOV R4, R21 ;  /* 0x0000001500047202 */ /* 0x000fe20000000f00 */
[----:B------:R-:W-:Y:S01]  /*40f70*/  IMAD.MOV.U32 R5, RZ, RZ, R24 ;  /* 0x000000ffff057224 */ /* 0x000fe200078e0018 */
[----:B------:R-:W-:Y:S01]  /*40f80*/  MOV R7, R2 ;  /* 0x0000000200077202 */ /* 0x000fe20000000f00 */
[----:B------:R-:W-:Y:S01]  /*40f90*/  IMAD.MOV.U32 R6, RZ, RZ, R22 ;  /* 0x000000ffff067224 */ /* 0x000fe200078e0016 */
[----:B--2---:R0:W-:Y:S04]  /*40fa0*/  STL.64 [R1+0xcc8], R26 ;  /* 0x000cc81a01007387 */ /* 0x0041e80000100a00 */
[----:B0-----:R-:W2:Y:S04]  /*40fb0*/  LDL R26, [R1+0x48] ;  /* 0x00004800011a7983 */ /* 0x001ea80000100800 */
[----:B------:R-:W2:Y:S01]  /*40fc0*/  LDL R27, [R1+0x4c] ;  /* 0x00004c00011b7983 */ /* 0x000ea20000100800 */
[----:B------:R-:W-:Y:S01]  /*40fd0*/  HMMA.16816.F32 R12, R4, R28, R12 ;  /* 0x0000001c040c723c */ /* 0x000fe2000000180c */
[----:B------:R-:W-:-:S02]  /*40fe0*/  FMUL R4, R25, R11 ;  /* 0x0000000b19047220 */ /* 0x000fc40000400000 */
[----:B------:R-:W4:Y:S01]  /*40ff0*/  LDL.LU R19, [R1+0x6c0] ;  /* 0x0006c00001137983 */ /* 0x000f220000300800 */
[----:B---3--:R-:W-:Y:S01]  /*41000*/  FMUL R5, R25, R10 ;  /* 0x0000000a19057220 */ /* 0x008fe20000400000 */
[C---:B-----5:R-:W-:Y:S01]  /*41010*/  FMUL R6, R23.reuse, R9 ;  /* 0x0000000917067220 */ /* 0x060fe20000400000 */
[----:B------:R-:W-:Y:S01]  /*41020*/  FMUL R7, R23, R8 ;  /* 0x0000000817077220 */ /* 0x000fe20000400000 */
[----:B------:R-:W3:Y:S01]  /*41030*/  LDL.LU R18, [R1+0x6c4] ;  /* 0x0006c40001127983 */ /* 0x000ee20000300800 */
[----:B------:R-:W-:Y:S01]  /*41040*/  IMAD.MOV.U32 R8, RZ, RZ, R21 ;  /* 0x000000ffff087224 */ /* 0x000fe200078e0015 */
[----:B------:R-:W-:Y:S01]  /*41050*/  MOV R10, R22 ;  /* 0x00000016000a7202 */ /* 0x000fe20000000f00 */
[----:B------:R-:W-:Y:S01]  /*41060*/  IMAD.MOV.U32 R9, RZ, RZ, R24 ;  /* 0x000000ffff097224 */ /* 0x000fe200078e0018 */
[----:B------:R-:W5:Y:S01]  /*41070*/  LDL.LU R17, [R1+0x6c8] ;  /* 0x0006c80001117983 */ /* 0x000f620000300800 */
[----:B------:R-:W-:-:S03]  /*41080*/  IMAD.MOV.U32 R11, RZ, RZ, R2 ;  /* 0x000000ffff0b7224 */ /* 0x000fc600078e0002 */
[----:B------:R-:W5:Y:S04]  /*41090*/  LDL.LU R16, [R1+0x6cc] ;  /* 0x0006cc0001107983 */ /* 0x000f680000300800 */
[----:B------:R-:W5:Y:S04]  /*410a0*/  LDL.LU R28, [R1+0xcd0] ;  /* 0x000cd000011c7983 */ /* 0x000f680000300800 */
[----:B------:R-:W5:Y:S04]  /*410b0*/  LDL.LU R29, [R1+0x6d8] ;  /* 0x0006d800011d7983 */ /* 0x000f680000300800 */
[----:B------:R-:W5:Y:S01]  /*410c0*/  LDL.LU R20, [R1+0x6dc] ;  /* 0x0006dc0001147983 */ /* 0x000f620000300800 */
[----:B--2---:R-:W-:Y:S03]  /*410d0*/  HMMA.16816.F32 R4, R8, R26, R4 ;  /* 0x0000001a0804723c */ /* 0x004fe60000001804 */
[----:B------:R-:W2:Y:S01]  /*410e0*/  LDL.LU.64 R26, [R1+0xcc8] ;  /* 0x000cc800011a7983 */ /* 0x000ea20000300a00 */
[----:B----4-:R-:W-:Y:S01]  /*410f0*/  FMUL R8, R25, R19 ;  /* 0x0000001319087220 */ /* 0x010fe20000400000 */
[----:B------:R-:W-:-:S02]  /*41100*/  IMAD.MOV.U32 R19, RZ, RZ, R2 ;  /* 0x000000ffff137224 */ /* 0x000fc400078e0002 */
[----:B---3--:R-:W-:Y:S01]  /*41110*/  FMUL R9, R25, R18 ;  /* 0x0000001219097220 */ /* 0x008fe20000400000 */
[----:B------:R-:W-:Y:S02]  /*41120*/  IMAD.MOV.U32 R18, RZ, RZ, R22 ;  /* 0x000000ffff127224 */ /* 0x000fe400078e0016 */
[C---:B-----5:R-:W-:Y:S01]  /*41130*/  FMUL R10, R23.reuse, R17 ;  /* 0x00000011170a7220 */ /* 0x060fe20000400000 */
[----:B------:R-:W-:Y:S01]  /*41140*/  MOV R17, R24 ;  /* 0x0000001800117202 */ /* 0x000fe20000000f00 */
[----:B------:R-:W-:Y:S01]  /*41150*/  FMUL R11, R23, R16 ;  /* 0x00000010170b7220 */ /* 0x000fe20000400000 */
[----:B------:R-:W-:-:S07]  /*41160*/  IMAD.MOV.U32 R16, RZ, RZ, R21 ;  /* 0x000000ffff107224 */ /* 0x000fce00078e0015 */
[----:B--2---:R-:W-:Y:S01]  /*41170*/  HMMA.16816.F32 R8, R16, R26, R8 ;  /* 0x0000001a1008723c */ /* 0x004fe20000001808 */
[----:B------:R-:W2:Y:S04]  /*41180*/  LDL.LU.64 R26, [R1+0xcc0] ;  /* 0x000cc000011a7983 */ /* 0x000ea80000300a00 */
[----:B------:R-:W3:Y:S04]  /*41190*/  LDL.LU R18, [R1+0x6d0] ;  /* 0x0006d00001127983 */ /* 0x000ee80000300800 */
[----:B------:R-:W4:Y:S10]  /*411a0*/  LDL.LU R19, [R1+0x6d4] ;  /* 0x0006d40001137983 */ /* 0x000f340000300800 */
[----:B------:R2:W-:Y:S04]  /*411b0*/  STL [R1+0xca4], R10 ;  /* 0x000ca40a01007387 */ /* 0x0005e80000100800 */
[----:B------:R0:W-:Y:S01]  /*411c0*/  STL [R1+0xca0], R11 ;  /* 0x000ca00b01007387 */ /* 0x0001e20000100800 */
[----:B---3--:R-:W-:Y:S01]  /*411d0*/  FMUL R16, R25, R18 ;  /* 0x0000001219107220 */ /* 0x008fe20000400000 */
[----:B------:R-:W-:Y:S01]  /*411e0*/  FMUL R18, R23, R29 ;  /* 0x0000001d17127220 */ /* 0x000fe20000400000 */
[----:B----4-:R-:W-:Y:S01]  /*411f0*/  FMUL R17, R25, R19 ;  /* 0x0000001319117220 */ /* 0x010fe20000400000 */
[----:B------:R-:W-:Y:S01]  /*41200*/  FMUL R19, R23, R20 ;  /* 0x0000001417137220 */ /* 0x000fe20000400000 */
[----:B------:R-:W-:Y:S01]  /*41210*/  MOV R20, R21 ;  /* 0x0000001500147202 */ /* 0x000fe20000000f00 */
[----:B------:R-:W-:Y:S01]  /*41220*/  IMAD.MOV.U32 R21, RZ, RZ, R24 ;  /* 0x000000ffff157224 */ /* 0x000fe200078e0018 */
[----:B------:R-:W3:Y:S01]  /*41230*/  LDL.LU R25, [R1+0xcb8] ;  /* 0x000cb80001197983 */ /* 0x000ee20000300800 */
[----:B------:R-:W-:Y:S01]  /*41240*/  IMAD.MOV.U32 R23, RZ, RZ, R2 ;  /* 0x000000ffff177224 */ /* 0x000fe200078e0002 */
[----:B--2---:R-:W-:Y:S01]  /*41250*/  MOV R10, R26 ;  /* 0x0000001a000a7202 */ /* 0x004fe20000000f00 */
[----:B0-----:R-:W-:Y:S01]  /*41260*/  IMAD.MOV.U32 R11, RZ, RZ, R27 ;  /* 0x000000ffff0b7224 */ /* 0x001fe200078e001b */
[----:B------:R-:W2:Y:S04]  /*41270*/  LDL R2, [R1+0x84] ;  /* 0x0000840001027983 */ /* 0x000ea80000100800 */
[----:B------:R-:W-:Y:S01]  /*41280*/  HMMA.16816.F32 R16, R20, R26, R16 ;  /* 0x0000001a1410723c */ /* 0x000fe20000001810 */
[----:B------:R-:W4:-:S15]  /*41290*/  LDL.LU.64 R26, [R1+0xcb0] ;  /* 0x000cb000011a7983 */ /* 0x000f1e0000300a00 */
[----:B------:R-:W-:-:S03]  /*412a0*/  NOP ;  /* 0x0000000000007918 */ /* 0x000fc60000000000 */
[----:B------:R-:W-:Y:S04]  /*412b0*/  STL.64 [R1+0xc98], R18 ;  /* 0x000c981201007387 */ /* 0x000fe80000100a00 */
[----:B------:R-:W5:Y:S04]  /*412c0*/  LDL R20, [R1+0xc] ;  /* 0x00000c0001147983 */ /* 0x000f680000100800 */
[----:B------:R-:W0:Y:S01]  /*412d0*/  LDS.64 R18, [R0+UR7+0x42c00] ;  /* 0x042c000700127984 */ /* 0x000e220008000a00 */
[----:B----4-:R-:W-:-:S03]  /*412e0*/  MOV R22, R27 ;  /* 0x0000001b00167202 */ /* 0x010fc60000000f00 */
[----:B------:R-:W4:Y:S04]  /*412f0*/  LDL.LU R27, [R1+0xca8] ;  /* 0x000ca800011b7983 */ /* 0x000f280000300800 */
[----:B0-----:R0:W-:Y:S02]  /*41300*/  STL.64 [R1], R18 ;  /* 0x0000001201007387 */ /* 0x0011e40000100a00 */
[----:B0-----:R-:W-:Y:S02]  /*41310*/  IMAD.MOV.U32 R19, RZ, RZ, R28 ;  /* 0x000000ffff137224 */ /* 0x001fe400078e001c */
[----:B------:R-:W5:Y:S04]  /*41320*/  LDL R18, [R1+0x50] ;  /* 0x0000500001127983 */ /* 0x000f680000100800 */
[----:B------:R-:W0:Y:S04]  /*41330*/  LDS.64 R28, [R0+UR7+0x42e00] ;  /* 0x042e0007001c7984 */ /* 0x000e280008000a00 */
[----:B------:R1:W-:Y:S04]  /*41340*/  STL [R1+0xc90], R0 ;  /* 0x000c900001007387 */ /* 0x0003e80000100800 */
[----:B-1----:R-:W5:Y:S04]  /*41350*/  LDL.LU R0, [R1+0x24] ;  /* 0x0000240001007983 */ /* 0x002f680000300800 */
[----:B0-----:R0:W-:Y:S02]  /*41360*/  STL.64 [R1+0xc88], R28 ;  /* 0x000c881c01007387 */ /* 0x0011e40000100a00 */
[----:B0-----:R-:W-:-:S02]  /*41370*/  IMAD.MOV.U32 R29, RZ, RZ, R26 ;  /* 0x000000ffff1d7224 */ /* 0x001fc400078e001a */
[----:B---3--:R-:W-:Y:S02]  /*41380*/  IMAD.MOV.U32 R21, RZ, RZ, R25 ;  /* 0x000000ffff157224 */ /* 0x008fe400078e0019 */
[----:B------:R-:W-:Y:S01]  /*41390*/  IMAD.MOV.U32 R23, RZ, RZ, R3 ;  /* 0x000000ffff177224 */ /* 0x000fe200078e0003 */
[----:B----4-:R-:W-:Y:S02]  /*413a0*/  MOV R28, R27 ;  /* 0x0000001b001c7202 */ /* 0x010fe40000000f00 */
[----:B--2---:R-:W0:Y:S05]  /*413b0*/  LDS.64 R26, [R2+UR7+0x42c00] ;  /* 0x042c0007021a7984 */ /* 0x004e2a0008000a00 */
[----:B-----5:R-:W-:Y:S01]  /*413c0*/  HMMA.16816.F32 R12, R20, R28, R12 ;  /* 0x0000001c140c723c */ /* 0x020fe2000000180c */
[----:B0-----:R-:W-:Y:S01]  /*413d0*/  IMAD.MOV.U32 R24, RZ, RZ, R27 ;  /* 0x000000ffff187224 */ /* 0x001fe200078e001b */
[----:B------:R-:W-:Y:S04]  /*413e0*/  STL.64 [R1+0x18], R26 ;  /* 0x0000181a01007387 */ /* 0x000fe80000100a00 */
[----:B------:R0:W-:Y:S04]  /*413f0*/  STL [R1+0xc94], R24 ;  /* 0x000c941801007387 */ /* 0x0001e80000100800 */
[----:B------:R-:W1:Y:S04]  /*41400*/  LDS.64 R26, [R2+UR7+0x42e00] ;  /* 0x042e0007021a7984 */ /* 0x000e680008000a00 */
[----:B0-----:R-:W2:Y:S04]  /*41410*/  LDL.LU R24, [R1+0xc] ;  /* 0x00000c0001187983 */ /* 0x001ea80000300800 */
[----:B------:R-:W3:Y:S04]  /*41420*/  LDL R22, [R1+0x70] ;  /* 0x0000700001167983 */ /* 0x000ee80000100800 */
[----:B------:R0:W-:Y:S04]  /*41430*/  STL.64 [R1+0x6a0], R12 ;  /* 0x0006a00c01007387 */ /* 0x0001e80000100a00 */
[----:B------:R4:W-:Y:S04]  /*41440*/  STL.64 [R1+0x6a8], R14 ;  /* 0x0006a80e01007387 */ /* 0x0009e80000100a00 */
[----:B------:R-:W3:Y:S01]  /*41450*/  LDL R23, [R1+0x74] ;  /* 0x0000740001177983 */ /* 0x000ee20000100800 */
[----:B0-----:R-:W-:-:S03]  /*41460*/  IMAD.MOV.U32 R13, RZ, RZ, R25 ;  /* 0x000000ffff0d7224 */ /* 0x001fc600078e0019 */
[----:B------:R-:W5:Y:S01]  /*41470*/  LDL R28, [R1+0x78] ;  /* 0x00007800011c7983 */ /* 0x000f620000100800 */
[----:B----4-:R-:W-:Y:S01]  /*41480*/  IMAD.MOV.U32 R14, RZ, RZ, R0 ;  /* 0x000000ffff0e7224 */ /* 0x010fe200078e0000 */
[----:B------:R-:W-:Y:S02]  /*41490*/  MOV R15, R3 ;  /* 0x00000003000f7202 */ /* 0x000fe40000000f00 */
[----:B------:R-:W5:Y:S04]  /*414a0*/  LDL R29, [R1+0x7c] ;  /* 0x00007c00011d7983 */ /* 0x000f680000100800 */
[----:B------:R-:W4:Y:S04]  /*414b0*/  LDL.LU R20, [R1] ;  /* 0x0000000001147983 */ /* 0x000f280000300800 */
[----:B------:R-:W4:Y:S01]  /*414c0*/  LDL.LU R21, [R1+0x18] ;  /* 0x0000180001157983 */ /* 0x000f220000300800 */
[----:B--2---:R-:W-:-:S07]  /*414d0*/  MOV R12, R24 ;  /* 0x00000018000c7202 */ /* 0x004fce0000000f00 */
[----:B---3--:R-:W-:Y:S01]  /*414e0*/  HMMA.16816.F32 R4, R12, R22, R4 ;  /* 0x000000160c04723c */ /* 0x008fe20000001804 */
[----:B------:R-:W-:Y:S02]  /*414f0*/  IMAD.MOV.U32 R22, RZ, RZ, R10 ;  /* 0x000000ffff167224 */ /* 0x000fe400078e000a */
[----:B------:R-:W2:Y:S01]  /*41500*/  LDL.LU R10, [R1+0xca4] ;  /* 0x000ca400010a7983 */ /* 0x000ea20000300800 */
[----:B------:R-:W-:-:S15]  /*41510*/  IMAD.MOV.U32 R23, RZ, RZ, R11 ;  /* 0x000000ffff177224 */ /* 0x000fde00078e000b */
[----:B------:R0:W-:Y:S04]  /*41520*/  STL.64 [R1+0x6b0], R4 ;  /* 0x0006b00401007387 */ /* 0x0001e80000100a00 */
[----:B------:R3:W-:Y:S04]  /*41530*/  STL.64 [R1+0x6b8], R6 ;  /* 0x0006b80601007387 */ /* 0x0007e80000100a00 */
[----:B------:R-:W2:Y:S04]  /*41540*/  LDL.LU R11, [R1+0xca0] ;  /* 0x000ca000010b7983 */ /* 0x000ea80000300800 */
[----:B------:R-:W4:Y:S04]  /*41550*/  LDL R14, [R1+0x68] ;  /* 0x00006800010e7983 */ /* 0x000f280000100800 */
[----:B------:R-:W4:Y:S04]  /*41560*/  LDL R15, [R1+0x6c] ;  /* 0x00006c00010f7983 */ /* 0x000f280000100800 */
[----:B------:R-:W5:Y:S04]  /*41570*/  LDL R12, [R1+0x48] ;  /* 0x00004800010c7983 */ /* 0x000f680000100800 */
[----:B------:R-:W5:Y:S01]  /*41580*/  LDL R13, [R1+0x4c] ;  /* 0x00004c00010d7983 */ /* 0x000f620000100800 */
[----:B0-----:R-:W-:Y:S01]  /*41590*/  MOV R4, R24 ;  /* 0x0000001800047202 */ /* 0x001fe20000000f00 */
[----:B------:R-:W-:Y:S01]  /*415a0*/  IMAD.MOV.U32 R5, RZ, RZ, R25 ;  /* 0x000000ffff057224 */ /* 0x000fe200078e0019 */
[----:B---3--:R-:W-:Y:S01]  /*415b0*/  MOV R7, R3 ;  /* 0x0000000300077202 */ /* 0x008fe20000000f00 */
[----:B------:R-:W-:-:S07]  /*415c0*/  IMAD.MOV.U32 R6, RZ, RZ, R0 ;  /* 0x000000ffff067224 */ /* 0x000fce00078e0000 */
[----:B--2---:R-:W-:Y:S01]  /*415d0*/  HMMA.16816.F32 R4, R4, R18, R8 ;  /* 0x000000120404723c */ /* 0x004fe20000001808 */
[----:B----4-:R-:W-:Y:S04]  /*415e0*/  STL.64 [R1+0xc80], R14 ;  /* 0x000c800e01007387 */ /* 0x010fe80000100a00 */
[----:B-----5:R0:W-:Y:S04]  /*415f0*/  STL.64 [R1+0xc78], R12 ;  /* 0x000c780c01007387 */ /* 0x0201e80000100a00 */
[----:B0-----:R-:W2:Y:S04]  /*41600*/  LDL.LU R12, [R1+0xc0] ;  /* 0x0000c000010c7983 */ /* 0x001ea80000300800 */
[----:B------:R-:W2:Y:S04]  /*41610*/  LDL.LU R13, [R1+0xc4] ;  /* 0x0000c400010d7983 */ /* 0x000ea80000300800 */
[----:B------:R-:W2:Y:S04]  /*41620*/  LDL.LU R14, [R1+0xc8] ;  /* 0x0000c800010e7983 */ /* 0x000ea80000300800 */
[----:B------:R-:W2:Y:S04]  /*41630*/  LDL.LU R15, [R1+0xcc] ;  /* 0x0000cc00010f7983 */ /* 0x000ea80000300800 */
[----:B------:R-:W3:Y:S04]  /*41640*/  LDL.LU.64 R18, [R1+0xc98] ;  /* 0x000c980001127983 */ /* 0x000ee80000300a00 */
[----:B------:R-:W4:Y:S04]  /*41650*/  LDL.LU R8, [R1+0xd0] ;  /* 0x0000d00001087983 */ /* 0x000f280000300800 */
[----:B------:R0:W-:Y:S04]  /*41660*/  STL.64 [R1+0x6c0], R4 ;  /* 0x0006c00401007387 */ /* 0x0001e80000100a00 */
[----:B------:R5:W-:Y:S04]  /*41670*/  STL.64 [R1+0x6c8], R6 ;  /* 0x0006c80601007387 */ /* 0x000be80000100a00 */
[----:B------:R-:W4:Y:S01]  /*41680*/  LDL.LU R9, [R1+0xd4] ;  /* 0x0000d40001097983 */ /* 0x000f220000300800 */
[----:B0-----:R-:W-:-:S03]  /*41690*/  IMAD.MOV.U32 R4, RZ, RZ, R24 ;  /* 0x000000ffff047224 */ /* 0x001fc600078e0018 */
[----:B------:R-:W4:Y:S01]  /*416a0*/  LDL.LU R10, [R1+0xd8] ;  /* 0x0000d800010a7983 */ /* 0x000f220000300800 */
[----:B------:R-:W-:Y:S01]  /*416b0*/  IMAD.MOV.U32 R5, RZ, RZ, R25 ;  /* 0x000000ffff057224 */ /* 0x000fe200078e0019 */
[----:B-----5:R-:W-:Y:S01]  /*416c0*/  MOV R6, R0 ;  /* 0x0000000000067202 */ /* 0x020fe20000000f00 */
[----:B------:R-:W-:Y:S01]  /*416d0*/  IMAD.MOV.U32 R7, RZ, RZ, R3 ;  /* 0x000000ffff077224 */ /* 0x000fe200078e0003 */
[----:B------:R-:W4:Y:S04]  /*416e0*/  LDL.LU R11, [R1+0xdc] ;  /* 0x0000dc00010b7983 */ /* 0x000f280000300800 */
[----:B------:R-:W5:Y:S04]  /*416f0*/  LDL.LU R24, [R1+0xc94] ;  /* 0x000c940001187983 */ /* 0x000f680000300800 */
[----:B------:R-:W2:Y:S01]  /*41700*/  LDL.LU R0, [R1+0xc90] ;  /* 0x000c900001007983 */ /* 0x000ea20000300800 */
[----:B---3--:R-:W-:Y:S03]  /*41710*/  HMMA.16816.F32 R4, R4, R28, R16 ;  /* 0x0000001c0404723c */ /* 0x008fe60000001810 */
[----:B------:R-:W3:Y:S04]  /*41720*/  LDL.LU.64 R28, [R1+0xc88] ;  /* 0x000c8800011c7983 */ /* 0x000ee80000300a00 */
[----:B------:R-:W2:-:S12]  /*41730*/  LDL R18, [R1+0x40] ;  /* 0x0000400001127983 */ /* 0x000e980000100800 */
[----:B------:R0:W-:Y:S04]  /*41740*/  STL.64 [R1+0x6d0], R4 ;  /* 0x0006d00401007387 */ /* 0x0001e80000100a00 */
[----:B------:R1:W-:Y:S04]  /*41750*/  STL.64 [R1+0x6d8], R6 ;  /* 0x0006d80601007387 */ /* 0x0003e80000100a00 */
[----:B------:R-:W2:Y:S01]  /*41760*/  LDL R19, [R1+0x44] ;  /* 0x0000440001137983 */ /* 0x000ea20000100800 */
[----:B0-----:R-:W-:Y:S02]  /*41770*/  IMAD.MOV.U32 R4, RZ, RZ, R20 ;  /* 0x000000ffff047224 */ /* 0x001fe400078e0014 */
[----:B-1----:R-:W-:-:S02]  /*41780*/  IMAD.MOV.U32 R6, RZ, RZ, R21 ;  /* 0x000000ffff067224 */ /* 0x002fc400078e0015 */
[----:B------:R-:W-:Y:S01]  /*41790*/  IMAD.MOV.U32 R7, RZ, RZ, R26 ;  /* 0x000000ffff077224 */ /* 0x000fe200078e001a */
[----:B---3--:R-:W-:-:S07]  /*417a0*/  MOV R5, R28 ;  /* 0x0000001c00057202 */ /* 0x008fce0000000f00 */
[----:B--2---:R-:W-:Y:S01]  /*417b0*/  HMMA.16816.F32 R16, R4, R18, R12 ;  /* 0x000000120410723c */ /* 0x004fe2000000180c */
[----:B------:R-:W2:Y:S04]  /*417c0*/  LDL.LU.64 R14, [R1+0xc80] ;  /* 0x000c8000010e7983 */ /* 0x000ea80000300a00 */
[----:B------:R-:W4:-:S14]  /*417d0*/  LDL.LU.64 R12, [R1+0xc78] ;  /* 0x000c7800010c7983 */ /* 0x000f1c0000300a00 */
[----:B------:R-:W-:Y:S04]  /*417e0*/  STL.64 [R1+0xc58], R18 ;  /* 0x000c581201007387 */ /* 0x000fe80000100a00 */
[----:B------:R0:W-:Y:S04]  /*417f0*/  STL.64 [R1+0xc60], R16 ;  /* 0x000c601001007387 */ /* 0x0001e80000100a00 */
[----:B0-----:R-:W3:Y:S04]  /*41800*/  LDL.LU R16, [R1+0xf0] ;  /* 0x0000f00001107983 */ /* 0x001ee80000300800 */
[----:B------:R-:W3:Y:S04]  /*41810*/  LDL.LU R17, [R1+0xf4] ;  /* 0x0000f40001117983 */ /* 0x000ee80000300800 */
[----:B------:R-:W2:Y:S04]  /*41820*/  LDL.LU R18, [R1+0xf8] ;  /* 0x0000f80001127983 */ /* 0x000ea80000300800 */
[----:B------:R-:W2:Y:S04]  /*41830*/  LDL.LU R19, [R1+0xfc] ;  /* 0x0000fc0001137983 */ /* 0x000ea80000300800 */
[----:B--2---:R-:W-:Y:S04]  /*41840*/  STL.64 [R1+0xc70], R18 ;  /* 0x000c701201007387 */ /* 0x004fe80000100a00 */
[----:B---3--:R0:W-:Y:S04]  /*41850*/  STL.64 [R1+0xc68], R16 ;  /* 0x000c681001007387 */ /* 0x0081e80000100a00 */
[----:B0-----:R-:W2:Y:S04]  /*41860*/  LDL.LU R16, [R1+0xe0] ;  /* 0x0000e00001107983 */ /* 0x001ea80000300800 */
[----:B------:R-:W2:Y:S04]  /*41870*/  LDL.LU R17, [R1+0xe4] ;  /* 0x0000e40001117983 */ /* 0x000ea80000300800 */
[----:B------:R-:W2:Y:S04]  /*41880*/  LDL.LU R18, [R1+0xe8] ;  /* 0x0000e80001127983 */ /* 0x000ea80000300800 */
[----:B------:R-:W2:Y:S01]  /*41890*/  LDL.LU R19, [R1+0xec] ;  /* 0x0000ec0001137983 */ /* 0x000ea20000300800 */
[----:B----4-:R-:W-:Y:S01]  /*418a0*/  HMMA.16816.F32 R4, R4, R12, R8 ;  /* 0x0000000c0404723c */ /* 0x010fe20000001808 */
[----:B------:R-:W-:Y:S01]  /*418b0*/  MOV R8, R20 ;  /* 0x0000001400087202 */ /* 0x000fe20000000f00 */
[----:B------:R-:W-:Y:S01]  /*418c0*/  IMAD.MOV.U32 R9, RZ, RZ, R28 ;  /* 0x000000ffff097224 */ /* 0x000fe200078e001c */
[----:B------:R-:W-:Y:S01]  /*418d0*/  MOV R11, R26 ;  /* 0x0000001a000b7202 */ /* 0x000fe20000000f00 */
[----:B------:R-:W-:-:S15]  /*418e0*/  IMAD.MOV.U32 R10, RZ, RZ, R21 ;  /* 0x000000ffff0a7224 */ /* 0x000fde00078e0015 */
[----:B------:R0:W-:Y:S04]  /*418f0*/  STL.64 [R1+0xc50], R6 ;  /* 0x000c500601007387 */ /* 0x0001e80000100a00 */
[----:B0-----:R-:W3:Y:S01]  /*41900*/  LDL.64 R6, [R1+0x58] ;  /* 0x0000580001067983 */ /* 0x001ee20000100a00 */
[----:B--2---:R-:W-:Y:S03]  /*41910*/  HMMA.16816.F32 R8, R8, R14, R16 ;  /* 0x0000000e0808723c */ /* 0x004fe60000001810 */
[----:B------:R-:W2:Y:S04]  /*41920*/  LDL.LU.64 R18, [R1+0xc70] ;  /* 0x000c700001127983 */ /* 0x000ea80000300a00 */
[----:B------:R-:W2:Y:S01]  /*41930*/  LDL.LU.64 R16, [R1+0xc68] ;  /* 0x000c680001107983 */ /* 0x000ea20000300a00 */
[----:B------:R-:W-:Y:S01]  /*41940*/  IMAD.MOV.U32 R12, RZ, RZ, R20 ;  /* 0x000000ffff0c7224 */ /* 0x000fe200078e0014 */
[----:B------:R-:W-:Y:S01]  /*41950*/  MOV R14, R21 ;  /* 0x00000015000e7202 */ /* 0x000fe20000000f00 */
[----:B------:R-:W-:-:S02]  /*41960*/  IMAD.MOV.U32 R13, RZ, RZ, R28 ;  /* 0x000000ffff0d7224 */ /* 0x000fc400078e001c */
[----:B------:R-:W-:-:S07]  /*41970*/  IMAD.MOV.U32 R15, RZ, RZ, R26 ;  /* 0x000000ffff0f7224 */ /* 0x000fce00078e001a */
[----:B--2---:R-:W-:Y:S01]  /*41980*/  HMMA.16816.F32 R12, R12, R22, R16 ;  /* 0x000000160c0c723c */ /* 0x004fe20000001810 */
[----:B------:R-:W0:Y:S01]  /*41990*/  LDS.64 R18, [R0+UR7+0x43000] ;  /* 0x0430000700127984 */ /* 0x000e220008000a00 */
[----:B-----5:R-:W-:-:S03]  /*419a0*/  MOV R22, R24 ;  /* 0x0000001800167202 */ /* 0x020fc60000000f00 */
[----:B------:R-:W2:Y:S04]  /*419b0*/  LDL.LU.64 R16, [R1+0xc60] ;  /* 0x000c600001107983 */ /* 0x000ea80000300a00 */
[----:B------:R-:W1:Y:S04]  /*419c0*/  LDS.64 R24, [R0+UR7+0x43200] ;  /* 0x0432000700187984 */ /* 0x000e680008000a00 */
[----:B------:R-:W2:Y:S04]  /*419d0*/  LDL R20, [R1+0x4] ;  /* 0x0000040001147983 */ /* 0x000ea80000100800 */
[----:B0-----:R-:W-:Y:S01]  /*419e0*/  STL.64 [R1+0x10], R18 ;  /* 0x0000101201007387 */ /* 0x001fe20000100a00 */
[----:B------:R-:W-:-:S03]  /*419f0*/  IMAD.MOV.U32 R28, RZ, RZ, R19 ;  /* 0x000000ffff1c7224 */ /* 0x000fc600078e0013 */
[----:B------:R-:W0:Y:S04]  /*41a00*/  LDS.64 R18, [R2+UR7+0x43000] ;  /* 0x0430000702127984 */ /* 0x000e280008000a00 */
[----:B------:R-:W-:Y:S04]  /*41a10*/  STL [R1+0xc28], R28 ;  /* 0x000c281c01007387 */ /* 0x000fe80000100800 */
[----:B-1----:R1:W-:Y:S04]  /*41a20*/  STL.64 [R1+0xc40], R24 ;  /* 0x000c401801007387 */ /* 0x0023e80000100a00 */
[----:B------:R-:W4:Y:S04]  /*41a30*/  LDS.64 R2, [R2+UR7+0x43200] ;  /* 0x0432000702027984 */ /* 0x000f280008000a00 */
[----:B-1----:R-:W5:Y:S04]  /*41a40*/  LDL R24, [R1+0x70] ;  /* 0x0000700001187983 */ /* 0x002f680000100800 */
[----:B------:R-:W5:Y:S04]  /*41a50*/  LDL R25, [R1+0x74] ;  /* 0x0000740001197983 */ /* 0x000f680000100800 */
[----:B------:R-:W-:Y:S04]  /*41a60*/  STL [R1+0xc2c], R0 ;  /* 0x000c2c0001007387 */ /* 0x000fe80000100800 */
[----:B0-----:R0:W-:Y:S01]  /*41a70*/  STL.64 [R1+0x20], R18 ;  /* 0x0000201201007387 */ /* 0x0011e20000100a00 */
[----:B------:R-:W-:-:S03]  /*41a80*/  MOV R26, R19 ;  /* 0x00000013001a7202 */ /* 0x000fc60000000f00 */
[----:B0-----:R-:W2:Y:S01]  /*41a90*/  LDL.LU.64 R18, [R1+0xc58] ;  /* 0x000c580001127983 */ /* 0x001ea20000300a00 */
[----:B------:R-:W-:Y:S02]  /*41aa0*/  IMAD.MOV.U32 R21, RZ, RZ, R29 ;  /* 0x000000ffff157224 */ /* 0x000fe400078e001d */
[----:B------:R-:W-:Y:S01]  /*41ab0*/  IMAD.MOV.U32 R23, RZ, RZ, R27 ;  /* 0x000000ffff177224 */ /* 0x000fe200078e001b */
[----:B------:R0:W-:Y:S01]  /*41ac0*/  STL [R1+0xc48], R26 ;  /* 0x000c481a01007387 */ /* 0x0001e20000100800 */
[----:B---3--:R-:W-:-:S03]  /*41ad0*/  IMAD.MOV.U32 R0, RZ, RZ, R6 ;  /* 0x000000ffff007224 */ /* 0x008fc600078e0006 */
[----:B0-----:R-:W3:Y:S04]  /*41ae0*/  LDL.LU R26, [R1+0x1c] ;  /* 0x00001c00011a7983 */ /* 0x001ee80000300800 */
[----:B----4-:R0:W-:Y:S01]  /*41af0*/  STL [R1+0xc4c], R3 ;  /* 0x000c4c0301007387 */ /* 0x0101e20000100800 */
[----:B------:R-:W-:-:S03]  /*41b00*/  IMAD.MOV.U32 R28, RZ, RZ, R7 ;  /* 0x000000ffff1c7224 */ /* 0x000fc600078e0007 */
[----:B0-----:R-:W4:Y:S01]  /*41b10*/  LDL.LU R3, [R1+0x4] ;  /* 0x0000040001037983 */ /* 0x001f220000300800 */
[----:B--2---:R-:W-:-:S15]  /*41b20*/  HMMA.16816.F32 R16, R20, R6, R16 ;  /* 0x000000061410723c */ /* 0x004fde0000001810 */
[----:B------:R-:W-:-:S04]  /*41b30*/  NOP ;  /* 0x0000000000007918 */ /* 0x000fc80000000000 */
[----:B------:R4:W-:Y:S04]  /*41b40*/  STL.64 [R1+0x3e0], R16 ;  /* 0x0003e01001007387 */ /* 0x0009e80000100a00 */
[----:B------:R3:W-:Y:S04]  /*41b50*/  STL.64 [R1+0x3e8], R18 ;  /* 0x0003e81201007387 */ /* 0x0007e80000100a00 */
[----:B------:R-:W5:Y:S04]  /*41b60*/  LDL.LU.64 R6, [R1+0xc50] ;  /* 0x000c500001067983 */ /* 0x000f680000300a00 */
[----:B------:R-:W2:Y:S01]  /*41b70*/  LDL.64 R22, [R1+0x50] ;  /* 0x0000500001167983 */ /* 0x000ea20000100a00 */
[----:B----4-:R-:W-:Y:S01]  /*41b80*/  MOV R16, R3 ;  /* 0x0000000300107202 */ /* 0x010fe20000000f00 */
[----:B------:R-:W-:-:S02]  /*41b90*/  IMAD.MOV.U32 R17, RZ, RZ, R29 ;  /* 0x000000ffff117224 */ /* 0x000fc400078e001d */
[----:B---3--:R-:W-:Y:S01]  /*41ba0*/  IMAD.MOV.U32 R18, RZ, RZ, R26 ;  /* 0x000000ffff127224 */ /* 0x008fe200078e001a */
[----:B------:R-:W-:-:S07]  /*41bb0*/  MOV R19, R27 ;  /* 0x0000001b00137202 */ /* 0x000fce0000000f00 */
[----:B-----5:R-:W-:Y:S01]  /*41bc0*/  HMMA.16816.F32 R4, R16, R24, R4 ;  /* 0x000000181004723c */ /* 0x020fe20000001804 */
[----:B------:R-:W3:-:S15]  /*41bd0*/  LDL R24, [R1+0x78] ;  /* 0x0000780001187983 */ /* 0x000ede0000100800 */
[----:B------:R-:W-:-:S03]  /*41be0*/  NOP ;  /* 0x0000000000007918 */ /* 0x000fc60000000000 */
[----:B------:R0:W-:Y:S04]  /*41bf0*/  STL.64 [R1+0x3f0], R4 ;  /* 0x0003f00401007387 */ /* 0x0001e80000100a00 */
[----:B------:R1:W-:Y:S04]  /*41c00*/  STL.64 [R1+0x3f8], R6 ;  /* 0x0003f80601007387 */ /* 0x0003e80000100a00 */
[----:B------:R-:W3:Y:S01]  /*41c10*/  LDL R25, [R1+0x7c] ;  /* 0x00007c0001197983 */ /* 0x000ee20000100800 */
[----:B0-----:R-:W-:Y:S02]  /*41c20*/  IMAD.MOV.U32 R4, RZ, RZ, R3 ;  /* 0x000000ffff047224 */ /* 0x001fe400078e0003 */
[----:B------:R-:W-:Y:S01]  /*41c30*/  IMAD.MOV.U32 R5, RZ, RZ, R29 ;  /* 0x000000ffff057224 */ /* 0x000fe200078e001d */
[----:B-1----:R-:W-:Y:S01]  /*41c40*/  MOV R6, R26 ;  /* 0x0000001a00067202 */ /* 0x002fe20000000f00 */
[----:B------:R-:W-:-:S07]  /*41c50*/  IMAD.MOV.U32 R7, RZ, RZ, R27 ;  /* 0x000000ffff077224 */ /* 0x000fce00078e001b */
[----:B--2---:R-:W-:Y:S01]  /*41c60*/  HMMA.16816.F32 R4, R4, R22, R8 ;  /* 0x000000160404723c */ /* 0x004fe20000001808 */
[----:B------:R-:W-:Y:S01]  /*41c70*/  IMAD.MOV.U32 R10, RZ, RZ, R22 ;  /* 0x000000ffff0a7224 */ /* 0x000fe200078e0016 */
[----:B------:R-:W-:-:S15]  /*41c80*/  MOV R9, R23 ;  /* 0x0000001700097202 */ /* 0x000fde0000000f00 */
[----:B------:R-:W-:Y:S02]  /*41c90*/  NOP ;  /* 0x0000000000007918 */ /* 0x000fe40000000000 */
[----:B------:R0:W-:Y:S04]  /*41ca0*/  STL.64 [R1+0x410], R4 ;  /* 0x0004100401007387 */ /* 0x0001e80000100a00 */
[----:B------:R1:W-:Y:S04]  /*41cb0*/  STL.64 [R1+0x418], R6 ;  /* 0x0004180601007387 */ /* 0x0003e80000100a00 */
[----:B------:R-:W2:Y:S04]  /*41cc0*/  LDL R22, [R1+0x68] ;  /* 0x0000680001167983 */ /* 0x000ea80000100800 */
[----:B------:R-:W2:Y:S04]  /*41cd0*/  LDL R23, [R1+0x6c] ;  /* 0x00006c0001177983 */ /* 0x000ea80000100800 */
[----:B------:R-:W4:Y:S04]  /*41ce0*/  LDL R20, [R1+0x48] ;  /* 0x0000480001147983 */ /* 0x000f280000100800 */
[----:B------:R-:W4:Y:S01]  /*41cf0*/  LDL R21, [R1+0x4c] ;  /* 0x00004c0001157983 */ /* 0x000f220000100800 */
[----:B0-----:R-:W-:Y:S01]  /*41d00*/  IMAD.MOV.U32 R4, RZ, RZ, R3 ;  /* 0x000000ffff047224 */ /* 0x001fe200078e0003 */
[----:B-1----:R-:W-:Y:S01]  /*41d10*/  MOV R6, R26 ;  /* 0x0000001a00067202 */ /* 0x002fe20000000f00 */
[----:B------:R-:W-:-:S02]  /*41d20*/  IMAD.MOV.U32 R5, RZ, RZ, R29 ;  /* 0x000000ffff057224 */ /* 0x000fc400078e001d */
[----:B------:R-:W-:-:S07]  /*41d30*/  IMAD.MOV.U32 R7, RZ, RZ, R27 ;  /* 0x000000ffff077224 */ /* 0x000fce00078e001b */
[----:B---3--:R-:W-:Y:S01]  /*41d40*/  HMMA.16816.F32 R4, R4, R24, R12 ;  /* 0x000000180404723c */ /* 0x008fe2000000180c */
[----:B--2---:R-:W-:Y:S04]  /*41d50*/  STL.64 [R1+0xc38], R22 ;  /* 0x000c381601007387 */ /* 0x004fe80000100a00 */
[----:B----4-:R0:W-:Y:S04]  /*41d60*/  STL.64 [R1+0xc30], R20 ;  /* 0x000c301401007387 */ /* 0x0101e80000100a00 */
        /* <DEDUP_REMOVED lines=9> */
[----:B------:R0:W-:Y:S04]  /*41e00*/  STL [R1+0xc00], R10 ;  /* 0x000c000a01007387 */ /* 0x0001e80000100800 */
[----:B------:R-:W5:Y:S04]  /*41e10*/  LDL R11, [R1+0x64] ;  /* 0x00006400010b7983 */ /* 0x000f680000100800 */
[----:B0-----:R-:W5:Y:S04]  /*41e20*/  LDL R10, [R1+0x60] ;  /* 0x00006000010a7983 */ /* 0x001f680000100800 */
[----:B------:R-:W2:Y:S04]  /*41e30*/  LDL.LU R3, [R1+0xc4c] ;  /* 0x000c4c0001037983 */ /* 0x000ea80000300800 */
[----:B------:R-:W2:Y:S04]  /*41e40*/  LDL.LU R29, [R1+0x10] ;  /* 0x00001000011d7983 */ /* 0x000ea80000300800 */
[----:B------:R-:W3:Y:S04]  /*41e50*/  LDL.LU R26, [R1+0xc48] ;  /* 0x000c4800011a7983 */ /* 0x000ee80000300800 */
[----:B------:R-:W3:Y:S04]  /*41e60*/  LDL.LU.64 R24, [R1+0xc40] ;  /* 0x000c400001187983 */ /* 0x000ee80000300a00 */
[----:B------:R-:W5:Y:S04]  /*41e70*/  LDL R14, [R1+0x40] ;  /* 0x00004000010e7983 */ /* 0x000f680000100800 */
[----:B------:R-:W-:Y:S04]  /*41e80*/  STL.64 [R1+0x400], R4 ;  /* 0x0004000401007387 */ /* 0x000fe80000100a00 */
[----:B------:R0:W-:Y:S04]  /*41e90*/  STL.64 [R1+0x408], R6 ;  /* 0x0004080601007387 */ /* 0x0001e80000100a00 */
[----:B------:R-:W5:Y:S01]  /*41ea0*/  LDL R15, [R1+0x44] ;  /* 0x00004400010f7983 */ /* 0x000f620000100800 */
[----:B0-----:R-:W-:-:S02]  /*41eb0*/  IMAD.MOV.U32 R7, RZ, RZ, R2 ;  /* 0x000000ffff077224 */ /* 0x001fc400078e0002 */
[----:B----4-:R-:W-:Y:S02]  /*41ec0*/  IMAD.MOV.U32 R6, RZ, RZ, R8 ;  /* 0x000000ffff067224 */ /* 0x010fe400078e0008 */
[----:B--2---:R-:W-:Y:S01]  /*41ed0*/  IMAD.MOV.U32 R4, RZ, RZ, R29 ;  /* 0x000000ffff047224 */ /* 0x004fe200078e001d */
[----:B---3--:R-:W-:-:S07]  /*41ee0*/  MOV R5, R24 ;  /* 0x0000001800057202 */ /* 0x008fce0000000f00 */
[----:B-----5:R-:W-:Y:S01]  /*41ef0*/  HMMA.16816.F32 R12, R4, R14, R20 ;  /* 0x0000000e040c723c */ /* 0x020fe20000001814 */
[----:B------:R-:W2:Y:S04]  /*41f00*/  LDL.LU.64 R22, [R1+0xc38] ;  /* 0x000c380001167983 */ /* 0x000ea80000300a00 */
[----:B------:R-:W3:-:S14]  /*41f10*/  LDL.LU.64 R20, [R1+0xc30] ;  /* 0x000c300001147983 */ /* 0x000edc0000300a00 */
[----:B------:R-:W-:Y:S04]  /*41f20*/  STL.64 [R1+0xc10], R14 ;  /* 0x000c100e01007387 */ /* 0x000fe80000100a00 */
[----:B------:R0:W-:Y:S04]  /*41f30*/  STL.64 [R1+0xc08], R12 ;  /* 0x000c080c01007387 */ /* 0x0001e80000100a00 */
[----:B0-----:R-:W4:Y:S04]  /*41f40*/  LDL.LU R12, [R1+0x130] ;  /* 0x00013000010c7983 */ /* 0x001f280000300800 */
[----:B------:R-:W4:Y:S04]  /*41f50*/  LDL.LU R13, [R1+0x134] ;  /* 0x00013400010d7983 */ /* 0x000f280000300800 */
[----:B------:R-:W5:Y:S04]  /*41f60*/  LDL.LU R14, [R1+0x138] ;  /* 0x00013800010e7983 */ /* 0x000f680000300800 */
[----:B------:R-:W5:Y:S04]  /*41f70*/  LDL.LU R15, [R1+0x13c] ;  /* 0x00013c00010f7983 */ /* 0x000f680000300800 */
[----:B-----5:R-:W-:Y:S04]  /*41f80*/  STL.64 [R1+0xc20], R14 ;  /* 0x000c200e01007387 */ /* 0x020fe80000100a00 */
[----:B----4-:R0:W-:Y:S04]  /*41f90*/  STL.64 [R1+0xc18], R12 ;  /* 0x000c180c01007387 */ /* 0x0101e80000100a00 */
[----:B0-----:R-:W2:Y:S04]  /*41fa0*/  LDL.LU R12, [R1+0x120] ;  /* 0x00012000010c7983 */ /* 0x001ea80000300800 */
[----:B------:R-:W2:Y:S04]  /*41fb0*/  LDL.LU R13, [R1+0x124] ;  /* 0x00012400010d7983 */ /* 0x000ea80000300800 */
[----:B------:R-:W2:Y:S04]  /*41fc0*/  LDL.LU R14, [R1+0x128] ;  /* 0x00012800010e7983 */ /* 0x000ea80000300800 */
[----:B------:R-:W2:Y:S01]  /*41fd0*/  LDL.LU R15, [R1+0x12c] ;  /* 0x00012c00010f7983 */ /* 0x000ea20000300800 */
[----:B---3--:R-:W-:-:S15]  /*41fe0*/  HMMA.16816.F32 R16, R4, R20, R16 ;  /* 0x000000140410723c */ /* 0x008fde0000001810 */
[----:B------:R-:W-:-:S04]  /*41ff0*/  NOP ;  /* 0x0000000000007918 */ /* 0x000fc80000000000 */
[----:B------:R0:W-:Y:S02]  /*42000*/  STL.64 [R1+0xbf8], R18 ;  /* 0x000bf81201007387 */ /* 0x0001e40000100a00 */
[----:B0-----:R-:W-:Y:S01]  /*42010*/  MOV R18, R0 ;  /* 0x0000000000127202 */ /* 0x001fe20000000f00 */
[----:B------:R-:W-:Y:S01]  /*42020*/  IMAD.MOV.U32 R19, RZ, RZ, R28 ;  /* 0x000000ffff137224 */ /* 0x000fe200078e001c */
[----:B------:R-:W3:Y:S04]  /*42030*/  LDL.LU R0, [R1+0xc2c] ;  /* 0x000c2c0001007983 */ /* 0x000ee80000300800 */
[----:B------:R-:W4:Y:S01]  /*42040*/  LDL.LU R28, [R1+0xc28] ;  /* 0x000c2800011c7983 */ /* 0x000f220000300800 */
[C---:B--2---:R-:W-:Y:S03]  /*42050*/  HMMA.16816.F32 R20, R4.reuse, R22, R12 ;  /* 0x000000160414723c */ /* 0x044fe6000000180c */
[----:B------:R-:W2:Y:S04]  /*42060*/  LDL.LU.64 R14, [R1+0xc20] ;  /* 0x000c2000010e7983 */ /* 0x000ea80000300a00 */
[----:B------:R-:W2:Y:S04]  /*42070*/  LDL.LU.64 R12, [R1+0xc18] ;  /* 0x000c1800010c7983 */ /* 0x000ea80000300a00 */
[----:B------:R-:W5:Y:S01]  /*42080*/  LDL R2, [R1+0x84] ;  /* 0x0000840001027983 */ /* 0x000f620000100800 */
[----:B--2---:R-:W-:Y:S03]  /*42090*/  HMMA.16816.F32 R4, R4, R10, R12 ;  /* 0x0000000a0404723c */ /* 0x004fe6000000180c */
[----:B------:R-:W2:Y:S04]  /*420a0*/  LDL.LU.64 R14, [R1+0xc10] ;  /* 0x000c1000010e7983 */ /* 0x000ea80000300a00 */
[----:B------:R-:W2:Y:S04]  /*420b0*/  LDL.LU.64 R12, [R1+0xc08] ;  /* 0x000c0800010c7983 */ /* 0x000ea80000300a00 */
[----:B------:R-:W2:Y:S01]  /*420c0*/  LDL.LU R10, [R1+0xc00] ;  /* 0x000c0000010a7983 */ /* 0x000ea20000300800 */
[----:B----4-:R-:W-:-:S03]  /*420d0*/  IMAD.MOV.U32 R8, RZ, RZ, R28 ;  /* 0x000000ffff087224 */ /* 0x010fc600078e001c */
[----:B---3--:R-:W0:Y:S04]  /*420e0*/  LDS.64 R28, [R0+UR7+0x43600] ;  /* 0x04360007001c7984 */ /* 0x008e280008000a00 */
[----:B------:R1:W-:Y:S01]  /*420f0*/  STL.64 [R1+0xbf0], R6 ;  /* 0x000bf00601007387 */ /* 0x0003e20000100a00 */
[----:B------:R-:W-:Y:S02]  /*42100*/  IMAD.MOV.U32 R11, RZ, RZ, R3 ;  /* 0x000000ffff0b7224 */ /* 0x000fe400078e0003 */
[----:B-1----:R-:W-:Y:S02]  /*42110*/  IMAD.MOV.U32 R7, RZ, RZ, R9 ;  /* 0x000000ffff077224 */ /* 0x002fe400078e0009 */
[----:B------:R-:W-:Y:S01]  /*42120*/  IMAD.MOV.U32 R9, RZ, RZ, R25 ;  /* 0x000000ffff097224 */ /* 0x000fe200078e0019 */
[----:B0-----:R-:W-:Y:S01]  /*42130*/  STL [R1+0xbec], R29 ;  /* 0x000bec1d01007387 */ /* 0x001fe20000100800 */
[----:B--2---:R-:W-:-:S02]  /*42140*/  MOV R6, R10 ;  /* 0x0000000a00067202 */ /* 0x004fc40000000f00 */
[----:B------:R-:W-:Y:S02]  /*42150*/  MOV R10, R26 ;  /* 0x0000001a000a7202 */ /* 0x000fe40000000f00 */
[----:B------:R-:W0:Y:S05]  /*42160*/  LDS.64 R26, [R0+UR7+0x43400] ;  /* 0x04340007001a7984 */ /* 0x000e2a0008000a00 */
[----:B------:R-:W-:Y:S01]  /*42170*/  HMMA.16816.F32 R8, R8, R18, R12 ;  /* 0x000000120808723c */ /* 0x000fe2000000180c */
[----:B0-----:R-:W-:Y:S04]  /*42180*/  STL.64 [R1+0x8], R26 ;  /* 0x0000081a01007387 */ /* 0x001fe80000100a00 */
[----:B-----5:R-:W0:Y:S04]  /*42190*/  LDS.64 R26, [R2+UR7+0x43400] ;  /* 0x04340007021a7984 */ /* 0x020e280008000a00 */
[----:B------:R-:W2:Y:S04]  /*421a0*/  LDL.LU R29, [R1+0x14] ;  /* 0x00001400011d7983 */ /* 0x000ea80000300800 */
[----:B------:R1:W-:Y:S04]  /*421b0*/  STL [R1+0xbe8], R0 ;  /* 0x000be80001007387 */ /* 0x0003e80000100800 */
[----:B-1----:R-:W3:Y:S04]  /*421c0*/  LDL.LU R0, [R1+0x24] ;  /* 0x0000240001007983 */ /* 0x002ee80000300800 */
[----:B0-----:R-:W-:Y:S04]  /*421d0*/  STL.64 [R1+0x18], R26 ;  /* 0x0000181a01007387 */ /* 0x001fe80000100a00 */
[----:B------:R-:W4:Y:S04]  /*421e0*/  LDL.LU.64 R18, [R1+0xbf8] ;  /* 0x000bf80001127983 */ /* 0x000f280000300a00 */
[----:B------:R-:W4:Y:S04]  /*421f0*/  LDL R12, [R1+0x70] ;  /* 0x00007000010c7983 */ /* 0x000f280000100800 */
[----:B------:R0:W-:Y:S04]  /*42200*/  STL.64 [R1+0x390], R8 ;  /* 0x0003900801007387 */ /* 0x0001e80000100a00 */
[----:B------:R1:W-:Y:S04]  /*42210*/  STL.64 [R1+0x398], R10 ;  /* 0x0003980a01007387 */ /* 0x0003e80000100a00 */
[----:B------:R-:W4:Y:S01]  /*42220*/  LDL R13, [R1+0x74] ;  /* 0x00007400010d7983 */ /* 0x000f220000100800 */
[----:B0-----:R-:W-:-:S03]  /*42230*/  IMAD.MOV.U32 R9, RZ, RZ, R25 ;  /* 0x000000ffff097224 */ /* 0x001fc600078e0019 */
[----:B------:R-:W5:Y:S01]  /*42240*/  LDL.LU R14, [R1+0x8] ;  /* 0x00000800010e7983 */ /* 0x000f620000300800 */
[----:B-1----:R-:W-:-:S03]  /*42250*/  MOV R11, R3 ;  /* 0x00000003000b7202 */ /* 0x002fc60000000f00 */
[----:B------:R-:W5:Y:S01]  /*42260*/  LDL.LU R15, [R1+0x18] ;  /* 0x00001800010f7983 */ /* 0x000f620000300800 */
[----:B--2---:R-:W-:Y:S01]  /*42270*/  MOV R8, R29 ;  /* 0x0000001d00087202 */ /* 0x004fe20000000f00 */
[----:B---3--:R-:W-:-:S07]  /*42280*/  IMAD.MOV.U32 R10, RZ, RZ, R0 ;  /* 0x000000ffff0a7224 */ /* 0x008fce00078e0000 */
[----:B----4-:R-:W-:Y:S01]  /*42290*/  HMMA.16816.F32 R8, R8, R12, R16 ;  /* 0x0000000c0808723c */ /* 0x010fe20000001810 */
[----:B------:R-:W2:-:S15]  /*422a0*/  LDL R18, [R1+0x40] ;  /* 0x0000400001127983 */ /* 0x000e9e0000100800 */
[----:B------:R-:W-:-:S03]  /*422b0*/  NOP ;  /* 0x0000000000007918 */ /* 0x000fc60000000000 */
[----:B------:R0:W-:Y:S04]  /*422c0*/  STL.64 [R1+0x3b0], R8 ;  /* 0x0003b00801007387 */ /* 0x0001e80000100a00 */
[----:B------:R1:W-:Y:S04]  /*422d0*/  STL.64 [R1+0x3b8], R10 ;  /* 0x0003b80a01007387 */ /* 0x0003e80000100a00 */
[----:B------:R-:W2:Y:S01]  /*422e0*/  LDL R19, [R1+0x44] ;  /* 0x0000440001137983 */ /* 0x000ea20000100800 */
[----:B0-----:R-:W-:-:S03]  /*422f0*/  IMAD.MOV.U32 R8, RZ, RZ, R29 ;  /* 0x000000ffff087224 */ /* 0x001fc600078e001d */
[----:B------:R-:W3:Y:S01]  /*42300*/  LDL R16, [R1+0x78] ;  /* 0x0000780001107983 */ /* 0x000ee20000100800 */
[----:B------:R-:W-:Y:S01]  /*42310*/  IMAD.MOV.U32 R9, RZ, RZ, R25 ;  /* 0x000000ffff097224 */ /* 0x000fe200078e0019 */
[----:B-1----:R-:W-:Y:S01]  /*42320*/  MOV R10, R0 ;  /* 0x00000000000a7202 */ /* 0x002fe20000000f00 */
[----:B------:R-:W-:Y:S01]  /*42330*/  IMAD.MOV.U32 R11, RZ, RZ, R3 ;  /* 0x000000ffff0b7224 */ /* 0x000fe200078e0003 */
[----:B------:R-:W3:Y:S04]  /*42340*/  LDL R17, [R1+0x7c] ;  /* 0x00007c0001117983 */ /* 0x000ee80000100800 */
[----:B------:R-:W4:Y:S02]  /*42350*/  LDL R12, [R1+0x68] ;  /* 0x00006800010c7983 */ /* 0x000f240000100800 */
[----:B------:R-:W-:Y:S02]  /*42360*/  HMMA.16816.F32 R8, R8, R6, R20 ;  /* 0x000000060808723c */ /* 0x000fe40000001814 */
[----:B------:R-:W4:Y:S04]  /*42370*/  LDL R13, [R1+0x6c] ;  /* 0x00006c00010d7983 */ /* 0x000f280000100800 */
[----:B------:R-:W3:Y:S04]  /*42380*/  LDL.LU.64 R6, [R1+0xbf0] ;  /* 0x000bf00001067983 */ /* 0x000ee80000300a00 */
[----:B------:R-:W2:Y:S09]  /*42390*/  LDL R22, [R1+0x60] ;  /* 0x0000600001167983 */ /* 0x000eb20000100800 */
[----:B------:R-:W-:Y:S04]  /*423a0*/  STL.64 [R1+0x3d0], R8 ;  /* 0x0003d00801007387 */ /* 0x000fe80000100a00 */
[----:B------:R-:W-:Y:S04]  /*423b0*/  STL.64 [R1+0x3d8], R10 ;  /* 0x0003d80a01007387 */ /* 0x000fe80000100a00 */
[----:B------:R-:W2:Y:S04]  /*423c0*/  LDL R23, [R1+0x64] ;  /* 0x0000640001177983 */ /* 0x000ea80000100800 */
[----:B--2---:R0:W-:Y:S04]  /*423d0*/  STL.64 [R1+0xbc0], R22 ;  /* 0x000bc01601007387 */ /* 0x0041e80000100a00 */
[----:B------:R-:W2:Y:S04]  /*423e0*/  LDL.LU R20, [R1+0x160] ;  /* 0x0001600001147983 */ /* 0x000ea80000300800 */
[----:B------:R-:W2:Y:S04]  /*423f0*/  LDL.LU R21, [R1+0x164] ;  /* 0x0001640001157983 */ /* 0x000ea80000300800 */
[----:B0-----:R-:W2:Y:S04]  /*42400*/  LDL.LU R22, [R1+0x168] ;  /* 0x0001680001167983 */ /* 0x001ea80000300800 */
[----:B------:R-:W2:Y:S04]  /*42410*/  LDL.LU R23, [R1+0x16c] ;  /* 0x00016c0001177983 */ /* 0x000ea80000300800 */
[----:B--2---:R-:W-:Y:S04]  /*42420*/  STL.64 [R1+0xbd0], R22 ;  /* 0x000bd01601007387 */ /* 0x004fe80000100a00 */
[----:B------:R0:W-:Y:S04]  /*42430*/  STL.64 [R1+0xbc8], R20 ;  /* 0x000bc81401007387 */ /* 0x0001e80000100a00 */
[----:B0-----:R-:W2:Y:S04]  /*42440*/  LDL.LU R20, [R1+0x150] ;  /* 0x0001500001147983 */ /* 0x001ea80000300800 */
[----:B------:R-:W2:Y:S04]  /*42450*/  LDL.LU R21, [R1+0x154] ;  /* 0x0001540001157983 */ /* 0x000ea80000300800 */
[----:B------:R-:W2:Y:S04]  /*42460*/  LDL.LU R22, [R1+0x158] ;  /* 0x0001580001167983 */ /* 0x000ea80000300800 */
[----:B------:R-:W2:Y:S01]  /*42470*/  LDL.LU R23, [R1+0x15c] ;  /* 0x00015c0001177983 */ /* 0x000ea20000300800 */
[----:B------:R-:W-:-:S03]  /*42480*/  IMAD.MOV.U32 R24, RZ, RZ, R27 ;  /* 0x000000ffff187224 */ /* 0x000fc600078e001b */
[----:B------:R-:W0:Y:S01]  /*42490*/  LDS.64 R26, [R2+UR7+0x43600] ;  /* 0x04360007021a7984 */ /* 0x000e220008000a00 */
[----:B------:R-:W-:Y:S01]  /*424a0*/  IMAD.MOV.U32 R8, RZ, RZ, R29 ;  /* 0x000000ffff087224 */ /* 0x000fe200078e001d */
[----:B------:R-:W-:Y:S01]  /*424b0*/  MOV R9, R25 ;  /* 0x0000001900097202 */ /* 0x000fe20000000f00 */
[----:B------:R-:W-:Y:S02]  /*424c0*/  IMAD.MOV.U32 R10, RZ, RZ, R0 ;  /* 0x000000ffff0a7224 */ /* 0x000fe400078e0000 */
[----:B------:R-:W-:-:S07]  /*424d0*/  IMAD.MOV.U32 R11, RZ, RZ, R3 ;  /* 0x000000ffff0b7224 */ /* 0x000fce00078e0003 */
[----:B---3--:R-:W-:Y:S01]  /*424e0*/  HMMA.16816.F32 R4, R8, R16, R4 ;  /* 0x000000100804723c */ /* 0x008fe20000001804 */
[----:B--2---:R-:W-:Y:S04]  /*424f0*/  STL.64 [R1+0xbe0], R22 ;  /* 0x000be01601007387 */ /* 0x004fe80000100a00 */
[----:B------:R1:W-:Y:S04]  /*42500*/  STL.64 [R1+0xbd8], R20 ;  /* 0x000bd81401007387 */ /* 0x0003e80000100a00 */
[----:B-1----:R-:W2:Y:S04]  /*42510*/  LDL.LU R20, [R1+0x140] ;  /* 0x0001400001147983 */ /* 0x002ea80000300800 */
[----:B------:R-:W2:Y:S04]  /*42520*/  LDL.LU R21, [R1+0x144] ;  /* 0x0001440001157983 */ /* 0x000ea80000300800 */
[----:B------:R-:W2:Y:S04]  /*42530*/  LDL.LU R22, [R1+0x148] ;  /* 0x0001480001167983 */ /* 0x000ea80000300800 */
[----:B------:R-:W2:Y:S04]  /*42540*/  LDL.LU R23, [R1+0x14c] ;  /* 0x00014c0001177983 */ /* 0x000ea80000300800 */
[----:B------:R-:W3:Y:S04]  /*42550*/  LDL.LU R29, [R1+0xbec] ;  /* 0x000bec00011d7983 */ /* 0x000ee80000300800 */
[----:B------:R-:W3:Y:S04]  /*42560*/  LDL.LU R0, [R1+0xbe8] ;  /* 0x000be80001007983 */ /* 0x000ee80000300800 */
[----:B------:R-:W3:Y:S04]  /*42570*/  LDL R10, [R1+0x48] ;  /* 0x00004800010a7983 */ /* 0x000ee80000100800 */
[----:B------:R5:W-:Y:S04]  /*42580*/  STL.64 [R1+0x3c0], R4 ;  /* 0x0003c00401007387 */ /* 0x000be80000100a00 */
[----:B------:R1:W-:Y:S04]  /*42590*/  STL.64 [R1+0x3c8], R6 ;  /* 0x0003c80601007387 */ /* 0x0003e80000100a00 */
[----:B------:R-:W3:Y:S01]  /*425a0*/  LDL R11, [R1+0x4c] ;  /* 0x00004c00010b7983 */ /* 0x000ee20000100800 */
[----:B-----5:R-:W-:Y:S01]  /*425b0*/  MOV R4, R14 ;  /* 0x0000000e00047202 */ /* 0x020fe20000000f00 */
[----:B------:R-:W-:-:S02]  /*425c0*/  IMAD.MOV.U32 R5, RZ, RZ, R28 ;  /* 0x000000ffff057224 */ /* 0x000fc400078e001c */
[----:B-1----:R-:W-:Y:S01]  /*425d0*/  IMAD.MOV.U32 R6, RZ, RZ, R15 ;  /* 0x000000ffff067224 */ /* 0x002fe200078e000f */
[----:B0-----:R-:W-:-:S07]  /*425e0*/  MOV R7, R26 ;  /* 0x0000001a00077202 */ /* 0x001fce0000000f00 */
[----:B--2---:R-:W-:Y:S01]  /*425f0*/  HMMA.16816.F32 R16, R4, R18, R20 ;  /* 0x000000120410723c */ /* 0x004fe20000001814 */
[----:B------:R-:W3:Y:S04]  /*42600*/  LDL.LU.64 R22, [R1+0xbe0] ;  /* 0x000be00001167983 */ /* 0x000ee80000300a00 */
[----:B------:R-:W3:-:S14]  /*42610*/  LDL.LU.64 R20, [R1+0xbd8] ;  /* 0x000bd80001147983 */ /* 0x000edc0000300a00 */
[----:B------:R-:W-:Y:S04]  /*42620*/  STL.64 [R1+0xbb0], R18 ;  /* 0x000bb01201007387 */ /* 0x000fe80000100a00 */
[----:B------:R0:W-:Y:S04]  /*42630*/  STL.64 [R1+0xbb8], R16 ;  /* 0x000bb81001007387 */ /* 0x0001e80000100a00 */
[----:B0-----:R-:W2:Y:S04]  /*42640*/  LDL.LU R16, [R1+0x170] ;  /* 0x0001700001107983 */ /* 0x001ea80000300800 */
[----:B------:R-:W2:Y:S04]  /*42650*/  LDL.LU R17, [R1+0x174] ;  /* 0x0001740001117983 */ /* 0x000ea80000300800 */
[----:B------:R-:W2:Y:S04]  /*42660*/  LDL.LU R18, [R1+0x178] ;  /* 0x0001780001127983 */ /* 0x000ea80000300800 */
[----:B------:R-:W2:Y:S01]  /*42670*/  LDL.LU R19, [R1+0x17c] ;  /* 0x00017c0001137983 */ /* 0x000ea20000300800 */
[----:B---3--:R-:W-:Y:S03]  /*42680*/  HMMA.16816.F32 R4, R4, R10, R20 ;  /* 0x0000000a0404723c */ /* 0x008fe60000001814 */
[----:B------:R-:W4:Y:S04]  /*42690*/  LDL.LU.64 R22, [R1+0xbd0] ;  /* 0x000bd00001167983 */ /* 0x000f280000300a00 */
[----:B------:R-:W4:Y:S01]  /*426a0*/  LDL.LU.64 R20, [R1+0xbc8] ;  /* 0x000bc80001147983 */ /* 0x000f220000300a00 */
[----:B------:R-:W-:Y:S01]  /*426b0*/  IMAD.MOV.U32 R8, RZ, RZ, R14 ;  /* 0x000000ffff087224 */ /* 0x000fe200078e000e */
[----:B------:R-:W-:Y:S01]  /*426c0*/  MOV R10, R15 ;  /* 0x0000000f000a7202 */ /* 0x000fe20000000f00 */
[----:B------:R-:W-:-:S02]  /*426d0*/  IMAD.MOV.U32 R9, RZ, RZ, R28 ;  /* 0x000000ffff097224 */ /* 0x000fc400078e001c */
[----:B------:R-:W-:-:S07]  /*426e0*/  IMAD.MOV.U32 R11, RZ, RZ, R26 ;  /* 0x000000ffff0b7224 */ /* 0x000fce00078e001a */
[----:B------:R0:W-:Y:S04]  /*426f0*/  STL.64 [R1+0xba8], R6 ;  /* 0x000ba80601007387 */ /* 0x0001e80000100a00 */
[----:B0-----:R-:W3:Y:S01]  /*42700*/  LDL.64 R6, [R1+0x58] ;  /* 0x0000580001067983 */ /* 0x001ee20000100a00 */
[----:B----4-:R-:W-:Y:S03]  /*42710*/  HMMA.16816.F32 R8, R8, R12, R20 ;  /* 0x0000000c0808723c */ /* 0x010fe60000001814 */
[----:B------:R-:W2:Y:S01]  /*42720*/  LDL.LU.64 R22, [R1+0xbc0] ;  /* 0x000bc00001167983 */ /* 0x000ea20000300a00 */
[----:B------:R-:W-:Y:S01]  /*42730*/  IMAD.MOV.U32 R12, RZ, RZ, R14 ;  /* 0x000000ffff0c7224 */ /* 0x000fe200078e000e */
[----:B------:R-:W-:Y:S01]  /*42740*/  MOV R13, R28 ;  /* 0x0000001c000d7202 */ /* 0x000fe20000000f00 */
[----:B------:R-:W-:-:S02]  /*42750*/  IMAD.MOV.U32 R14, RZ, RZ, R15 ;  /* 0x000000ffff0e7224 */ /* 0x000fc400078e000f */
[----:B------:R-:W-:-:S07]  /*42760*/  IMAD.MOV.U32 R15, RZ, RZ, R26 ;  /* 0x000000ffff0f7224 */ /* 0x000fce00078e001a */
[----:B--2---:R-:W-:Y:S01]  /*42770*/  HMMA.16816.F32 R12, R12, R22, R16 ;  /* 0x000000160c0c723c */ /* 0x004fe20000001810 */
[----:B------:R-:W-:Y:S01]  /*42780*/  IMAD.MOV.U32 R22, RZ, RZ, R24 ;  /* 0x000000ffff167224 */ /* 0x000fe200078e0018 */
[----:B------:R-:W-:Y:S04]  /*42790*/  LDS.64 R18, [R0+UR7+0x43800] ;  /* 0x0438000700127984 */ /* 0x000fe80008000a00 */
[----:B------:R-:W0:Y:S04]  /*427a0*/  LDS.64 R24, [R0+UR7+0x43a00] ;  /* 0x043a000700187984 */ /* 0x000e280008000a00 */
[----:B------:R-:W2:Y:S04]  /*427b0*/  LDL.LU.64 R16, [R1+0xbb8] ;  /* 0x000bb80001107983 */ /* 0x000ea80000300a00 */
[----:B------:R-:W2:Y:S04]  /*427c0*/  LDL R20, [R1+0xc] ;  /* 0x00000c0001147983 */ /* 0x000ea80000100800 */
[----:B0-----:R0:W-:Y:S04]  /*427d0*/  STL [R1+0xb74], R25 ;  /* 0x000b741901007387 */ /* 0x0011e80000100800 */
[----:B------:R-:W-:Y:S04]  /*427e0*/  STL.64 [R1+0x10], R18 ;  /* 0x0000101201007387 */ /* 0x000fe80000100a00 */
[----:B------:R-:W1:Y:S04]  /*427f0*/  LDS.64 R18, [R2+UR7+0x43800] ;  /* 0x0438000702127984 */ /* 0x000e680008000a00 */
[----:B0-----:R-:W4:Y:S01]  /*42800*/  LDL.LU R25, [R1+0x10] ;  /* 0x0000100001197983 */ /* 0x001f220000300800 */
[----:B------:R-:W-:Y:S01]  /*42810*/  MOV R21, R29 ;  /* 0x0000001d00157202 */ /* 0x000fe20000000f00 */
[----:B------:R-:W-:-:S02]  /*42820*/  IMAD.MOV.U32 R23, RZ, RZ, R27 ;  /* 0x000000ffff177224 */ /* 0x000fc400078e001b */
[----:B---3--:R-:W-:Y:S01]  /*42830*/  IMAD.MOV.U32 R28, RZ, RZ, R6 ;  /* 0x000000ffff1c7224 */ /* 0x008fe200078e0006 */
[----:B------:R-:W0:Y:S01]  /*42840*/  LDS.64 R2, [R2+UR7+0x43a00] ;  /* 0x043a000702027984 */ /* 0x000e220008000a00 */
[----:B-1----:R-:W-:-:S03]  /*42850*/  IMAD.MOV.U32 R26, RZ, RZ, R19 ;  /* 0x000000ffff1a7224 */ /* 0x002fc600078e0013 */
[----:B----4-:R1:W-:Y:S04]  /*42860*/  STL.64 [R1+0xb98], R24 ;  /* 0x000b981801007387 */ /* 0x0103e80000100a00 */
[----:B-1----:R-:W3:Y:S04]  /*42870*/  LDL R24, [R1+0x70] ;  /* 0x0000700001187983 */ /* 0x002ee80000100800 */
[----:B------:R-:W3:Y:S04]  /*42880*/  LDL R25, [R1+0x74] ;  /* 0x0000740001197983 */ /* 0x000ee80000100800 */
[----:B------:R1:W-:Y:S02]  /*42890*/  STL [R1+0xb70], R0 ;  /* 0x000b700001007387 */ /* 0x0003e40000100800 */
[----:B-1----:R-:W-:-:S02]  /*428a0*/  MOV R0, R18 ;  /* 0x0000001200007202 */ /* 0x002fc40000000f00 */
[----:B------:R-:W2:Y:S04]  /*428b0*/  LDL.LU.64 R18, [R1+0xbb0] ;  /* 0x000bb00001127983 */ /* 0x000ea80000300a00 */
[----:B------:R1:W-:Y:S04]  /*428c0*/  STL [R1+0xba4], R26 ;  /* 0x000ba41a01007387 */ /* 0x0003e80000100800 */
[----:B-1----:R-:W4:Y:S04]  /*428d0*/  LDL.LU R26, [R1+0xc] ;  /* 0x00000c00011a7983 */ /* 0x002f280000300800 */
[----:B------:R1:W-:Y:S04]  /*428e0*/  STL [R1+0xba0], R0 ;  /* 0x000ba00001007387 */ /* 0x0003e80000100800 */
[----:B-1----:R-:W5:Y:S01]  /*428f0*/  LDL.LU R0, [R1+0x1c] ;  /* 0x00001c0001007983 */ /* 0x002f620000300800 */
[----:B--2---:R-:W-:Y:S03]  /*42900*/  HMMA.16816.F32 R16, R20, R6, R16 ;  /* 0x000000061410723c */ /* 0x004fe60000001810 */
[----:B------:R-:W3:-:S15]  /*42910*/  LDL.LU.64 R6, [R1+0xba8] ;  /* 0x000ba80001067983 */ /* 0x000ede0000300a00 */
[----:B------:R-:W-:Y:S01]  /*42920*/  NOP ;  /* 0x0000000000007918 */ /* 0x000fe20000000000 */
[----:B------:R4:W-:Y:S04]  /*42930*/  STL.64 [R1+0x360], R16 ;  /* 0x0003601001007387 */ /* 0x0009e80000100a00 */
[----:B------:R5:W-:Y:S04]  /*42940*/  STL.64 [R1+0x368], R18 ;  /* 0x0003681201007387 */ /* 0x000be80000100a00 */
[----:B------:R-:W2:Y:S01]  /*42950*/  LDL.64 R22, [R1+0x50] ;  /* 0x0000500001167983 */ /* 0x000ea20000100a00 */
[----:B----4-:R-:W-:Y:S01]  /*42960*/  MOV R16, R26 ;  /* 0x0000001a00107202 */ /* 0x010fe20000000f00 */
[----:B------:R-:W-:-:S02]  /*42970*/  IMAD.MOV.U32 R17, RZ, RZ, R29 ;  /* 0x000000ffff117224 */ /* 0x000fc400078e001d */
[----:B-----5:R-:W-:Y:S01]  /*42980*/  IMAD.MOV.U32 R18, RZ, RZ, R0 ;  /* 0x000000ffff127224 */ /* 0x020fe200078e0000 */
[----:B------:R-:W-:-:S07]  /*42990*/  MOV R19, R27 ;  /* 0x0000001b00137202 */ /* 0x000fce0000000f00 */
[----:B---3--:R-:W-:Y:S01]  /*429a0*/  HMMA.16816.F32 R4, R16, R24, R4 ;  /* 0x000000181004723c */ /* 0x008fe20000001804 */
[----:B------:R-:W3:-:S15]  /*429b0*/  LDL R24, [R1+0x78] ;  /* 0x0000780001187983 */ /* 0x000ede0000100800 */
[----:B------:R-:W-:-:S03]  /*429c0*/  NOP ;  /* 0x0000000000007918 */ /* 0x000fc60000000000 */
[----:B------:R1:W-:Y:S04]  /*429d0*/  STL.64 [R1+0x370], R4 ;  /* 0x0003700401007387 */ /* 0x0003e80000100a00 */
[----:B------:R4:W-:Y:S04]  /*429e0*/  STL.64 [R1+0x378], R6 ;  /* 0x0003780601007387 */ /* 0x0009e80000100a00 */
[----:B------:R-:W3:Y:S01]  /*429f0*/  LDL R25, [R1+0x7c] ;  /* 0x00007c0001197983 */ /* 0x000ee20000100800 */
[----:B-1----:R-:W-:Y:S02]  /*42a00*/  IMAD.MOV.U32 R4, RZ, RZ, R26 ;  /* 0x000000ffff047224 */ /* 0x002fe400078e001a */
[----:B------:R-:W-:Y:S01]  /*42a10*/  IMAD.MOV.U32 R5, RZ, RZ, R29 ;  /* 0x000000ffff057224 */ /* 0x000fe200078e001d */
[----:B----4-:R-:W-:Y:S01]  /*42a20*/  MOV R6, R0 ;  /* 0x0000000000067202 */ /* 0x010fe20000000f00 */
[----:B------:R-:W-:-:S07]  /*42a30*/  IMAD.MOV.U32 R7, RZ, RZ, R27 ;  /* 0x000000ffff077224 */ /* 0x000fce00078e001b */
[----:B--2---:R-:W-:Y:S01]  /*42a40*/  HMMA.16816.F32 R4, R4, R22, R8 ;  /* 0x000000160404723c */ /* 0x004fe20000001808 */
[----:B------:R-:W-:Y:S01]  /*42a50*/  IMAD.MOV.U32 R9, RZ, RZ, R22 ;  /* 0x000000ffff097224 */ /* 0x000fe200078e0016 */
[----:B------:R-:W-:-:S15]  /*42a60*/  MOV R8, R23 ;  /* 0x0000001700087202 */ /* 0x000fde0000000f00 */
[----:B------:R-:W-:Y:S02]  /*42a70*/  NOP ;  /* 0x0000000000007918 */ /* 0x000fe40000000000 */
[----:B------:R-:W-:Y:S04]  /*42a80*/  STL.64 [R1+0x3a0], R4 ;  /* 0x0003a00401007387 */ /* 0x000fe80000100a00 */
[----:B------:R-:W-:Y:S04]  /*42a90*/  STL.64 [R1+0x3a8], R6 ;  /* 0x0003a80601007387 */ /* 0x000fe80000100a00 */
[----:B------:R-:W2:Y:S04]  /*42aa0*/  LDL R22, [R1+0x68] ;  /* 0x0000680001167983 */ /* 0x000ea80000100800 */
[----:B------:R-:W2:Y:S04]  /*42ab0*/  LDL R23, [R1+0x6c] ;  /* 0x00006c0001177983 */ /* 0x000ea80000100800 */
[----:B------:R-:W4:Y:S04]  /*42ac0*/  LDL R20, [R1+0x48] ;  /* 0x0000480001147983 */ /* 0x000f280000100800 */
[----:B------:R-:W4:Y:S04]  /*42ad0*/  LDL R21, [R1+0x4c] ;  /* 0x00004c0001157983 */ /* 0x000f280000100800 */
[----:B--2---:R-:W-:Y:S04]  /*42ae0*/  STL.64 [R1+0xb90], R22 ;  /* 0x000b901601007387 */ /* 0x004fe80000100a00 */
[----:B----4-:R1:W-:Y:S04]  /*42af0*/  STL.64 [R1+0xb88], R20 ;  /* 0x000b881401007387 */ /* 0x0103e80000100a00 */
[----:B-1----:R-:W2:Y:S04]  /*42b00*/  LDL.LU R20, [R1+0x180] ;  /* 0x0001800001147983 */ /* 0x002ea80000300800 */
[----:B------:R-:W2:Y:S04]  /*42b10*/  LDL.LU R21, [R1+0x184] ;  /* 0x0001840001157983 */ /* 0x000ea80000300800 */
[----:B------:R-:W2:Y:S04]  /*42b20*/  LDL.LU R22, [R1+0x188] ;  /* 0x0001880001167983 */ /* 0x000ea80000300800 */
[----:B------:R-:W2:Y:S04]  /*42b30*/  LDL.LU R23, [R1+0x18c] ;  /* 0x00018c0001177983 */ /* 0x000ea80000300800 */
[----:B------:R-:W4:Y:S04]  /*42b40*/  LDL.LU R16, [R1+0x190] ;  /* 0x0001900001107983 */ /* 0x000f280000300800 */
[----:B------:R-:W4:Y:S04]  /*42b50*/  LDL.LU R17, [R1+0x194] ;  /* 0x0001940001117983 */ /* 0x000f280000300800 */
[----:B------:R-:W4:Y:S04]  /*42b60*/  LDL.LU R18, [R1+0x198] ;  /* 0x0001980001127983 */ /* 0x000f280000300800 */
[----:B------:R-:W4:Y:S04]  /*42b70*/  LDL.LU R19, [R1+0x19c] ;  /* 0x00019c0001137983 */ /* 0x000f280000300800 */
[----:B------:R-:W5:Y:S04]  /*42b80*/  LDL R10, [R1+0x60] ;  /* 0x00006000010a7983 */ /* 0x000f680000100800 */
[----:B------:R-:W5:Y:S01]  /*42b90*/  LDL R11, [R1+0x64] ;  /* 0x00006400010b7983 */ /* 0x000f620000100800 */
[----:B------:R-:W-:Y:S01]  /*42ba0*/  IMAD.MOV.U32 R4, RZ, RZ, R26 ;  /* 0x000000ffff047224 */ /* 0x000fe200078e001a */
[----:B------:R-:W-:Y:S01]  /*42bb0*/  MOV R6, R0 ;  /* 0x0000000000067202 */ /* 0x000fe20000000f00 */
[----:B------:R-:W-:-:S02]  /*42bc0*/  IMAD.MOV.U32 R5, RZ, RZ, R29 ;  /* 0x000000ffff057224 */ /* 0x000fc400078e001d */
[----:B------:R-:W-:-:S07]  /*42bd0*/  IMAD.MOV.U32 R7, RZ, RZ, R27 ;  /* 0x000000ffff077224 */ /* 0x000fce00078e001b */
[----:B---3--:R-:W-:Y:S01]  /*42be0*/  HMMA.16816.F32 R4, R4, R24, R12 ;  /* 0x000000180404723c */ /* 0x008fe2000000180c */
[----:B-----5:R-:W-:Y:S04]  /*42bf0*/  STL.64 [R1+0xb80], R10 ;  /* 0x000b800a01007387 */ /* 0x020fe80000100a00 */
[----:B------:R1:W-:Y:S04]  /*42c00*/  STL.64 [R1+0xb78], R8 ;  /* 0x000b780801007387 */ /* 0x0003e80000100a00 */
[----:B-1----:R-:W3:Y:S04]  /*42c10*/  LDL.LU R8, [R1+0x1a0] ;  /* 0x0001a00001087983 */ /* 0x002ee80000300800 */
[----:B------:R-:W3:Y:S04]  /*42c20*/  LDL.LU R9, [R1+0x1a4] ;  /* 0x0001a40001097983 */ /* 0x000ee80000300800 */
[----:B------:R-:W3:Y:S04]  /*42c30*/  LDL.LU R10, [R1+0x1a8] ;  /* 0x0001a800010a7983 */ /* 0x000ee80000300800 */
[----:B------:R-:W3:Y:S04]  /*42c40*/  LDL.LU R11, [R1+0x1ac] ;  /* 0x0001ac00010b7983 */ /* 0x000ee80000300800 */
[----:B------:R-:W5:Y:S04]  /*42c50*/  LDL.LU R26, [R1+0xba4] ;  /* 0x000ba400011a7983 */ /* 0x000f680000300800 */
[----:B------:R-:W2:Y:S04]  /*42c60*/  LDL.LU R0, [R1+0xba0] ;  /* 0x000ba00001007983 */ /* 0x000ea80000300800 */
[----:B------:R-:W3:Y:S04]  /*42c70*/  LDL.LU R27, [R1+0x14] ;  /* 0x00001400011b7983 */ /* 0x000ee80000300800 */
[----:B------:R-:W3:Y:S04]  /*42c80*/  LDL.LU.64 R24, [R1+0xb98] ;  /* 0x000b980001187983 */ /* 0x000ee80000300a00 */
[----:B------:R-:W4:Y:S04]  /*42c90*/  LDL R14, [R1+0x40] ;  /* 0x00004000010e7983 */ /* 0x000f280000100800 */
[----:B------:R-:W-:Y:S04]  /*42ca0*/  STL.64 [R1+0x380], R4 ;  /* 0x0003800401007387 */ /* 0x000fe80000100a00 */
[----:B------:R0:W-:Y:S04]  /*42cb0*/  STL.64 [R1+0x388], R6 ;  /* 0x0003880601007387 */ /* 0x0001e80000100a00 */
[----:B------:R-:W4:Y:S04]  /*42cc0*/  LDL R15, [R1+0x44] ;  /* 0x00004400010f7983 */ /* 0x000f280000100800 */
[----:B------:R-:W5:Y:S01]  /*42cd0*/  LDL R29, [R1+0x5c] ;  /* 0x00005c00011d7983 */ /* 0x000f620000100800 */
[----:B0-----:R-:W-:-:S02]  /*42ce0*/  IMAD.MOV.U32 R7, RZ, RZ, R2 ;  /* 0x000000ffff077224 */ /* 0x001fc400078e0002 */
[----:B--2---:R-:W-:Y:S02]  /*42cf0*/  IMAD.MOV.U32 R6, RZ, RZ, R0 ;  /* 0x000000ffff067224 */ /* 0x004fe400078e0000 */
[----:B---3--:R-:W-:Y:S01]  /*42d00*/  IMAD.MOV.U32 R4, RZ, RZ, R25 ;  /* 0x000000ffff047224 */ /* 0x008fe200078e0019 */
[----:B------:R-:W-:-:S07]  /*42d10*/  MOV R5, R24 ;  /* 0x0000001800057202 */ /* 0x000fce0000000f00 */
[----:B----4-:R-:W-:Y:S01]  /*42d20*/  HMMA.16816.F32 R12, R4, R14, R20 ;  /* 0x0000000e040c723c */ /* 0x010fe20000001814 */
[----:B------:R-:W2:Y:S04]  /*42d30*/  LDL.LU.64 R22, [R1+0xb90] ;  /* 0x000b900001167983 */ /* 0x000ea80000300a00 */
[----:B------:R-:W3:-:S14]  /*42d40*/  LDL.LU.64 R20, [R1+0xb88] ;  /* 0x000b880001147983 */ /* 0x000edc0000300a00 */
[----:B------:R-:W-:Y:S04]  /*42d50*/  STL.64 [R1+0xb68], R14 ;  /* 0x000b680e01007387 */ /* 0x000fe80000100a00 */
[----:B------:R0:W-:Y:S04]  /*42d60*/  STL.64 [R1+0xb60], R12 ;  /* 0x000b600c01007387 */ /* 0x0001e80000100a00 */
[----:B0-----:R-:W4:Y:S04]  /*42d70*/  LDL.LU R12, [R1+0x1b0] ;  /* 0x0001b000010c7983 */ /* 0x001f280000300800 */
[----:B------:R-:W4:Y:S04]  /*42d80*/  LDL.LU R13, [R1+0x1b4] ;  /* 0x0001b400010d7983 */ /* 0x000f280000300800 */
[----:B------:R-:W4:Y:S04]  /*42d90*/  LDL.LU R14, [R1+0x1b8] ;  /* 0x0001b800010e7983 */ /* 0x000f280000300800 */
[----:B------:R-:W4:Y:S01]  /*42da0*/  LDL.LU R15, [R1+0x1bc] ;  /* 0x0001bc00010f7983 */ /* 0x000f220000300800 */
[C---:B---3--:R-:W-:Y:S08]  /*42db0*/  HMMA.16816.F32 R16, R4.reuse, R20, R16 ;  /* 0x000000140410723c */ /* 0x048ff00000001810 */
[----:B--2---:R-:W-:Y:S01]  /*42dc0*/  HMMA.16816.F32 R20, R4, R22, R8 ;  /* 0x000000160414723c */ /* 0x004fe20000001808 */
[----:B------:R-:W4:Y:S04]  /*42dd0*/  LDL.LU.64 R10, [R1+0xb80] ;  /* 0x000b8000010a7983 */ /* 0x000f280000300a00 */
[----:B------:R-:W2:-:S14]  /*42de0*/  LDL.LU.64 R8, [R1+0xb78] ;  /* 0x000b780001087983 */ /* 0x000e9c0000300a00 */
[----:B------:R0:W-:Y:S04]  /*42df0*/  STL.64 [R1+0xb58], R22 ;  /* 0x000b581601007387 */ /* 0x0001e80000100a00 */
[----:B0-----:R-:W3:Y:S04]  /*42e00*/  LDL.64 R22, [R1+0x70] ;  /* 0x0000700001167983 */ /* 0x001ee80000100a00 */
[----:B------:R-:W3:Y:S04]  /*42e10*/  LDL.LU R25, [R1+0xb74] ;  /* 0x000b740001197983 */ /* 0x000ee80000300800 */
[----:B------:R-:W3:Y:S04]  /*42e20*/  LDL.LU R24, [R1+0x84] ;  /* 0x0000840001187983 */ /* 0x000ee80000300800 */
[----:B------:R-:W3:Y:S01]  /*42e30*/  LDL.LU R0, [R1+0xb70] ;  /* 0x000b700001007983 */ /* 0x000ee20000300800 */
[----:B----4-:R-:W-:Y:S03]  /*42e40*/  HMMA.16816.F32 R4, R4, R10, R12 ;  /* 0x0000000a0404723c */ /* 0x010fe6000000180c */
[----:B------:R-:W4:Y:S04]  /*42e50*/  LDL.LU.64 R14, [R1+0xb68] ;  /* 0x000b6800010e7983 */ /* 0x000f280000300a00 */
[----:B------:R-:W4:Y:S01]  /*42e60*/  LDL.LU.64 R12, [R1+0xb60] ;  /* 0x000b6000010c7983 */ /* 0x000f220000300a00 */
[----:B-----5:R-:W-:-:S02]  /*42e70*/  IMAD.MOV.U32 R10, RZ, RZ, R26 ;  /* 0x000000ffff0a7224 */ /* 0x020fc400078e001a */
[----:B------:R-:W-:-:S09]  /*42e80*/  IMAD.MOV.U32 R11, RZ, RZ, R3 ;  /* 0x000000ffff0b7224 */ /* 0x000fd200078e0003 */
[----:B------:R2:W-:Y:S02]  /*42e90*/  STL.64 [R1+0xb50], R6 ;  /* 0x000b500601007387 */ /* 0x0005e40000100a00 */
[----:B--2---:R-:W-:Y:S01]  /*42ea0*/  MOV R6, R9 ;  /* 0x0000000900067202 */ /* 0x004fe20000000f00 */
[----:B------:R-:W-:Y:S02]  /*42eb0*/  IMAD.MOV.U32 R7, RZ, RZ, R8 ;  /* 0x000000ffff077224 */ /* 0x000fe400078e0008 */
[----:B------:R-:W-:Y:S01]  /*42ec0*/  IMAD.MOV.U32 R8, RZ, RZ, R27 ;  /* 0x000000ffff087224 */ /* 0x000fe200078e001b */
[----:B---3--:R-:W-:Y:S01]  /*42ed0*/  MOV R9, R25 ;  /* 0x0000001900097202 */ /* 0x008fe20000000f00 */
[----:B------:R-:W-:-:S06]  /*42ee0*/  IMAD.MOV.U32 R2, RZ, RZ, R23 ;  /* 0x000000ffff027224 */ /* 0x000fcc00078e0017 */
[----:B----4-:R-:W-:Y:S01]  /*42ef0*/  HMMA.16816.F32 R8, R8, R28, R12 ;  /* 0x0000001c0808723c */ /* 0x010fe2000000180c */
[----:B------:R-:W0:Y:S04]  /*42f00*/  LDS.64 R28, [R0+UR7+0x43c00] ;  /* 0x043c0007001c7984 */ /* 0x000e280008000a00 */
[----:B------:R-:W1:Y:S04]  /*42f10*/  LDS.64 R12, [R0+UR7+0x43e00] ;  /* 0x043e0007000c7984 */ /* 0x000e680008000a00 */
[----:B------:R-:W-:Y:S04]  /*42f20*/  LDS.64 R14, [R24+UR7+0x43e00] ;  /* 0x043e0007180e7984 */ /* 0x000fe80008000a00 */
[----:B0-----:R0:W-:Y:S06]  /*42f30*/  STL [R1+0xb48], R29 ;  /* 0x000b481d01007387 */ /* 0x0011ec0000100800 */
[----:B------:R-:W-:Y:S04]  /*42f40*/  STL.64 [R1+0x320], R8 ;  /* 0x0003200801007387 */ /* 0x000fe80000100a00 */
[----:B------:R-:W2:Y:S04]  /*42f50*/  LDS.64 R8, [R24+UR7+0x43c00] ;  /* 0x043c000718087984 */ /* 0x000ea80008000a00 */
[----:B------:R3:W-:Y:S04]  /*42f60*/  STL.64 [R1+0x328], R10 ;  /* 0x0003280a01007387 */ /* 0x0007e80000100a00 */
[----:B0-----:R-:W4:Y:S04]  /*42f70*/  LDL.LU R29, [R1+0x1d4] ;  /* 0x0001d400011d7983 */ /* 0x001f280000300800 */
[----:B-1----:R0:W-:Y:S01]  /*42f80*/  STL [R1+0xb4c], R13 ;  /* 0x000b4c0d01007387 */ /* 0x0021e20000100800 */
[----:B---3--:R-:W-:Y:S01]  /*42f90*/  MOV R10, R26 ;  /* 0x0000001a000a7202 */ /* 0x008fe20000000f00 */
[----:B------:R-:W-:-:S02]  /*42fa0*/  IMAD.MOV.U32 R11, RZ, RZ, R3 ;  /* 0x000000ffff0b7224 */ /* 0x000fc400078e0003 */
[----:B0-----:R-:W3:Y:S04]  /*42fb0*/  LDL.LU R13, [R1+0x1d0] ;  /* 0x0001d000010d7983 */ /* 0x001ee80000300800 */
[----:B--2---:R0:W-:Y:S01]  /*42fc0*/  STL.64 [R1+0x8], R8 ;  /* 0x0000080801007387 */ /* 0x0041e20000100a00 */
[----:B------:R-:W-:Y:S01]  /*42fd0*/  MOV R0, R9 ;  /* 0x0000000900007202 */ /* 0x000fe20000000f00 */
[----:B0-----:R-:W-:Y:S02]  /*42fe0*/  IMAD.MOV.U32 R8, RZ, RZ, R27 ;  /* 0x000000ffff087224 */ /* 0x001fe400078e001b */
[----:B------:R-:W-:-:S07]  /*42ff0*/  IMAD.MOV.U32 R9, RZ, RZ, R25 ;  /* 0x000000ffff097224 */ /* 0x000fce00078e0019 */
[----:B------:R-:W-:Y:S01]  /*43000*/  HMMA.16816.F32 R8, R8, R22, R16 ;  /* 0x000000160808723c */ /* 0x000fe20000001810 */
[----:B------:R-:W2:-:S15]  /*43010*/  LDL.LU.64 R22, [R1+0xb58] ;  /* 0x000b580001167983 */ /* 0x000e9e0000300a00 */
[----:B------:R-:W-:-:S03]  /*43020*/  NOP ;  /* 0x0000000000007918 */ /* 0x000fc60000000000 */
[----:B------:R0:W-:Y:S04]  /*43030*/  STL.64 [R1+0x330], R8 ;  /* 0x0003300801007387 */ /* 0x0001e80000100a00 */
[----:B------:R1:W-:Y:S04]  /*43040*/  STL.64 [R1+0x338], R10 ;  /* 0x0003380a01007387 */ /* 0x0003e80000100a00 */
[----:B------:R-:W5:Y:S01]  /*43050*/  LDL.LU R18, [R1+0x40] ;  /* 0x0000400001127983 */ /* 0x000f620000300800 */
[----:B0-----:R-:W-:Y:S01]  /*43060*/  MOV R8, R27 ;  /* 0x0000001b00087202 */ /* 0x001fe20000000f00 */
[----:B------:R-:W-:-:S02]  /*43070*/  IMAD.MOV.U32 R9, RZ, RZ, R25 ;  /* 0x000000ffff097224 */ /* 0x000fc400078e0019 */
[----:B------:R-:W5:Y:S01]  /*43080*/  LDL.LU R19, [R1+0x44] ;  /* 0x0000440001137983 */ /* 0x000f620000300800 */
[----:B-1----:R-:W-:Y:S01]  /*43090*/  IMAD.MOV.U32 R10, RZ, RZ, R26 ;  /* 0x000000ffff0a7224 */ /* 0x002fe200078e001a */
[----:B------:R-:W-:Y:S02]  /*430a0*/  MOV R11, R3 ;  /* 0x00000003000b7202 */ /* 0x000fe40000000f00 */
[----:B------:R-:W4:Y:S04]  /*430b0*/  LDL.LU R17, [R1+0x6e8] ;  /* 0x0006e80001117983 */ /* 0x000f280000300800 */
[----:B------:R-:W3:Y:S01]  /*430c0*/  LDL.LU R16, [R1+0x6ec] ;  /* 0x0006ec0001107983 */ /* 0x000ee20000300800 */
[----:B--2---:R-:W-:Y:S03]  /*430d0*/  HMMA.16816.F32 R8, R8, R6, R20 ;  /* 0x000000060808723c */ /* 0x004fe60000001814 */
[----:B------:R-:W2:Y:S04]  /*430e0*/  LDL.LU.64 R6, [R1+0xb50] ;  /* 0x000b500001067983 */ /* 0x000ea80000300a00 */
[----:B------:R-:W2:-:S12]  /*430f0*/  LDL R20, [R1+0x78] ;  /* 0x0000780001147983 */ /* 0x000e980000100800 */
[----:B------:R-:W-:Y:S04]  /*43100*/  STL.64 [R1+0x350], R8 ;  /* 0x0003500801007387 */ /* 0x000fe80000100a00 */
[----:B------:R0:W-:Y:S04]  /*43110*/  STL.64 [R1+0x358], R10 ;  /* 0x0003580a01007387 */ /* 0x0001e80000100a00 */
[----:B------:R-:W2:Y:S01]  /*43120*/  LDL R21, [R1+0x7c] ;  /* 0x00007c0001157983 */ /* 0x000ea20000100800 */
[----:B------:R-:W-:Y:S02]  /*43130*/  IMAD.MOV.U32 R24, RZ, RZ, R27 ;  /* 0x000000ffff187224 */ /* 0x000fe400078e001b */
[----:B------:R-:W-:Y:S01]  /*43140*/  IMAD.MOV.U32 R27, RZ, RZ, R3 ;  /* 0x000000ffff1b7224 */ /* 0x000fe200078e0003 */
[----:B------:R-:W3:Y:S04]  /*43150*/  LDL.LU R22, [R1+0x6e0] ;  /* 0x0006e00001167983 */ /* 0x000ee80000300800 */
[----:B------:R-:W3:Y:S04]  /*43160*/  LDL.LU R23, [R1+0x6e4] ;  /* 0x0006e40001177983 */ /* 0x000ee80000300800 */
[----:B------:R-:W3:Y:S04]  /*43170*/  LDL.LU R3, [R1+0x8] ;  /* 0x0000080001037983 */ /* 0x000ee80000300800 */
[----:B0-----:R-:W3:Y:S04]  /*43180*/  LDL.LU R11, [R1+0x6f0] ;  /* 0x0006f000010b7983 */ /* 0x001ee80000300800 */
        /* <DEDUP_REMOVED lines=8> */
[----:B------:R-:W2:Y:S01]  /*43210*/  LDL.LU R27, [R1+0x4c] ;  /* 0x00004c00011b7983 */ /* 0x000ea20000300800 */
[C---:B---3--:R-:W-:Y:S01]  /*43220*/  FMUL R20, R13.reuse, R22 ;  /* 0x000000160d147220 */ /* 0x048fe20000400000 */
[----:B------:R-:W-:Y:S01]  /*43230*/  FMUL R21, R13, R23 ;  /* 0x000000170d157220 */ /* 0x000fe20000400000 */
[C---:B----4-:R-:W-:Y:S01]  /*43240*/  FMUL R22, R29.reuse, R17 ;  /* 0x000000111d167220 */ /* 0x050fe20000400000 */
[----:B------:R-:W-:Y:S01]  /*43250*/  FMUL R23, R29, R16 ;  /* 0x000000101d177220 */ /* 0x000fe20000400000 */
[----:B0-----:R-:W-:Y:S01]  /*43260*/  MOV R4, R28 ;  /* 0x0000001c00047202 */ /* 0x001fe20000000f00 */
[----:B------:R-:W-:Y:S01]  /*43270*/  IMAD.MOV.U32 R5, RZ, RZ, R12 ;  /* 0x000000ffff057224 */ /* 0x000fe200078e000c */
[----:B-1----:R-:W-:Y:S01]  /*43280*/  MOV R7, R14 ;  /* 0x0000000e00077202 */ /* 0x002fe20000000f00 */
[----:B------:R-:W-:-:S07]  /*43290*/  IMAD.MOV.U32 R6, RZ, RZ, R3 ;  /* 0x000000ffff067224 */ /* 0x000fce00078e0003 */
[----:B-----5:R-:W-:Y:S01]  /*432a0*/  HMMA.16816.F32 R20, R4, R18, R20 ;  /* 0x000000120414723c */ /* 0x020fe20000001814 */
[C---:B------:R-:W-:Y:S01]  /*432b0*/  FMUL R4, R13.reuse, R11 ;  /* 0x0000000b0d047220 */ /* 0x040fe20000400000 */
[----:B------:R-:W-:Y:S01]  /*432c0*/  FMUL R5, R13, R10 ;  /* 0x0000000a0d057220 */ /* 0x000fe20000400000 */
[----:B------:R-:W-:Y:S01]  /*432d0*/  MOV R10, R3 ;  /* 0x00000003000a7202 */ /* 0x000fe20000000f00 */
[----:B------:R-:W-:-:S15]  /*432e0*/  IMAD.MOV.U32 R11, RZ, RZ, R14 ;  /* 0x000000ffff0b7224 */ /* 0x000fde00078e000e */
[----:B------:R0:W-:Y:S04]  /*432f0*/  STL.64 [R1+0xb40], R22 ;  /* 0x000b401601007387 */ /* 0x0001e80000100a00 */
[----:B0-----:R-:W3:Y:S04]  /*43300*/  LDL.LU R22, [R1+0x68] ;  /* 0x0000680001167983 */ /* 0x001ee80000300800 */
[----:B------:R-:W3:Y:S04]  /*43310*/  LDL.LU R23, [R1+0x6c] ;  /* 0x00006c0001177983 */ /* 0x000ee80000300800 */
[----:B------:R-:W4:Y:S04]  /*43320*/  LDL.LU R16, [R1+0x700] ;  /* 0x0007000001107983 */ /* 0x000f280000300800 */
[----:B------:R-:W5:Y:S04]  /*43330*/  LDL.LU R17, [R1+0x704] ;  /* 0x0007040001117983 */ /* 0x000f680000300800 */
[----:B------:R-:W3:Y:S04]  /*43340*/  LDL.LU R18, [R1+0x708] ;  /* 0x0007080001127983 */ /* 0x000ee80000300800 */
[----:B------:R-:W3:Y:S01]  /*43350*/  LDL.LU R19, [R1+0x70c] ;  /* 0x00070c0001137983 */ /* 0x000ee20000300800 */
[----:B--2---:R-:W-:Y:S01]  /*43360*/  FMUL R6, R29, R9 ;  /* 0x000000091d067220 */ /* 0x004fe20000400000 */
[----:B------:R-:W-:-:S02]  /*43370*/  IMAD.MOV.U32 R9, RZ, RZ, R12 ;  /* 0x000000ffff097224 */ /* 0x000fc400078e000c */
[----:B------:R-:W-:Y:S01]  /*43380*/  FMUL R7, R29, R8 ;  /* 0x000000081d077220 */ /* 0x000fe20000400000 */
[----:B------:R-:W-:-:S07]  /*43390*/  IMAD.MOV.U32 R8, RZ, RZ, R28 ;  /* 0x000000ffff087224 */ /* 0x000fce00078e001c */
[----:B------:R-:W-:Y:S01]  /*433a0*/  HMMA.16816.F32 R4, R8, R26, R4 ;  /* 0x0000001a0804723c */ /* 0x000fe20000001804 */
[----:B------:R-:W2:Y:S04]  /*433b0*/  LDL.LU R8, [R1+0x710] ;  /* 0x0007100001087983 */ /* 0x000ea80000300800 */
[----:B------:R-:W2:Y:S04]  /*433c0*/  LDL.LU R9, [R1+0x714] ;  /* 0x0007140001097983 */ /* 0x000ea80000300800 */
[----:B------:R-:W2:Y:S04]  /*433d0*/  LDL.LU R10, [R1+0x718] ;  /* 0x00071800010a7983 */ /* 0x000ea80000300800 */
[----:B------:R-:W2:Y:S06]  /*433e0*/  LDL.LU R11, [R1+0x71c] ;  /* 0x00071c00010b7983 */ /* 0x000eac0000300800 */
[----:B------:R0:W-:Y:S01]  /*433f0*/  STL.64 [R1+0xb38], R4 ;  /* 0x000b380401007387 */ /* 0x0001e20000100a00 */
[----:B------:R-:W-:Y:S01]  /*43400*/  IMAD.MOV.U32 R24, RZ, RZ, R28 ;  /* 0x000000ffff187224 */ /* 0x000fe200078e001c */
[----:B------:R-:W-:Y:S01]  /*43410*/  MOV R25, R12 ;  /* 0x0000000c00197202 */ /* 0x000fe20000000f00 */
[----:B------:R-:W-:-:S02]  /*43420*/  IMAD.MOV.U32 R26, RZ, RZ, R3 ;  /* 0x000000ffff1a7224 */ /* 0x000fc400078e0003 */
[----:B------:R-:W-:Y:S01]  /*43430*/  IMAD.MOV.U32 R27, RZ, RZ, R14 ;  /* 0x000000ffff1b7224 */ /* 0x000fe200078e000e */
[----:B0-----:R-:W2:Y:S04]  /*43440*/  LDL.LU R4, [R1+0x58] ;  /* 0x0000580001047983 */ /* 0x001ea80000300800 */
[----:B------:R-:W2:Y:S04]  /*43450*/  LDL.LU R5, [R1+0x5c] ;  /* 0x00005c0001057983 */ /* 0x000ea80000300800 */
[----:B------:R0:W-:Y:S04]  /*43460*/  STL.64 [R1+0xb30], R6 ;  /* 0x000b300601007387 */ /* 0x0001e80000100a00 */
[----:B0-----:R-:W2:Y:S01]  /*43470*/  LDL.LU R6, [R1+0x60] ;  /* 0x0000600001067983 */ /* 0x001ea20000300800 */
[----:B----4-:R-:W-:-:S03]  /*43480*/  FMUL R16, R13, R16 ;  /* 0x000000100d107220 */ /* 0x010fc60000400000 */
[----:B------:R-:W4:Y:S01]  /*43490*/  LDL.LU R7, [R1+0x64] ;  /* 0x0000640001077983 */ /* 0x000f220000300800 */
[----:B-----5:R-:W-:Y:S01]  /*434a0*/  FMUL R17, R13, R17 ;  /* 0x000000110d117220 */ /* 0x020fe20000400000 */
[C---:B---3--:R-:W-:Y:S01]  /*434b0*/  FMUL R18, R29.reuse, R18 ;  /* 0x000000121d127220 */ /* 0x048fe20000400000 */
[----:B------:R-:W-:-:S07]  /*434c0*/  FMUL R19, R29, R19 ;  /* 0x000000131d137220 */ /* 0x000fce0000400000 */
[----:B------:R-:W-:Y:S01]  /*434d0*/  HMMA.16816.F32 R16, R24, R22, R16 ;  /* 0x000000161810723c */ /* 0x000fe20000001810 */
[C---:B--2---:R-:W-:Y:S01]  /*434e0*/  FMUL R8, R13.reuse, R8 ;  /* 0x000000080d087220 */ /* 0x044fe20000400000 */
[----:B------:R-:W-:Y:S02]  /*434f0*/  FMUL R9, R13, R9 ;  /* 0x000000090d097220 */ /* 0x000fe40000400000 */
[----:B------:R-:W2:Y:S01]  /*43500*/  LDL.LU R13, [R1+0xb4c] ;  /* 0x000b4c00010d7983 */ /* 0x000ea20000300800 */
[C---:B------:R-:W-:Y:S01]  /*43510*/  FMUL R10, R29.reuse, R10 ;  /* 0x0000000a1d0a7220 */ /* 0x040fe20000400000 */
[----:B------:R-:W-:Y:S02]  /*43520*/  FMUL R11, R29, R11 ;  /* 0x0000000b1d0b7220 */ /* 0x000fe40000400000 */
[----:B------:R-:W3:Y:S04]  /*43530*/  LDL.LU R29, [R1+0xb48] ;  /* 0x000b4800011d7983 */ /* 0x000ee80000300800 */
[----:B------:R-:W2:Y:S01]  /*43540*/  LDL.LU.64 R22, [R1+0xb40] ;  /* 0x000b400001167983 */ /* 0x000ea20000300a00 */
[----:B------:R-:W-:-:S06]  /*43550*/  IMAD.MOV.U32 R14, RZ, RZ, R0 ;  /* 0x000000ffff0e7224 */ /* 0x000fcc00078e0000 */
[----:B------:R-:W-:Y:S04]  /*43560*/  STL.64 [R1+0xaf8], R16 ;  /* 0x000af81001007387 */ /* 0x000fe80000100a00 */
[----:B------:R-:W-:Y:S01]  /*43570*/  STL.64 [R1+0xaf0], R18 ;  /* 0x000af01201007387 */ /* 0x000fe20000100a00 */
[----:B----4-:R-:W-:-:S15]  /*43580*/  HMMA.16816.F32 R8, R24, R6, R8 ;  /* 0x000000061808723c */ /* 0x010fde0000001808 */
[----:B------:R-:W-:-:S04]  /*43590*/  NOP ;  /* 0x0000000000007918 */ /* 0x000fc80000000000 */
[----:B------:R-:W-:Y:S04]  /*435a0*/  STL.64 [R1+0xa98], R8 ;  /* 0x000a980801007387 */ /* 0x000fe80000100a00 */
[----:B------:R0:W-:Y:S04]  /*435b0*/  STL.64 [R1+0xa90], R10 ;  /* 0x000a900a01007387 */ /* 0x0001e80000100a00 */
[----:B0-----:R-:W4:Y:S01]  /*435c0*/  LDL.LU R10, [R1+0x1c8] ;  /* 0x0001c800010a7983 */ /* 0x001f220000300800 */
[----:B---3--:R-:W-:-:S07]  /*435d0*/  MOV R12, R29 ;  /* 0x0000001d000c7202 */ /* 0x008fce0000000f00 */
[----:B--2---:R-:W-:-:S15]  /*435e0*/  HMMA.16816.F32 R4, R12, R4, R20 ;  /* 0x000000040c04723c */ /* 0x004fde0000001814 */
[----:B------:R-:W-:-:S04]  /*435f0*/  NOP ;  /* 0x0000000000007918 */ /* 0x000fc80000000000 */
[----:B------:R-:W-:Y:S04]  /*43600*/  STL.64 [R1+0x6e0], R4 ;  /* 0x0006e00401007387 */ /* 0x000fe80000100a00 */
[----:B------:R-:W-:Y:S04]  /*43610*/  STL.64 [R1+0x6e8], R6 ;  /* 0x0006e80601007387 */ /* 0x000fe80000100a00 */
[----:B------:R-:W4:Y:S04]  /*43620*/  LDL.LU R11, [R1+0x1cc] ;  /* 0x0001cc00010b7983 */ /* 0x000f280000300800 */
[----:B----4-:R0:W-:Y:S04]  /*43630*/  STL.64 [R1+0xaa0], R10 ;  /* 0x000aa00a01007387 */ /* 0x0101e80000100a00 */
[----:B------:R-:W2:Y:S04]  /*43640*/  LDL.LU R8, [R1+0x228] ;  /* 0x0002280001087983 */ /* 0x000ea80000300800 */
[----:B------:R-:W2:Y:S04]  /*43650*/  LDL.LU R9, [R1+0x22c] ;  /* 0x00022c0001097983 */ /* 0x000ea80000300800 */
[----:B--2---:R1:W-:Y:S04]  /*43660*/  STL.64 [R1+0xaa8], R8 ;  /* 0x000aa80801007387 */ /* 0x0043e80000100a00 */
[----:B0-----:R-:W2:Y:S04]  /*43670*/  LDL.LU R10, [R1+0x1c0] ;  /* 0x0001c000010a7983 */ /* 0x001ea80000300800 */
[----:B------:R-:W2:Y:S04]  /*43680*/  LDL.LU R11, [R1+0x1c4] ;  /* 0x0001c400010b7983 */ /* 0x000ea80000300800 */
[----:B--2---:R0:W-:Y:S04]  /*43690*/  STL.64 [R1+0xab0], R10 ;  /* 0x000ab00a01007387 */ /* 0x0041e80000100a00 */
[----:B-1----:R-:W2:Y:S04]  /*436a0*/  LDL.LU R8, [R1+0x220] ;  /* 0x0002200001087983 */ /* 0x002ea80000300800 */
        /* <DEDUP_REMOVED lines=13> */
[----:B--2---:R-:W-:Y:S04]  /*43780*/  STL.64 [R1+0xad8], R8 ;  /* 0x000ad80801007387 */ /* 0x004fe80000100a00 */
[----:B0-----:R-:W2:Y:S04]  /*43790*/  LDL.LU R10, [R1+0xa8] ;  /* 0x0000a800010a7983 */ /* 0x001ea80000300800 */
[----:B------:R-:W2:Y:S04]  /*437a0*/  LDL.LU R11, [R1+0xac] ;  /* 0x0000ac00010b7983 */ /* 0x000ea80000300800 */
[----:B--2---:R0:W-:Y:S04]  /*437b0*/  STL.64 [R1+0xae8], R10 ;  /* 0x000ae80a01007387 */ /* 0x0041e80000100a00 */
[----:B0-----:R-:W2:Y:S04]  /*437c0*/  LDL.LU R10, [R1+0x50] ;  /* 0x00005000010a7983 */ /* 0x001ea80000300800 */
[----:B------:R-:W2:Y:S04]  /*437d0*/  LDL.LU R11, [R1+0x54] ;  /* 0x00005400010b7983 */ /* 0x000ea80000300800 */
[----:B--2---:R0:W-:Y:S04]  /*437e0*/  STL.64 [R1+0xb00], R10 ;  /* 0x000b000a01007387 */ /* 0x0041e80000100a00 */
[----:B------:R-:W2:Y:S04]  /*437f0*/  LDL.LU R18, [R1+0xa0] ;  /* 0x0000a00001127983 */ /* 0x000ea80000300800 */
[----:B------:R-:W2:Y:S04]  /*43800*/  LDL.LU R19, [R1+0xa4] ;  /* 0x0000a40001137983 */ /* 0x000ea80000300800 */
[----:B--2---:R1:W-:Y:S04]  /*43810*/  STL.64 [R1+0xb08], R18 ;  /* 0x000b081201007387 */ /* 0x0043e80000100a00 */
[----:B------:R-:W2:Y:S04]  /*43820*/  LDL.LU R16, [R1+0x200] ;  /* 0x0002000001107983 */ /* 0x000ea80000300800 */
[----:B------:R-:W2:Y:S04]  /*43830*/  LDL.LU R17, [R1+0x204] ;  /* 0x0002040001117983 */ /* 0x000ea80000300800 */
[----:B------:R-:W3:Y:S04]  /*43840*/  LDL.LU R6, [R1+0x30] ;  /* 0x0000300001067983 */ /* 0x000ee80000300800 */
[----:B------:R-:W3:Y:S04]  /*43850*/  LDL.LU R7, [R1+0x34] ;  /* 0x0000340001077983 */ /* 0x000ee80000300800 */
[----:B------:R-:W3:Y:S04]  /*43860*/  LDL.LU R4, [R1+0x1d8] ;  /* 0x0001d80001047983 */ /* 0x000ee80000300800 */
[----:B------:R-:W3:Y:S04]  /*43870*/  LDL.LU R5, [R1+0x1dc] ;  /* 0x0001dc0001057983 */ /* 0x000ee80000300800 */
[----:B------:R-:W4:Y:S04]  /*43880*/  LDL.LU R22, [R1+0x70] ;  /* 0x0000700001167983 */ /* 0x000f280000300800 */
[----:B--2---:R2:W-:Y:S04]  /*43890*/  STL.64 [R1+0xb10], R16 ;  /* 0x000b101001007387 */ /* 0x0045e80000100a00 */
[----:B0-----:R-:W5:Y:S04]  /*438a0*/  LDL.LU R10, [R1+0x98] ;  /* 0x00009800010a7983 */ /* 0x001f680000300800 */
[----:B------:R-:W5:Y:S04]  /*438b0*/  LDL.LU R11, [R1+0x9c] ;  /* 0x00009c00010b7983 */ /* 0x000f680000300800 */
[----:B-----5:R0:W-:Y:S04]  /*438c0*/  STL.64 [R1+0xb18], R10 ;  /* 0x000b180a01007387 */ /* 0x0201e80000100a00 */
[----:B-1----:R-:W5:Y:S04]  /*438d0*/  LDL.LU R18, [R1+0x1f8] ;  /* 0x0001f80001127983 */ /* 0x002f680000300800 */
[----:B------:R-:W5:Y:S04]  /*438e0*/  LDL.LU R19, [R1+0x1fc] ;  /* 0x0001fc0001137983 */ /* 0x000f680000300800 */
[----:B------:R-:W2:Y:S04]  /*438f0*/  LDL.LU R26, [R1+0x38] ;  /* 0x00003800011a7983 */ /* 0x000ea80000300800 */
[----:B------:R-:W3:Y:S04]  /*43900*/  LDL.LU R27, [R1+0x3c] ;  /* 0x00003c00011b7983 */ /* 0x000ee80000300800 */
[----:B------:R-:W3:Y:S04]  /*43910*/  LDL.LU R24, [R1+0x1e0] ;  /* 0x0001e00001187983 */ /* 0x000ee80000300800 */
[----:B------:R-:W3:Y:S04]  /*43920*/  LDL.LU R25, [R1+0x1e4] ;  /* 0x0001e40001197983 */ /* 0x000ee80000300800 */
[----:B------:R-:W3:Y:S04]  /*43930*/  LDL.LU.64 R20, [R1+0x770] ;  /* 0x0007700001147983 */ /* 0x000ee80000300a00 */
[----:B-----5:R1:W-:Y:S04]  /*43940*/  STL.64 [R1+0xb20], R18 ;  /* 0x000b201201007387 */ /* 0x0203e80000100a00 */
[----:B--2---:R-:W2:Y:S04]  /*43950*/  LDL.LU R16, [R1+0x90] ;  /* 0x0000900001107983 */ /* 0x004ea80000300800 */
[----:B------:R-:W2:Y:S01]  /*43960*/  LDL.LU R17, [R1+0x94] ;  /* 0x0000940001117983 */ /* 0x000ea20000300800 */
[----:B------:R-:W-:-:S02]  /*43970*/  IMAD.MOV.U32 R23, RZ, RZ, R2 ;  /* 0x000000ffff177224 */ /* 0x000fc400078e0002 */
[----:B---3--:R-:W-:Y:S01]  /*43980*/  FFMA2 R20, R20.F32x2.HI_LO, R6.F32x2.HI_LO, R4.F32x2.HI_LO ;  /* 0x0000000614147249 */ /* 0x008fe20000000004 */
[----:B--2---:R2:W-:Y:S04]  /*43990*/  STL.64 [R1+0xb28], R16 ;  /* 0x000b281001007387 */ /* 0x0045e80000100a00 */
[----:B0-----:R-:W3:Y:S04]  /*439a0*/  LDL.LU R10, [R1+0x1f0] ;  /* 0x0001f000010a7983 */ /* 0x001ee80000300800 */
[----:B------:R-:W3:Y:S04]  /*439b0*/  LDL.LU R11, [R1+0x1f4] ;  /* 0x0001f400010b7983 */ /* 0x000ee80000300800 */
[----:B-1----:R-:W5:Y:S04]  /*439c0*/  LDL.LU R18, [R1+0x88] ;  /* 0x0000880001127983 */ /* 0x002f680000300800 */
[----:B------:R-:W5:Y:S04]  /*439d0*/  LDL.LU R19, [R1+0x8c] ;  /* 0x00008c0001137983 */ /* 0x000f680000300800 */
[----:B--2---:R-:W5:Y:S04]  /*439e0*/  LDL.LU R16, [R1+0x1e8] ;  /* 0x0001e80001107983 */ /* 0x004f680000300800 */
[----:B------:R-:W5:Y:S04]  /*439f0*/  LDL.LU R17, [R1+0x1ec] ;  /* 0x0001ec0001117983 */ /* 0x000f680000300800 */
[----:B------:R-:W2:Y:S04]  /*43a00*/  LDL.LU R8, [R1+0x208] ;  /* 0x0002080001087983 */ /* 0x000ea80000300800 */
[----:B------:R-:W2:Y:S04]  /*43a10*/  LDL.LU R9, [R1+0x20c] ;  /* 0x00020c0001097983 */ /* 0x000ea80000300800 */
[----:B------:R-:W2:Y:S04]  /*43a20*/  LDL.LU.64 R2, [R1+0x778] ;  /* 0x0007780001027983 */ /* 0x000ea80000300a00 */
[----:B------:R-:W4:Y:S04]  /*43a30*/  LDL.LU.64 R4, [R1+0xb38] ;  /* 0x000b380001047983 */ /* 0x000f280000300a00 */
[----:B------:R-:W4:Y:S01]  /*43a40*/  LDL.LU.64 R6, [R1+0xb30] ;  /* 0x000b300001067983 */ /* 0x000f220000300a00 */
[----:B------:R-:W-:-:S03]  /*43a50*/  MOV R0, R20 ;  /* 0x0000001400007202 */ /* 0x000fc60000000f00 */
[----:B------:R-:W-:Y:S04]  /*43a60*/  STL [R1+0x4], R21 ;  /* 0x0000041501007387 */ /* 0x000fe80000100800 */
[----:B------:R0:W-:Y:S04]  /*43a70*/  STL [R1+0xae0], R0 ;  /* 0x000ae00001007387 */ /* 0x0001e80000100800 */
[----:B0-----:R-:W3:Y:S01]  /*43a80*/  LDL.LU R0, [R1+0xc] ;  /* 0x00000c0001007983 */ /* 0x001ee20000300800 */
[----:B----4-:R-:W-:Y:S03]  /*43a90*/  HMMA.16816.F32 R20, R12, R22, R4 ;  /* 0x000000160c14723c */ /* 0x010fe60000001804 */
[----:B------:R-:W5:Y:S01]  /*43aa0*/  LDL.LU.64 R4, [R1+0x768] ;  /* 0x0007680001047983 */ /* 0x000f620000300a00 */
[----:B--2---:R-:W-:-:S03]  /*43ab0*/  FFMA2 R2, R2.F32x2.HI_LO, R26.F32x2.HI_LO, R24.F32x2.HI_LO ;  /* 0x0000001a02027249 */ /* 0x004fc60000000018 */
[----:B------:R-:W3:-:S12]  /*43ac0*/  LDL.LU.64 R6, [R1+0x760] ;  /* 0x0007600001067983 */ /* 0x000ed80000300a00 */
[----:B------:R0:W-:Y:S04]  /*43ad0*/  STL.64 [R1+0x6f0], R20 ;  /* 0x0006f01401007387 */ /* 0x0001e80000100a00 */
[----:B------:R1:W-:Y:S04]  /*43ae0*/  STL.64 [R1+0x6f8], R22 ;  /* 0x0006f81601007387 */ /* 0x0003e80000100a00 */
[----:B0-----:R-:W2:Y:S04]  /*43af0*/  LDL.LU.64 R20, [R1+0x758] ;  /* 0x0007580001147983 */ /* 0x001ea80000300a00 */
[----:B-1----:R-:W4:Y:S04]  /*43b00*/  LDL.LU.64 R22, [R1+0x748] ;  /* 0x0007480001167983 */ /* 0x002f280000300a00 */
[----:B------:R-:W2:Y:S04]  /*43b10*/  LDL.LU.64 R24, [R1+0x790] ;  /* 0x0007900001187983 */ /* 0x000ea80000300a00 */
[----:B------:R-:W2:Y:S04]  /*43b20*/  LDL.LU.64 R26, [R1+0x788] ;  /* 0x00078800011a7983 */ /* 0x000ea80000300a00 */
[----:B------:R0:W-:Y:S04]  /*43b30*/  STL.64 [R1+0xa78], R2 ;  /* 0x000a780201007387 */ /* 0x0001e80000100a00 */
[----:B0-----:R-:W2:Y:S04]  /*43b40*/  LDL.LU R2, [R1+0x24c] ;  /* 0x00024c0001027983 */ /* 0x001ea80000300800 */
[----:B------:R-:W2:Y:S04]  /*43b50*/  LDL.LU R3, [R1+0x248] ;  /* 0x0002480001037983 */ /* 0x000ea80000300800 */
[----:B--2---:R0:W-:Y:S04]  /*43b60*/  STL.64 [R1+0xa80], R2 ;  /* 0x000a800201007387 */ /* 0x0041e80000100a00 */
[----:B0-----:R-:W2:Y:S04]  /*43b70*/  LDL.LU R2, [R1+0x254] ;  /* 0x0002540001027983 */ /* 0x001ea80000300800 */
[----:B------:R-:W2:Y:S01]  /*43b80*/  LDL.LU R3, [R1+0x250] ;  /* 0x0002500001037983 */ /* 0x000ea20000300800 */
[----:B-----5:R-:W-:-:S03]  /*43b90*/  FFMA2 R4, R4.F32x2.HI_LO, R18.F32x2.HI_LO, R16.F32x2.HI_LO ;  /* 0x0000001204047249 */ /* 0x020fc60000000010 */
[----:B--2---:R0:W-:Y:S04]  /*43ba0*/  STL.64 [R1+0xa88], R2 ;  /* 0x000a880201007387 */ /* 0x0041e80000100a00 */
[----:B0-----:R-:W2:Y:S04]  /*43bb0*/  LDL.LU R2, [R1+0x78] ;  /* 0x0000780001027983 */ /* 0x001ea80000300800 */
[----:B------:R-:W2:Y:S04]  /*43bc0*/  LDL.LU R3, [R1+0x7c] ;  /* 0x00007c0001037983 */ /* 0x000ea80000300800 */
[----:B------:R-:W3:Y:S04]  /*43bd0*/  LDL.LU.64 R16, [R1+0xb28] ;  /* 0x000b280001107983 */ /* 0x000ee80000300a00 */
[----:B------:R-:W5:Y:S01]  /*43be0*/  LDL.LU.64 R18, [R1+0xb20] ;  /* 0x000b200001127983 */ /* 0x000f620000300a00 */
[----:B---3--:R-:W-:-:S03]  /*43bf0*/  FFMA2 R6, R6.F32x2.HI_LO, R16.F32x2.HI_LO, R10.F32x2.HI_LO ;  /* 0x0000001006067249 */ /* 0x008fc6000000000a */
[----:B------:R-:W5:Y:S04]  /*43c00*/  LDL.LU.64 R10, [R1+0xb18] ;  /* 0x000b1800010a7983 */ /* 0x000f680000300a00 */
[----:B------:R-:W4:Y:S01]  /*43c10*/  LDL.LU.64 R16, [R1+0xb10] ;  /* 0x000b100001107983 */ /* 0x000f220000300a00 */
[----:B-----5:R-:W-:-:S03]  /*43c20*/  FFMA2 R20, R20.F32x2.HI_LO, R10.F32x2.HI_LO, R18.F32x2.HI_LO ;  /* 0x0000000a14147249 */ /* 0x020fc60000000012 */
[----:B------:R-:W4:Y:S04]  /*43c30*/  LDL.LU.64 R18, [R1+0xb08] ;  /* 0x000b080001127983 */ /* 0x000f280000300a00 */
[----:B------:R-:W3:Y:S01]  /*43c40*/  LDL.LU.64 R10, [R1+0xb00] ;  /* 0x000b0000010a7983 */ /* 0x000ee20000300a00 */
[----:B------:R-:W-:Y:S02]  /*43c50*/  IMAD.MOV.U32 R14, RZ, RZ, R0 ;  /* 0x000000ffff0e7224 */ /* 0x000fe400078e0000 */
[----:B----4-:R-:W-:Y:S02]  /*43c60*/  FFMA2 R22, R22.F32x2.HI_LO, R18.F32x2.HI_LO, R16.F32x2.HI_LO ;  /* 0x0000001216167249 */ /* 0x010fe40000000010 */
[----:B------:R-:W3:Y:S04]  /*43c70*/  LDL.LU.64 R16, [R1+0xaf8] ;  /* 0x000af80001107983 */ /* 0x000ee80000300a00 */
[----:B------:R-:W3:Y:S02]  /*43c80*/  LDL.LU.64 R18, [R1+0xaf0] ;  /* 0x000af00001127983 */ /* 0x000ee40000300a00 */
[----:B---3--:R-:W-:Y:S02]  /*43c90*/  HMMA.16816.F32 R16, R12, R10, R16 ;  /* 0x0000000a0c10723c */ /* 0x008fe40000001810 */
[----:B------:R-:W3:-:S15]  /*43ca0*/  LDL.LU.64 R10, [R1+0xae8] ;  /* 0x000ae800010a7983 */ /* 0x000ede0000300a00 */
[----:B------:R-:W-:Y:S02]  /*43cb0*/  NOP ;  /* 0x0000000000007918 */ /* 0x000fe40000000000 */
[----:B------:R0:W-:Y:S04]  /*43cc0*/  STL.64 [R1+0x700], R16 ;  /* 0x0007001001007387 */ /* 0x0001e80000100a00 */
[----:B------:R1:W-:Y:S04]  /*43cd0*/  STL.64 [R1+0x708], R18 ;  /* 0x0007081201007387 */ /* 0x0003e80000100a00 */
[----:B0-----:R-:W3:Y:S04]  /*43ce0*/  LDL.LU.64 R16, [R1+0x750] ;  /* 0x0007500001107983 */ /* 0x001ee80000300a00 */
[----:B-1----:R-:W4:Y:S04]  /*43cf0*/  LDL.LU.64 R18, [R1+0x740] ;  /* 0x0007400001127983 */ /* 0x002f280000300a00 */
[----:B------:R-:W5:Y:S04]  /*43d00*/  LDL.LU.64 R28, [R1+0x780] ;  /* 0x00078000011c7983 */ /* 0x000f680000300a00 */
[----:B------:R-:W2:Y:S01]  /*43d10*/  LDL.LU R0, [R1+0xae0] ;  /* 0x000ae00001007983 */ /* 0x000ea20000300800 */
[----:B---3--:R-:W-:-:S03]  /*43d20*/  FFMA2 R16, R16.F32x2.HI_LO, R10.F32x2.HI_LO, R8.F32x2.HI_LO ;  /* 0x0000000a10107249 */ /* 0x008fc60000000008 */
[----:B------:R-:W4:Y:S04]  /*43d30*/  LDL.LU.64 R8, [R1+0xad8] ;  /* 0x000ad80001087983 */ /* 0x000f280000300a00 */
[----:B------:R-:W4:Y:S02]  /*43d40*/  LDL.LU.64 R10, [R1+0xad0] ;  /* 0x000ad000010a7983 */ /* 0x000f240000300a00 */
[----:B----4-:R-:W-:Y:S02]  /*43d50*/  FFMA2 R18, R18.F32x2.HI_LO, R10.F32x2.HI_LO, R8.F32x2.HI_LO ;  /* 0x0000000a12127249 */ /* 0x010fe40000000008 */
[----:B------:R-:W3:Y:S04]  /*43d60*/  LDL.LU.64 R8, [R1+0xac8] ;  /* 0x000ac80001087983 */ /* 0x000ee80000300a00 */
[----:B------:R-:W3:Y:S02]  /*43d70*/  LDL.LU.64 R10, [R1+0xac0] ;  /* 0x000ac000010a7983 */ /* 0x000ee40000300a00 */
[----:B---3--:R-:W-:-:S02]  /*43d80*/  FFMA2 R24, R24.F32x2.HI_LO, R10.F32x2.HI_LO, R8.F32x2.HI_LO ;  /* 0x0000000a18187249 */ /* 0x008fc40000000008 */
[----:B------:R-:W3:Y:S04]  /*43d90*/  LDL.LU.64 R8, [R1+0xab8] ;  /* 0x000ab80001087983 */ /* 0x000ee80000300a00 */
[----:B------:R-:W3:Y:S02]  /*43da0*/  LDL.LU.64 R10, [R1+0xab0] ;  /* 0x000ab000010a7983 */ /* 0x000ee40000300a00 */
[----:B---3--:R-:W-:Y:S02]  /*43db0*/  FFMA2 R26, R26.F32x2.HI_LO, R10.F32x2.HI_LO, R8.F32x2.HI_LO ;  /* 0x0000000a1a1a7249 */ /* 0x008fe40000000008 */
[----:B------:R-:W5:Y:S04]  /*43dc0*/  LDL.LU.64 R8, [R1+0xaa8] ;  /* 0x000aa80001087983 */ /* 0x000f680000300a00 */
[----:B------:R-:W5:Y:S02]  /*43dd0*/  LDL.LU.64 R10, [R1+0xaa0] ;  /* 0x000aa000010a7983 */ /* 0x000f640000300a00 */
[----:B-----5:R-:W-:-:S02]  /*43de0*/  FFMA2 R28, R28.F32x2.HI_LO, R10.F32x2.HI_LO, R8.F32x2.HI_LO ;  /* 0x0000000a1c1c7249 */ /* 0x020fc40000000008 */
[----:B------:R-:W2:Y:S04]  /*43df0*/  LDL.LU.64 R8, [R1+0xa98] ;  /* 0x000a980001087983 */ /* 0x000ea80000300a00 */
[----:B------:R-:W2:Y:S02]  /*43e00*/  LDL.LU.64 R10, [R1+0xa90] ;  /* 0x000a9000010a7983 */ /* 0x000ea40000300a00 */
[----:B--2---:R-:W-:Y:S02]  /*43e10*/  HMMA.16816.F32 R8, R12, R2, R8 ;  /* 0x000000020c08723c */ /* 0x004fe40000001808 */
[----:B------:R-:W2:Y:S04]  /*43e20*/  LDL.LU.64 R2, [R1+0xa88] ;  /* 0x000a880001027983 */ /* 0x000ea80000300a00 */
[----:B------:R-:W3:Y:S04]  /*43e30*/  LDL.LU R13, [R1+0x244] ;  /* 0x00024400010d7983 */ /* 0x000ee80000300800 */
[----:B------:R-:W4:Y:S09]  /*43e40*/  LDL.LU R14, [R1+0x240] ;  /* 0x00024000010e7983 */ /* 0x000f320000300800 */
[----:B------:R0:W-:Y:S04]  /*43e50*/  STL.64 [R1+0x710], R8 ;  /* 0x0007100801007387 */ /* 0x0001e80000100a00 */
[----:B------:R1:W-:Y:S04]  /*43e60*/  STL.64 [R1+0x718], R10 ;  /* 0x0007180a01007387 */ /* 0x0003e80000100a00 */
[----:B------:R-:W5:Y:S04]  /*43e70*/  LDL.LU R15, [R1+0x23c] ;  /* 0x00023c00010f7983 */ /* 0x000f680000300800 */
[----:B0-----:R-:W3:Y:S04]  /*43e80*/  LDL.LU R8, [R1+0x238] ;  /* 0x0002380001087983 */ /* 0x001ee80000300800 */
[----:B------:R-:W3:Y:S04]  /*43e90*/  LDL.LU R9, [R1+0x234] ;  /* 0x0002340001097983 */ /* 0x000ee80000300800 */
[----:B-1----:R-:W3:Y:S04]  /*43ea0*/  LDL.LU R10, [R1+0x230] ;  /* 0x00023000010a7983 */ /* 0x002ee80000300800 */
[----:B------:R-:W3:Y:S01]  /*43eb0*/  LDL.LU R11, [R1+0x4] ;  /* 0x00000400010b7983 */ /* 0x000ee20000300800 */
[----:B--2---:R-:W-:-:S04]  /*43ec0*/  LOP3.LUT R3, R3, R2, RZ, 0x3c, !PT ;  /* 0x0000000203037212 */ /* 0x004fc800078e3cff */
[----:B------:R-:W-:-:S04]  /*43ed0*/  LOP3.LUT R2, R3, R2, RZ, 0x3c, !PT ;  /* 0x0000000203027212 */ /* 0x000fc800078e3cff */
[----:B------:R-:W-:-:S05]  /*43ee0*/  LOP3.LUT R3, R3, R2, RZ, 0x3c, !PT ;  /* 0x0000000203037212 */ /* 0x000fca00078e3cff */
[----:B------:R0:W-:Y:S04]  /*43ef0*/  STL.64 [R1+0x318], R2 ;  /* 0x0003180201007387 */ /* 0x0001e80000100a00 */
[----:B0-----:R-:W2:Y:S02]  /*43f00*/  LDL.LU.64 R2, [R1+0xa80] ;  /* 0x000a800001027983 */ /* 0x001ea40000300a00 */
[----:B--2---:R-:W-:-:S04]  /*43f10*/  LOP3.LUT R3, R3, R2, RZ, 0x3c, !PT ;  /* 0x0000000203037212 */ /* 0x004fc800078e3cff */
[----:B------:R-:W-:-:S04]  /*43f20*/  LOP3.LUT R2, R3, R2, RZ, 0x3c, !PT ;  /* 0x0000000203027212 */ /* 0x000fc800078e3cff */
[----:B------:R-:W-:-:S05]  /*43f30*/  LOP3.LUT R3, R3, R2, RZ, 0x3c, !PT ;  /* 0x0000000203037212 */ /* 0x000fca00078e3cff */
[----:B------:R0:W-:Y:S04]  /*43f40*/  STL.64 [R1+0x720], R2 ;  /* 0x0007200201007387 */ /* 0x0001e80000100a00 */
[----:B0-----:R-:W2:Y:S01]  /*43f50*/  LDL.LU.64 R2, [R1+0xa78] ;  /* 0x000a780001027983 */ /* 0x001ea20000300a00 */
[----:B----4-:R-:W-:Y:S01]  /*43f60*/  IMAD.MOV.U32 R12, RZ, RZ, R14 ;  /* 0x000000ffff0c7224 */ /* 0x010fe200078e000e */
[----:B---3--:R-:W-:-:S04]  /*43f70*/  MOV R14, R8 ;  /* 0x00000008000e7202 */ /* 0x008fc80000000f00 */
[----:B------:R0:W-:Y:S04]  /*43f80*/  STL.64 [R1+0x728], R12 ;  /* 0x0007280c01007387 */ /* 0x0001e80000100a00 */
[----:B-----5:R-:W-:Y:S01]  /*43f90*/  STL.64 [R1+0x730], R14 ;  /* 0x0007300e01007387 */ /* 0x020fe20000100a00 */
[----:B0-----:R-:W-:Y:S01]  /*43fa0*/  IMAD.MOV.U32 R12, RZ, RZ, R10 ;  /* 0x000000ffff0c7224 */ /* 0x001fe200078e000a */
[----:B------:R-:W-:Y:S01]  /*43fb0*/  MOV R10, R0 ;  /* 0x00000000000a7202 */ /* 0x000fe20000000f00 */
[----:B------:R-:W-:-:S05]  /*43fc0*/  IMAD.MOV.U32 R13, RZ, RZ, R9 ;  /* 0x000000ffff0d7224 */ /* 0x000fca00078e0009 */
[----:B------:R-:W-:Y:S04]  /*43fd0*/  STL.64 [R1+0x738], R12 ;  /* 0x0007380c01007387 */ /* 0x000fe80000100a00 */
[----:B------:R-:W-:Y:S01]  /*43fe0*/  STL.64 [R1+0x770], R10 ;  /* 0x0007700a01007387 */ /* 0x000fe20000100a00 */
[----:B--2---:R-:W-:Y:S01]  /*43ff0*/  IMAD.MOV.U32 R8, RZ, RZ, R2 ;  /* 0x000000ffff087224 */ /* 0x004fe200078e0002 */
[----:B------:R-:W-:Y:S01]  /*44000*/  MOV R2, R4 ;  /* 0x0000000400027202 */ /* 0x000fe20000000f00 */
[----:B------:R-:W-:Y:S02]  /*44010*/  IMAD.MOV.U32 R9, RZ, RZ, R3 ;  /* 0x000000ffff097224 */ /* 0x000fe400078e0003 */
[----:B------:R-:W-:Y:S01]  /*44020*/  IMAD.MOV.U32 R3, RZ, RZ, R5 ;  /* 0x000000ffff037224 */ /* 0x000fe200078e0005 */
[----:B------:R-:W-:Y:S01]  /*44030*/  MOV R5, R21 ;  /* 0x0000001500057202 */ /* 0x000fe20000000f00 */
[----:B------:R-:W-:Y:S01]  /*44040*/  IMAD.MOV.U32 R4, RZ, RZ, R20 ;  /* 0x000000ffff047224 */ /* 0x000fe200078e0014 */
[----:B------:R-:W-:Y:S04]  /*44050*/  STL.64 [R1+0x778], R8 ;  /* 0x0007780801007387 */ /* 0x000fe80000100a00 */
[----:B------:R0:W-:Y:S04]  /*44060*/  STL.64 [R1+0x768], R2 ;  /* 0x0007680201007387 */ /* 0x0001e80000100a00 */
[----:B------:R-:W-:Y:S04]  /*44070*/  STL.64 [R1+0x760], R6 ;  /* 0x0007600601007387 */ /* 0x000fe80000100a00 */
[----:B------:R1:W-:Y:S01]  /*44080*/  STL.64 [R1+0x758], R4 ;  /* 0x0007580401007387 */ /* 0x0003e20000100a00 */
[----:B0-----:R-:W-:-:S02]  /*44090*/  IMAD.MOV.U32 R2, RZ, RZ, R22 ;  /* 0x000000ffff027224 */ /* 0x001fc400078e0016 */
[----:B------:R-:W-:-:S05]  /*440a0*/  IMAD.MOV.U32 R3, RZ, RZ, R23 ;  /* 0x000000ffff037224 */ /* 0x000fca00078e0017 */
[----:B------:R0:W-:Y:S01]  /*440b0*/  STL.64 [R1+0x748], R2 ;  /* 0x0007480201007387 */ /* 0x0001e20000100a00 */
[----:B-1----:R-:W-:Y:S01]  /*440c0*/  MOV R4, R16 ;  /* 0x0000001000047202 */ /* 0x002fe20000000f00 */
[----:B------:R-:W-:-:S05]  /*440d0*/  IMAD.MOV.U32 R5, RZ, RZ, R17 ;  /* 0x000000ffff057224 */ /* 0x000fca00078e0011 */
[----:B------:R1:W-:Y:S01]  /*440e0*/  STL.64 [R1+0x750], R4 ;  /* 0x0007500401007387 */ /* 0x0003e20000100a00 */
[----:B0-----:R-:W-:Y:S01]  /*440f0*/  IMAD.MOV.U32 R2, RZ, RZ, R18 ;  /* 0x000000ffff027224 */ /* 0x001fe200078e0012 */
[----:B------:R-:W-:-:S05]  /*44100*/  MOV R3, R19 ;  /* 0x0000001300037202 */ /* 0x000fca0000000f00 */
[----:B------:R0:W-:Y:S01]  /*44110*/  STL.64 [R1+0x740], R2 ;  /* 0x0007400201007387 */ /* 0x0001e20000100a00 */
[----:B-1----:R-:W-:Y:S02]  /*44120*/  IMAD.MOV.U32 R4, RZ, RZ, R24 ;  /* 0x000000ffff047224 */ /* 0x002fe400078e0018 */
[----:B------:R-:W-:Y:S01]  /*44130*/  IMAD.MOV.U32 R5, RZ, RZ, R25 ;  /* 0x000000ffff057224 */ /* 0x000fe200078e0019 */
[----:B0-----:R-:W2:Y:S04]  /*44140*/  LDL R2, [R1+0x2d0] ;  /* 0x0002d00001027983 */ /* 0x001ea80000100800 */
[----:B------:R-:W-:Y:S04]  /*44150*/  STL.64 [R1+0x790], R4 ;  /* 0x0007900401007387 */ /* 0x000fe80000100a00 */
[----:B------:R-:W3:Y:S04]  /*44160*/  LDL R0, [R1+0x2d4] ;  /* 0x0002d40001007983 */ /* 0x000ee80000100800 */
[----:B--2---:R0:W-:Y:S04]  /*44170*/  STL [R1+0x7c4], R2 ;  /* 0x0007c40201007387 */ /* 0x0041e80000100800 */
[----:B0-----:R-:W2:Y:S04]  /*44180*/  LDL R2, [R1+0x2cc] ;  /* 0x0002cc0001027983 */ /* 0x001ea80000100800 */
[----:B---3--:R0:W-:Y:S04]  /*44190*/  STL [R1+0x7c8], R0 ;  /* 0x0007c80001007387 */ /* 0x0081e80000100800 */
[----:B0-----:R-:W3:Y:S04]  /*441a0*/  LDL R0, [R1+0x2c8] ;  /* 0x0002c80001007983 */ /* 0x001ee80000100800 */
        /* <DEDUP_REMOVED lines=55> */
[----:B0-----:R-:W3:Y:S01]  /*44520*/  LDL R0, [R1+0x258] ;  /* 0x0002580001007983 */ /* 0x001ee20000100800 */
[----:B------:R-:W-:Y:S01]  /*44530*/  MOV R3, R29 ;  /* 0x0000001d00037202 */ /* 0x000fe20000000f00 */
[----:B------:R-:W-:Y:S01]  /*44540*/  IMAD.MOV.U32 R5, RZ, RZ, R27 ;  /* 0x000000ffff057224 */ /* 0x000fe200078e001b */
[----:B------:R-:W-:Y:S01]  /*44550*/  MOV R4, R26 ;  /* 0x0000001a00047202 */ /* 0x000fe20000000f00 */
[----:B------:R-:W-:-:S04]  /*44560*/  UIADD3 UR6, UPT, UPT, UR6, 0x20, URZ ;  /* 0x0000002006067890 */ /* 0x000fc8000fffe0ff */
[----:B------:R-:W-:Y:S02]  /*44570*/  UISETP.GE.AND UP0, UPT, UR6, UR15, UPT ;  /* 0x0000000f0600728c */ /* 0x000fe4000bf06270 */
[----:B------:R-:W-:Y:S02]  /*44580*/  ULEA UR5, UR13, UR5, 0x5 ;  /* 0x000000050d057291 */ /* 0x000fe4000f8e28ff */
[----:B------:R-:W-:Y:S01]  /*44590*/  ULEA UR4, UR14, UR4, 0x5 ;  /* 0x000000040e047291 */ /* 0x000fe2000f8e28ff */
[----:B--2---:R0:W-:Y:S02]  /*445a0*/  STL [R1+0x7a8], R2 ;  /* 0x0007a80201007387 */ /* 0x0041e40000100800 */
[----:B0-----:R-:W-:Y:S02]  /*445b0*/  IMAD.MOV.U32 R2, RZ, RZ, R28 ;  /* 0x000000ffff027224 */ /* 0x001fe400078e001c */
[----:B---3--:R0:W-:Y:S04]  /*445c0*/  STL [R1+0x7ac], R0 ;  /* 0x0007ac0001007387 */ /* 0x0081e80000100800 */
[----:B------:R0:W-:Y:S04]  /*445d0*/  STL.64 [R1+0x780], R2 ;  /* 0x0007800201007387 */ /* 0x0001e80000100a00 */
[----:B------:R0:W-:Y:S01]  /*445e0*/  STL.64 [R1+0x788], R4 ;  /* 0x0007880401007387 */ /* 0x0001e20000100a00 */
[----:B------:R-:W-:Y:S05]  /*445f0*/  BRA.U !UP0, `(.L_x_1) ;  /* 0xfffffca908ec7547 */ /* 0x000fea000b83ffff */
.L_x_0:
[----:B------:R-:W3:Y:S01]  /*44600*/  LDL.LU.64 R14, [R1+0x780] ;  /* 0x00078000010e7983 */ /* 0x000ee20000300a00 */
[----:B------:R-:W1:Y:S03]  /*44610*/  LDCU.64 UR4, c[0x0][0x3e0] ;  /* 0x00007c00ff0477ac */ /* 0x000e660008000a00 */
[----:B0-----:R-:W4:Y:S04]  /*44620*/  LDL.LU.64 R2, [R1+0x788] ;  /* 0x0007880001027983 */ /* 0x001f280000300a00 */
[----:B--2---:R-:W2:Y:S04]  /*44630*/  LDL.LU.64 R4, [R1+0x790] ;  /* 0x0007900001047983 */ /* 0x004ea80000300a00 */
[----:B------:R-:W5:Y:S04]  /*44640*/  LDL.LU.64 R6, [R1+0x740] ;  /* 0x0007400001067983 */ /* 0x000f680000300a00 */
[----:B------:R-:W2:Y:S04]  /*44650*/  LDL.LU.64 R8, [R1+0x750] ;  /* 0x0007500001087983 */ /* 0x000ea80000300a00 */
[----:B------:R-:W5:Y:S04]  /*44660*/  LDL.LU.64 R10, [R1+0x748] ;  /* 0x00074800010a7983 */ /* 0x000f680000300a00 */
[----:B------:R-:W5:Y:S01]  /*44670*/  LDL.LU.64 R12, [R1+0x758] ;  /* 0x00075800010c7983 */ /* 0x000f620000300a00 */
[----:B------:R-:W-:Y:S01]  /*44680*/  BAR.SYNC.DEFER_BLOCKING 0x0 ;  /* 0x0000000000007b1d */ /* 0x000fe20000010000 */
[----:B---3--:R-:W-:-:S05]  /*44690*/  IMAD.MOV.U32 R0, RZ, RZ, R15 ;  /* 0x000000ffff007224 */ /* 0x008fca00078e000f */
[----:B------:R0:W-:Y:S04]  /*446a0*/  STL [R1+0x8], R14 ;  /* 0x0000080e01007387 */ /* 0x0001e80000100800 */
[----:B----4-:R2:W-:Y:S04]  /*446b0*/  STL [R1], R2 ;  /* 0x0000000201007387 */ /* 0x0105e80000100800 */
[----:B------:R3:W-:Y:S04]  /*446c0*/  STL [R1+0x4], R0 ;  /* 0x0000040001007387 */ /* 0x0007e80000100800 */
[----:B0-----:R-:W4:Y:S01]  /*446d0*/  LDL.LU.64 R14, [R1+0x760] ;  /* 0x00076000010e7983 */ /* 0x001f220000300a00 */
[----:B--2---:R-:W-:-:S03]  /*446e0*/  MOV R2, R4 ;  /* 0x0000000400027202 */ /* 0x004fc60000000f00 */
[----:B------:R-:W2:Y:S01]  /*446f0*/  LDL.LU.64 R16, [R1+0x768] ;  /* 0x0007680001107983 */ /* 0x000ea20000300a00 */
[----:B---3--:R-:W-:Y:S02]  /*44700*/  IMAD.MOV.U32 R0, RZ, RZ, R3 ;  /* 0x000000ffff007224 */ /* 0x008fe400078e0003 */
[----:B------:R-:W-:Y:S02]  /*44710*/  IMAD.MOV.U32 R3, RZ, RZ, R5 ;  /* 0x000000ffff037224 */ /* 0x000fe400078e0005 */
[----:B-----5:R-:W-:Y:S01]  /*44720*/  IMAD.MOV.U32 R4, RZ, RZ, R6 ;  /* 0x000000ffff047224 */ /* 0x020fe200078e0006 */
[----:B------:R-:W-:Y:S01]  /*44730*/  STL [R1+0x1048], R0 ;  /* 0x0010480001007387 */ /* 0x000fe20000100800 */
[----:B------:R-:W-:Y:S01]  /*44740*/  MOV R5, R7 ;  /* 0x0000000700057202 */ /* 0x000fe20000000f00 */
[----:B------:R-:W-:Y:S02]  /*44750*/  IMAD.MOV.U32 R6, RZ, RZ, R8 ;  /* 0x000000ffff067224 */ /* 0x000fe400078e0008 */
[----:B------:R-:W-:Y:S01]  /*44760*/  STL [R1+0x101c], R2 ;  /* 0x00101c0201007387 */ /* 0x000fe20000100800 */
[----:B------:R-:W-:-:S03]  /*44770*/  IMAD.MOV.U32 R7, RZ, RZ, R9 ;  /* 0x000000ffff077224 */ /* 0x000fc600078e0009 */
[----:B------:R-:W3:Y:S01]  /*44780*/  LDL.LU.64 R18, [R1+0x778] ;  /* 0x0007780001127983 */ /* 0x000ee20000300a00 */
[----:B------:R-:W-:-:S03]  /*44790*/  MOV R8, R10 ;  /* 0x0000000a00087202 */ /* 0x000fc60000000f00 */
[----:B------:R0:W-:Y:S04]  /*447a0*/  STL [R1+0x1034], R3 ;  /* 0x0010340301007387 */ /* 0x0001e80000100800 */
[----:B------:R-:W-:Y:S01]  /*447b0*/  STL [R1+0x1008], R4 ;  /* 0x0010080401007387 */ /* 0x000fe20000100800 */
[----:B------:R-:W-:-:S03]  /*447c0*/  IMAD.MOV.U32 R9, RZ, RZ, R11 ;  /* 0x000000ffff097224 */ /* 0x000fc600078e000b */
[----:B------:R-:W5:Y:S01]  /*447d0*/  LDL.LU.64 R20, [R1+0x770] ;  /* 0x0007700001147983 */ /* 0x000f620000300a00 */
[----:B------:R-:W-:-:S03]  /*447e0*/  IMAD.MOV.U32 R10, RZ, RZ, R12 ;  /* 0x000000ffff0a7224 */ /* 0x000fc600078e000c */
[----:B------:R-:W5:Y:S04]  /*447f0*/  LDL.LU.64 R22, [R1+0x738] ;  /* 0x0007380001167983 */ /* 0x000f680000300a00 */
[----:B------:R-:W-:Y:S04]  /*44800*/  STL [R1+0x1018], R5 ;  /* 0x0010180501007387 */ /* 0x000fe80000100800 */
[----:B------:R-:W-:Y:S04]  /*44810*/  STL [R1+0xff0], R6 ;  /* 0x000ff00601007387 */ /* 0x000fe80000100800 */
[----:B------:R-:W5:Y:S04]  /*44820*/  LDL.LU.64 R24, [R1+0x730] ;  /* 0x0007300001187983 */ /* 0x000f680000300a00 */
[----:B------:R-:W-:Y:S04]  /*44830*/  STL [R1+0xffc], R7 ;  /* 0x000ffc0701007387 */ /* 0x000fe80000100800 */
[----:B------:R-:W-:Y:S04]  /*44840*/  STL [R1+0xfdc], R8 ;  /* 0x000fdc0801007387 */ /* 0x000fe80000100800 */
[----:B------:R-:W5:Y:S04]  /*44850*/  LDL.LU.64 R26, [R1+0x728] ;  /* 0x00072800011a7983 */ /* 0x000f680000300a00 */
[----:B------:R-:W-:Y:S04]  /*44860*/  STL [R1+0xfec], R9 ;  /* 0x000fec0901007387 */ /* 0x000fe80000100800 */
[----:B------:R-:W-:Y:S04]  /*44870*/  STL [R1+0xfc8], R10 ;  /* 0x000fc80a01007387 */ /* 0x000fe80000100800 */
[----:B------:R-:W5:Y:S04]  /*44880*/  LDL.LU.64 R28, [R1+0x720] ;  /* 0x00072000011c7983 */ /* 0x000f680000300a00 */
[----:B0-----:R-:W5:Y:S01]  /*44890*/  LDL.LU.64 R2, [R1+0x318] ;  /* 0x0003180001027983 */ /* 0x001f620000300a00 */
[----:B------:R-:W-:-:S05]  /*448a0*/  MOV R11, R13 ;  /* 0x0000000d000b7202 */ /* 0x000fca0000000f00 */
[----:B------:R-:W-:Y:S01]  /*448b0*/  STL [R1+0xfd8], R11 ;  /* 0x000fd80b01007387 */ /* 0x000fe20000100800 */
[----:B----4-:R-:W-:Y:S02]  /*448c0*/  IMAD.MOV.U32 R12, RZ, RZ, R14 ;  /* 0x000000ffff0c7224 */ /* 0x010fe400078e000e */
[----:B------:R-:W-:Y:S01]  /*448d0*/  IMAD.MOV.U32 R13, RZ, RZ, R15 ;  /* 0x000000ffff0d7224 */ /* 0x000fe200078e000f */
[----:B--2---:R-:W-:Y:S01]  /*448e0*/  MOV R14, R16 ;  /* 0x00000010000e7202 */ /* 0x004fe20000000f00 */
[----:B------:R-:W-:Y:S01]  /*448f0*/  IMAD.MOV.U32 R15, RZ, RZ, R17 ;  /* 0x000000ffff0f7224 */ /* 0x000fe200078e0011 */
[----:B------:R-:W-:Y:S04]  /*44900*/  STL [R1+0xfb4], R12 ;  /* 0x000fb40c01007387 */ /* 0x000fe80000100800 */
[----:B------:R-:W-:Y:S04]  /*44910*/  STL [R1+0xfc0], R13 ;  /* 0x000fc00d01007387 */ /* 0x000fe80000100800 */
[----:B------:R-:W-:Y:S01]  /*44920*/  STL [R1+0xfa4], R14 ;  /* 0x000fa40e01007387 */ /* 0x000fe20000100800 */
[----:B---3--:R-:W-:Y:S01]  /*44930*/  IMAD.MOV.U32 R16, RZ, RZ, R18 ;  /* 0x000000ffff107224 */ /* 0x008fe200078e0012 */
[----:B------:R-:W-:-:S02]  /*44940*/  MOV R17, R19 ;  /* 0x0000001300117202 */ /* 0x000fc40000000f00 */
[----:B------:R-:W-:Y:S04]  /*44950*/  STL [R1+0xfb0], R15 ;  /* 0x000fb00f01007387 */ /* 0x000fe80000100800 */
[----:B------:R-:W-:Y:S01]  /*44960*/  STL [R1+0xf98], R16 ;  /* 0x000f981001007387 */ /* 0x000fe20000100800 */
[----:B-----5:R-:W-:Y:S02]  /*44970*/  IMAD.MOV.U32 R18, RZ, RZ, R20 ;  /* 0x000000ffff127224 */ /* 0x020fe400078e0014 */
[----:B------:R-:W-:Y:S01]  /*44980*/  IMAD.MOV.U32 R19, RZ, RZ, R21 ;  /* 0x000000ffff137224 */ /* 0x000fe200078e0015 */
[----:B------:R-:W-:Y:S01]  /*44990*/  MOV R20, R22 ;  /* 0x0000001600147202 */ /* 0x000fe20000000f00 */
[----:B------:R-:W-:Y:S01]  /*449a0*/  IMAD.MOV.U32 R21, RZ, RZ, R23 ;  /* 0x000000ffff157224 */ /* 0x000fe200078e0017 */
[----:B------:R-:W-:Y:S04]  /*449b0*/  STL [R1+0xfa0], R17 ;  /* 0x000fa01101007387 */ /* 0x000fe80000100800 */
[----:B------:R-:W-:Y:S04]  /*449c0*/  STL [R1+0xf88], R18 ;  /* 0x000f881201007387 */ /* 0x000fe80000100800 */
[----:B------:R-:W-:Y:S01]  /*449d0*/  STL [R1+0xf94], R19 ;  /* 0x000f941301007387 */ /* 0x000fe20000100800 */
[----:B------:R-:W-:Y:S01]  /*449e0*/  IMAD.MOV.U32 R22, RZ, RZ, R24 ;  /* 0x000000ffff167224 */ /* 0x000fe200078e0018 */
[----:B------:R-:W-:-:S02]  /*449f0*/  MOV R23, R25 ;  /* 0x0000001900177202 */ /* 0x000fc40000000f00 */
[----:B------:R-:W-:Y:S04]  /*44a00*/  STL [R1+0xf7c], R20 ;  /* 0x000f7c1401007387 */ /* 0x000fe80000100800 */
[----:B------:R-:W-:Y:S01]  /*44a10*/  STL [R1+0xf84], R21 ;  /* 0x000f841501007387 */ /* 0x000fe20000100800 */
[----:B------:R-:W-:Y:S02]  /*44a20*/  IMAD.MOV.U32 R24, RZ, RZ, R26 ;  /* 0x000000ffff187224 */ /* 0x000fe400078e001a */
[----:B------:R-:W-:Y:S01]  /*44a30*/  IMAD.MOV.U32 R25, RZ, RZ, R27 ;  /* 0x000000ffff197224 */ /* 0x000fe200078e001b */
[----:B------:R-:W-:Y:S04]  /*44a40*/  STL [R1+0xf70], R22 ;  /* 0x000f701601007387 */ /* 0x000fe80000100800 */
[----:B------:R-:W-:Y:S01]  /*44a50*/  STL [R1+0xf78], R23 ;  /* 0x000f781701007387 */ /* 0x000fe20000100800 */
[----:B------:R-:W-:Y:S01]  /*44a60*/  MOV R26, R28 ;  /* 0x0000001c001a7202 */ /* 0x000fe20000000f00 */
[----:B------:R-:W-:-:S02]  /*44a70*/  IMAD.MOV.U32 R27, RZ, RZ, R29 ;  /* 0x000000ffff1b7224 */ /* 0x000fc400078e001d */
[----:B------:R-:W-:Y:S01]  /*44a80*/  STL [R1+0xf64], R24 ;  /* 0x000f641801007387 */ /* 0x000fe20000100800 */
[----:B------:R-:W-:Y:S01]  /*44a90*/  IMAD.MOV.U32 R28, RZ, RZ, R2 ;  /* 0x000000ffff1c7224 */ /* 0x000fe200078e0002 */
[----:B------:R-:W-:Y:S02]  /*44aa0*/  MOV R29, R3 ;  /* 0x00000003001d7202 */ /* 0x000fe40000000f00 */
[----:B------:R-:W-:Y:S04]  /*44ab0*/  STL [R1+0xf6c], R25 ;  /* 0x000f6c1901007387 */ /* 0x000fe80000100800 */
[----:B------:R-:W-:Y:S04]  /*44ac0*/  STL [R1+0xf58], R26 ;  /* 0x000f581a01007387 */ /* 0x000fe80000100800 */
[----:B------:R-:W-:Y:S04]  /*44ad0*/  STL [R1+0xf60], R27 ;  /* 0x000f601b01007387 */ /* 0x000fe80000100800 */
[----:B------:R-:W-:Y:S04]  /*44ae0*/  STL [R1+0xf4c], R28 ;  /* 0x000f4c1c01007387 */ /* 0x000fe80000100800 */
[----:B------:R-:W-:Y:S04]  /*44af0*/  STL [R1+0xf54], R29 ;  /* 0x000f541d01007387 */ /* 0x000fe80000100800 */
[----:B------:R-:W2:Y:S04]  /*44b00*/  LDL.LU R2, [R1+0x680] ;  /* 0x0006800001027983 */ /* 0x000ea80000300800 */
[----:B------:R-:W3:Y:S04]  /*44b10*/  LDL.LU R0, [R1+0x684] ;  /* 0x0006840001007983 */ /* 0x000ee80000300800 */
[----:B--2---:R0:W-:Y:S04]  /*44b20*/  STL [R1+0x784], R2 ;  /* 0x0007840201007387 */ /* 0x0041e80000100800 */
[----:B0-----:R-:W2:Y:S04]  /*44b30*/  LDL.LU R2, [R1+0x688] ;  /* 0x0006880001027983 */ /* 0x001ea80000300800 */
[----:B---3--:R0:W-:Y:S04]  /*44b40*/  STL [R1+0x780], R0 ;  /* 0x0007800001007387 */ /* 0x0081e80000100800 */
[----:B0-----:R-:W3:Y:S04]  /*44b50*/  LDL.LU R0, [R1+0x68c] ;  /* 0x00068c0001007983 */ /* 0x001ee80000300800 */
        /* <DEDUP_REMOVED lines=10> */
[----:B------:R-:W4:Y:S04]  /*44c00*/  LDL.LU R3, [R1+0x4b4] ;  /* 0x0004b40001037983 */ /* 0x000f280000300800 */
[----:B--2---:R0:W-:Y:S04]  /*44c10*/  STL [R1+0x764], R2 ;  /* 0x0007640201007387 */ /* 0x0041e80000100800 */
[----:B0-----:R-:W2:Y:S04]  /*44c20*/  LDL.LU R2, [R1+0x4b8] ;  /* 0x0004b80001027983 */ /* 0x001ea80000300800 */
[----:B----4-:R0:W-:Y:S04]  /*44c30*/  STL [R1+0x760], R3 ;  /* 0x0007600301007387 */ /* 0x0101e80000100800 */
[----:B0-----:R-:W4:Y:S04]  /*44c40*/  LDL.LU R3, [R1+0x4bc] ;  /* 0x0004bc0001037983 */ /* 0x001f280000300800 */
        /* <DEDUP_REMOVED lines=11> */
[----:B--2---:R2:W-:Y:S04]  /*44d00*/  STL [R1+0x1030], R2 ;  /* 0x0010300201007387 */ /* 0x0045e80000100800 */
[----:B0-----:R-:W4:Y:S04]  /*44d10*/  LDL.LU R3, [R1+0x664] ;  /* 0x0006640001037983 */ /* 0x001f280000300800 */
[----:B--2---:R-:W2:Y:S04]  /*44d20*/  LDL.LU R2, [R1+0x668] ;  /* 0x0006680001027983 */ /* 0x004ea80000300800 */
[----:B----4-:R0:W-:Y:S04]  /*44d30*/  STL [R1+0x740], R3 ;  /* 0x0007400301007387 */ /* 0x0101e80000100800 */
[----:B--2---:R2:W-:Y:S04]  /*44d40*/  STL [R1+0x1038], R2 ;  /* 0x0010380201007387 */ /* 0x0045e80000100800 */
[----:B0-----:R-:W4:Y:S04]  /*44d50*/  LDL.LU R3, [R1+0x66c] ;  /* 0x00066c0001037983 */ /* 0x001f280000300800 */
[----:B--2---:R-:W2:Y:S04]  /*44d60*/  LDL.LU R2, [R1+0x650] ;  /* 0x0006500001027983 */ /* 0x004ea80000300800 */
[----:B----4-:R0:W-:Y:S04]  /*44d70*/  STL [R1+0x738], R3 ;  /* 0x0007380301007387 */ /* 0x0101e80000100800 */
[----:B0-----:R-:W4:Y:S04]  /*44d80*/  LDL.LU R3, [R1+0x654] ;  /* 0x0006540001037983 */ /* 0x001f280000300800 */
[----:B--2---:R0:W-:Y:S04]  /*44d90*/  STL [R1+0x734], R2 ;  /* 0x0007340201007387 */ /* 0x0041e80000100800 */
[----:B0-----:R-:W2:Y:S04]  /*44da0*/  LDL.LU R2, [R1+0x658] ;  /* 0x0006580001027983 */ /* 0x001ea80000300800 */
[----:B----4-:R0:W-:Y:S04]  /*44db0*/  STL [R1+0x730], R3 ;  /* 0x0007300301007387 */ /* 0x0101e80000100800 */
[----:B0-----:R-:W4:Y:S04]  /*44dc0*/  LDL.LU R3, [R1+0x65c] ;  /* 0x00065c0001037983 */ /* 0x001f280000300800 */
[----:B--2---:R-:W-:Y:S04]  /*44dd0*/  STL [R1+0x72c], R2 ;  /* 0x00072c0201007387 */ /* 0x004fe80000100800 */
[----:B----4-:R0:W-:Y:S04]  /*44de0*/  STL [R1+0x103c], R3 ;  /* 0x00103c0301007387 */ /* 0x0101e80000100800 */
        /* <DEDUP_REMOVED lines=14> */
[----:B--2---:R-:W-:Y:S04]  /*44ed0*/  STL [R1+0x67c], R3 ;  /* 0x00067c0301007387 */ /* 0x004fe80000100800 */
[----:B------:R-:W2:Y:S04]  /*44ee0*/  LDL.LU R4, [R1+0x640] ;  /* 0x0006400001047983 */ /* 0x000ea80000300800 */
[----:B----4-:R0:W-:Y:S04]  /*44ef0*/  STL [R1+0x678], R2 ;  /* 0x0006780201007387 */ /* 0x0101e80000100800 */
[----:B--2---:R2:W-:Y:S04]  /*44f00*/  STL [R1+0x1014], R4 ;  /* 0x0010140401007387 */ /* 0x0045e80000100800 */
[----:B0-----:R-:W4:Y:S04]  /*44f10*/  LDL.LU R2, [R1+0x644] ;  /* 0x0006440001027983 */ /* 0x001f280000300800 */
[----:B--2---:R-:W2:Y:S04]  /*44f20*/  LDL.LU R4, [R1+0x648] ;  /* 0x0006480001047983 */ /* 0x004ea80000300800 */
[----:B----4-:R0:W-:Y:S04]  /*44f30*/  STL [R1+0x670], R2 ;  /* 0x0006700201007387 */ /* 0x0101e80000100800 */
[----:B--2---:R-:W-:Y:S04]  /*44f40*/  STL [R1+0x1020], R4 ;  /* 0x0010200401007387 */ /* 0x004fe80000100800 */
[----:B------:R-:W2:Y:S04]  /*44f50*/  LDL.LU R3, [R1+0x64c] ;  /* 0x00064c0001037983 */ /* 0x000ea80000300800 */
[----:B0-----:R-:W4:Y:S04]  /*44f60*/  LDL.LU R2, [R1+0x630] ;  /* 0x0006300001027983 */ /* 0x001f280000300800 */
[----:B--2---:R0:W-:Y:S04]  /*44f70*/  STL [R1+0x668], R3 ;  /* 0x0006680301007387 */ /* 0x0041e80000100800 */
[----:B0-----:R-:W2:Y:S04]  /*44f80*/  LDL.LU R3, [R1+0x634] ;  /* 0x0006340001037983 */ /* 0x001ea80000300800 */
[----:B----4-:R0:W-:Y:S04]  /*44f90*/  STL [R1+0x664], R2 ;  /* 0x0006640201007387 */ /* 0x0101e80000100800 */
[----:B0-----:R-:W4:Y:S04]  /*44fa0*/  LDL.LU R2, [R1+0x638] ;  /* 0x0006380001027983 */ /* 0x001f280000300800 */
[----:B--2---:R0:W-:Y:S04]  /*44fb0*/  STL [R1+0x660], R3 ;  /* 0x0006600301007387 */ /* 0x0041e80000100800 */
[----:B------:R-:W2:Y:S04]  /*44fc0*/  LDL.LU R5, [R1+0x63c] ;  /* 0x00063c0001057983 */ /* 0x000ea80000300800 */
[----:B----4-:R4:W-:Y:S04]  /*44fd0*/  STL [R1+0x65c], R2 ;  /* 0x00065c0201007387 */ /* 0x0109e80000100800 */
[----:B--2---:R-:W-:Y:S04]  /*44fe0*/  STL [R1+0x1024], R5 ;  /* 0x0010240501007387 */ /* 0x004fe80000100800 */
[----:B0-----:R-:W2:Y:S04]  /*44ff0*/  LDL.LU R3, [R1+0x490] ;  /* 0x0004900001037983 */ /* 0x001ea80000300800 */
[----:B----4-:R-:W4:Y:S04]  /*45000*/  LDL.LU R2, [R1+0x494] ;  /* 0x0004940001027983 */ /* 0x010f280000300800 */
        /* <DEDUP_REMOVED lines=52> */
[----:B0-----:R-:W2:Y:S04]  /*45350*/  LDL.LU R2, [R1+0x60c] ;  /* 0x00060c0001027983 */ /* 0x001ea80000300800 */
[----:B------:R-:W4:Y:S04]  /*45360*/  LDL.LU R3, [R1+0x5f0] ;  /* 0x0005f00001037983 */ /* 0x000f280000300800 */
[----:B--2---:R0:W-:Y:S04]  /*45370*/  STL [R1+0x514], R2 ;  /* 0x0005140201007387 */ /* 0x0041e80000100800 */
[----:B0-----:R-:W2:Y:S04]  /*45380*/  LDL.LU R2, [R1+0x5f4] ;  /* 0x0005f40001027983 */ /* 0x001ea80000300800 */
[----:B----4-:R-:W-:Y:S04]  /*45390*/  STL [R1+0x510], R3 ;  /* 0x0005100301007387 */ /* 0x010fe80000100800 */
[----:B------:R-:W4:Y:S04]  /*453a0*/  LDL.LU R9, [R1+0x5f8] ;  /* 0x0005f80001097983 */ /* 0x000f280000300800 */
[----:B--2---:R0:W-:Y:S04]  /*453b0*/  STL [R1+0x4bc], R2 ;  /* 0x0004bc0201007387 */ /* 0x0041e80000100800 */
[----:B----4-:R-:W-:Y:S04]  /*453c0*/  STL [R1+0x1000], R9 ;  /* 0x0010000901007387 */ /* 0x010fe80000100800 */
        /* <DEDUP_REMOVED lines=16> */
[----:B----4-:R-:W-:Y:S04]  /*454d0*/  STL [R1+0x498], R3 ;  /* 0x0004980301007387 */ /* 0x010fe80000100800 */
[----:B------:R-:W4:Y:S04]  /*454e0*/  LDL.LU R10, [R1+0x5e0] ;  /* 0x0005e000010a7983 */ /* 0x000f280000300800 */
[----:B--2---:R0:W-:Y:S04]  /*454f0*/  STL [R1+0x494], R2 ;  /* 0x0004940201007387 */ /* 0x0041e80000100800 */
[----:B----4-:R2:W-:Y:S04]  /*45500*/  STL [R1+0xfd4], R10 ;  /* 0x000fd40a01007387 */ /* 0x0105e80000100800 */
        /* <DEDUP_REMOVED lines=205> */
[----:B0-----:R-:W5:Y:S04]  /*461e0*/  LDL.LU R3, [R1+0x410] ;  /* 0x0004100001037983 */ /* 0x001f680000300800 */
[----:B----4-:R-:W4:Y:S04]  /*461f0*/  LDL.LU R2, [R1+0x414] ;  /* 0x0004140001027983 */ /* 0x010f280000300800 */
[----:B-----5:R0:W-:Y:S04]  /*46200*/  STL [R1+0x80], R3 ;  /* 0x0000800301007387 */ /* 0x0201e80000100800 */
[----:B0-----:R-:W5:Y:S04]  /*46210*/  LDL.LU R3, [R1+0x418] ;  /* 0x0004180001037983 */ /* 0x001f680000300800 */
[----:B----4-:R0:W-:Y:S04]  /*46220*/  STL [R1+0x84], R2 ;  /* 0x0000840201007387 */ /* 0x0101e80000100800 */
[----:B0-----:R-:W4:Y:S04]  /*46230*/  LDL.LU R2, [R1+0x41c] ;  /* 0x00041c0001027983 */ /* 0x001f280000300800 */
        /* <DEDUP_REMOVED lines=8> */
[----:B-----5:R-:W-:Y:S04]  /*462c0*/  STL [R1+0x98], R3 ;  /* 0x0000980301007387 */ /* 0x020fe80000100800 */
[----:B------:R-:W5:Y:S04]  /*462d0*/  LDL.LU R24, [R1+0x390] ;  /* 0x0003900001187983 */ /* 0x000f680000300800 */
[----:B----4-:R0:W-:Y:S04]  /*462e0*/  STL [R1+0x9c], R2 ;  /* 0x00009c0201007387 */ /* 0x0101e80000100800 */
[----:B-----5:R4:W-:Y:S04]  /*462f0*/  STL [R1+0xf68], R24 ;  /* 0x000f681801007387 */ /* 0x0209e80000100800 */
[----:B0-----:R-:W5:Y:S04]  /*46300*/  LDL.LU R2, [R1+0x394] ;  /* 0x0003940001027983 */ /* 0x001f680000300800 */
[----:B----4-:R-:W4:Y:S04]  /*46310*/  LDL.LU R24, [R1+0x398] ;  /* 0x0003980001187983 */ /* 0x010f280000300800 */
[----:B-----5:R0:W-:Y:S04]  /*46320*/  STL [R1+0xa4], R2 ;  /* 0x0000a40201007387 */ /* 0x0201e80000100800 */
[----:B------:R-:W5:Y:S04]  /*46330*/  LDL.LU R3, [R1+0x39c] ;  /* 0x00039c0001037983 */ /* 0x000f680000300800 */
[----:B0-----:R-:W2:Y:S04]  /*46340*/  LDL.LU R2, [R1+0x3b0] ;  /* 0x0003b00001027983 */ /* 0x001ea80000300800 */
[----:B-----5:R0:W-:Y:S04]  /*46350*/  STL [R1+0xac], R3 ;  /* 0x0000ac0301007387 */ /* 0x0201e80000100800 */
[----:B0-----:R-:W5:Y:S04]  /*46360*/  LDL.LU R3, [R1+0x3b4] ;  /* 0x0003b40001037983 */ /* 0x001f680000300800 */
[----:B--2---:R0:W-:Y:S04]  /*46370*/  STL [R1+0xb0], R2 ;  /* 0x0000b00201007387 */ /* 0x0041e80000100800 */
[----:B0-----:R-:W2:Y:S04]  /*46380*/  LDL.LU R2, [R1+0x3b8] ;  /* 0x0003b80001027983 */ /* 0x001ea80000300800 */
[----:B-----5:R0:W-:Y:S04]  /*46390*/  STL [R1+0xb4], R3 ;  /* 0x0000b40301007387 */ /* 0x0201e80000100800 */
[----:B------:R-:W5:Y:S04]  /*463a0*/  LDL.LU R25, [R1+0x3bc] ;  /* 0x0003bc0001197983 */ /* 0x000f680000300800 */
[----:B--2---:R2:W-:Y:S04]  /*463b0*/  STL [R1+0xb8], R2 ;  /* 0x0000b80201007387 */ /* 0x0045e80000100800 */
[----:B0-----:R-:W3:Y:S04]  /*463c0*/  LDL.LU R3, [R1+0x3d0] ;  /* 0x0003d00001037983 */ /* 0x001ee80000300800 */
[----:B--2---:R-:W2:Y:S04]  /*463d0*/  LDL.LU R2, [R1+0x3d4] ;  /* 0x0003d40001027983 */ /* 0x004ea80000300800 */
        /* <DEDUP_REMOVED lines=12> */
[----:B---3--:R-:W-:Y:S04]  /*464a0*/  STL [R1+0xd8], R3 ;  /* 0x0000d80301007387 */ /* 0x008fe80000100800 */
[----:B------:R-:W3:Y:S04]  /*464b0*/  LDL.LU R26, [R1+0x360] ;  /* 0x00036000011a7983 */ /* 0x000ee80000300800 */
[----:B--2---:R0:W-:Y:S04]  /*464c0*/  STL [R1+0xdc], R2 ;  /* 0x0000dc0201007387 */ /* 0x0041e80000100800 */
[----:B---3--:R2:W-:Y:S04]  /*464d0*/  STL [R1+0xf5c], R26 ;  /* 0x000f5c1a01007387 */ /* 0x0085e80000100800 */
[----:B0-----:R-:W3:Y:S04]  /*464e0*/  LDL.LU R2, [R1+0x364] ;  /* 0x0003640001027983 */ /* 0x001ee80000300800 */
[----:B--2---:R-:W2:Y:S04]  /*464f0*/  LDL.LU R26, [R1+0x368] ;  /* 0x00036800011a7983 */ /* 0x004ea80000300800 */
[----:B---3--:R0:W-:Y:S04]  /*46500*/  STL [R1+0xe4], R2 ;  /* 0x0000e40201007387 */ /* 0x0081e80000100800 */
[----:B------:R-:W3:Y:S04]  /*46510*/  LDL.LU R3, [R1+0x36c] ;  /* 0x00036c0001037983 */ /* 0x000ee80000300800 */
        /* <DEDUP_REMOVED lines=8> */
[----:B0-----:R-:W2:Y:S04]  /*465a0*/  LDL.LU R2, [R1+0x3a0] ;  /* 0x0003a00001027983 */ /* 0x001ea80000300800 */
        /* <DEDUP_REMOVED lines=11> */
[----:B------:R-:W2:Y:S04]  /*46660*/  LDL.LU R4, [R1+0x388] ;  /* 0x0003880001047983 */ /* 0x000ea80000300800 */
[----:B---3--:R0:W-:Y:S04]  /*46670*/  STL [R1+0x114], R3 ;  /* 0x0001140301007387 */ /* 0x0081e80000100800 */
[----:B0-----:R-:W3:Y:S04]  /*46680*/  LDL.LU R3, [R1+0x38c] ;  /* 0x00038c0001037983 */ /* 0x001ee80000300800 */
[----:B--2---:R-:W-:Y:S04]  /*46690*/  STL [R1+0x118], R4 ;  /* 0x0001180401007387 */ /* 0x004fe80000100800 */
[----:B------:R-:W2:Y:S04]  /*466a0*/  LDL.LU R28, [R1+0x320] ;  /* 0x00032000011c7983 */ /* 0x000ea80000300800 */
[----:B---3--:R0:W-:Y:S04]  /*466b0*/  STL [R1+0x11c], R3 ;  /* 0x00011c0301007387 */ /* 0x0081e80000100800 */
[----:B--2---:R2:W-:Y:S04]  /*466c0*/  STL [R1+0xf50], R28 ;  /* 0x000f501c01007387 */ /* 0x0045e80000100800 */
        /* <DEDUP_REMOVED lines=29> */
[----:B------:R-:W3:Y:S04]  /*468a0*/  LDL.LU R8, [R1+0x8] ;  /* 0x0000080001087983 */ /* 0x000ee80000300800 */
        /* <DEDUP_REMOVED lines=13> */
[----:B--2---:R-:W-:Y:S04]  /*46980*/  STL [R1+0x178], R3 ;  /* 0x0001780301007387 */ /* 0x004fe80000100800 */
[----:B------:R-:W2:Y:S04]  /*46990*/  LDL.LU R5, [R1+0x700] ;  /* 0x0007000001057983 */ /* 0x000ea80000300800 */
[----:B---3--:R0:W-:Y:S04]  /*469a0*/  STL [R1+0x17c], R4 ;  /* 0x00017c0401007387 */ /* 0x0081e80000100800 */
[----:B0-----:R-:W3:Y:S01]  /*469b0*/  LDL.LU R4, [R1+0x704] ;  /* 0x0007040001047983 */ /* 0x001ee20000300800 */
[----:B------:R-:W0:Y:S03]  /*469c0*/  S2R R3, SR_TID.X ;  /* 0x0000000000037919 */ /* 0x000e260000002100 */
[----:B--2---:R0:W-:Y:S04]  /*469d0*/  STL [R1+0x180], R5 ;  /* 0x0001800501007387 */ /* 0x0041e80000100800 */
[----:B---3--:R2:W-:Y:S04]  /*469e0*/  STL [R1+0x184], R4 ;  /* 0x0001840401007387 */ /* 0x0085e80000100800 */
[----:B------:R-:W3:Y:S01]  /*469f0*/  LDL.LU R6, [R1+0x708] ;  /* 0x0007080001067983 */ /* 0x000ee20000300800 */
[----:B0-----:R-:W-:-:S02]  /*46a00*/  IMAD.SHL.U32 R5, R3, 0x200, RZ ;  /* 0x0000020003057824 */ /* 0x001fc400078e00ff */
[----:B--2---:R-:W-:-:S03]  /*46a10*/  IMAD.SHL.U32 R4, R3, 0x8, RZ ;  /* 0x0000000803047824 */ /* 0x004fc600078e00ff */
[----:B------:R-:W-:Y:S02]  /*46a20*/  LOP3.LUT R14, R5, 0x1000, RZ, 0xc0, !PT ;  /* 0x00001000050e7812 */ /* 0x000fe400078ec0ff */
[----:B------:R-:W-:-:S04]  /*46a30*/  LOP3.LUT R5, R4, 0x80, RZ, 0xc0, !PT ;  /* 0x0000008004057812 */ /* 0x000fc800078ec0ff */
[----:B------:R-:W-:Y:S01]  /*46a40*/  IADD3 R5, PT, PT, R5, UR7, R14 ;  /* 0x0000000705057c10 */ /* 0x000fe2000fffe00e */
[----:B---3--:R0:W-:Y:S04]  /*46a50*/  STL [R1+0x188], R6 ;  /* 0x0001880601007387 */ /* 0x0081e80000100800 */
[----:B------:R-:W2:Y:S04]  /*46a60*/  LDL.LU R13, [R1+0x748] ;  /* 0x00074800010d7983 */ /* 0x000ea80000300800 */
[----:B------:R-:W3:Y:S04]  /*46a70*/  LDL.LU R12, [R1+0x74c] ;  /* 0x00074c00010c7983 */ /* 0x000ee80000300800 */
[----:B------:R-:W2:Y:S04]  /*46a80*/  LDL.LU R11, [R1+0x758] ;  /* 0x00075800010b7983 */ /* 0x000ea80000300800 */
[----:B------:R-:W2:Y:S04]  /*46a90*/  LDL.LU R10, [R1+0x75c] ;  /* 0x00075c00010a7983 */ /* 0x000ea80000300800 */
[----:B------:R-:W2:Y:S04]  /*46aa0*/  LDL.LU R9, [R1+0x76c] ;  /* 0x00076c0001097983 */ /* 0x000ea80000300800 */
[----:B------:R-:W2:Y:S04]  /*46ab0*/  LDL.LU R7, [R1+0x778] ;  /* 0x0007780001077983 */ /* 0x000ea80000300800 */
[----:B0-----:R-:W2:Y:S04]  /*46ac0*/  LDL.LU R6, [R1+0x77c] ;  /* 0x00077c0001067983 */ /* 0x001ea80000300800 */
[----:B------:R-:W2:Y:S04]  /*46ad0*/  LDL.LU R15, [R1+0x70c] ;  /* 0x00070c00010f7983 */ /* 0x000ea80000300800 */
[----:B------:R-:W3:Y:S01]  /*46ae0*/  LDL.LU R14, [R1+0x710] ;  /* 0x00071000010e7983 */ /* 0x000ee20000300800 */
[C---:B------:R-:W-:Y:S01]  /*46af0*/  FMUL R4, R2.reuse, 8388608 ;  /* 0x4b00000002047820 */ /* 0x040fe20000400000 */
[----:B------:R-:W-:-:S02]  /*46b00*/  FSETP.GEU.AND P0, PT, R2, 1.175494350822287508e-38, PT ;  /* 0x008000000200780b */ /* 0x000fc40003f0e000 */
[----:B--2---:R-:W-:Y:S04]  /*46b10*/  STL [R1+0x18c], R15 ;  /* 0x00018c0f01007387 */ /* 0x004fe80000100800 */
[----:B---3--:R0:W-:Y:S04]  /*46b20*/  STL [R1+0x190], R14 ;  /* 0x0001900e01007387 */ /* 0x0081e80000100800 */
[----:B0-----:R-:W2:Y:S01]  /*46b30*/  LDL.LU R14, [R1+0x714] ;  /* 0x00071400010e7983 */ /* 0x001ea20000300800 */
[----:B------:R-:W-:-:S05]  /*46b40*/  FSEL R4, R4, R2, !P0 ;  /* 0x0000000204047208 */ /* 0x000fca0004000000 */
[----:B------:R-:W-:Y:S01]  /*46b50*/  STL [R1+0x46c], R4 ;  /* 0x00046c0401007387 */ /* 0x000fe20000100800 */
[C---:B------:R-:W-:Y:S02]  /*46b60*/  FSETP.GT.AND P1, PT, |R2|.reuse, 8.50705917302346158658e+37, PT ;  /* 0x7e8000000200780b */ /* 0x040fe40003f24200 */
[C---:B------:R-:W-:Y:S02]  /*46b70*/  FSETP.GEU.AND P3, PT, |R2|.reuse, 1.175494350822287508e-38, PT ;  /* 0x008000000200780b */ /* 0x040fe40003f6e200 */
[----:B------:R-:W-:Y:S01]  /*46b80*/  LOP3.LUT R3, R3, 0x1e0, RZ, 0xc0, !PT ;  /* 0x000001e003037812 */ /* 0x000fe200078ec0ff */
[----:B--2---:R0:W-:Y:S04]  /*46b90*/  STL [R1+0x194], R14 ;  /* 0x0001940e01007387 */ /* 0x0041e80000100800 */
[----:B------:R-:W2:Y:S04]  /*46ba0*/  LDL.LU R15, [R1+0x718] ;  /* 0x00071800010f7983 */ /* 0x000ea80000300800 */
[----:B0-----:R-:W3:Y:S01]  /*46bb0*/  LDL.LU R14, [R1+0x71c] ;  /* 0x00071c00010e7983 */ /* 0x001ee20000300800 */
[----:B------:R-:W-:Y:S01]  /*46bc0*/  @P1 FMUL R2, R2, 0.25 ;  /* 0x3e80000002021820 */ /* 0x000fe20000400000 */
[----:B------:R-:W-:-:S03]  /*46bd0*/  LEA R3, R3, R5, 0x8 ;  /* 0x0000000503037211 */ /* 0x000fc600078e40ff */
[----:B------:R-:W-:-:S04]  /*46be0*/  @!P3 FMUL R2, R2, 16777216 ;  /* 0x4b8000000202b820 */ /* 0x000fc80000400000 */
[----:B------:R-:W0:Y:S01]  /*46bf0*/  MUFU.RCP R5, R2 ;  /* 0x0000000200057308 */ /* 0x000e220000001000 */
[----:B------:R-:W-:Y:S01]  /*46c00*/  @P1 FMUL R13, R13, 0.25 ;  /* 0x3e8000000d0d1820 */ /* 0x000fe20000400000 */
[----:B------:R-:W-:Y:S01]  /*46c10*/  @P1 FMUL R12, R12, 0.25 ;  /* 0x3e8000000c0c1820 */ /* 0x000fe20000400000 */
[----:B------:R-:W-:Y:S02]  /*46c20*/  @P1 FMUL R11, R11, 0.25 ;  /* 0x3e8000000b0b1820 */ /* 0x000fe40000400000 */
[----:B------:R-:W-:Y:S01]  /*46c30*/  @!P3 FMUL R13, R13, 16777216 ;  /* 0x4b8000000d0db820 */ /* 0x000fe20000400000 */
[----:B------:R-:W-:Y:S01]  /*46c40*/  @!P3 FMUL R12, R12, 16777216 ;  /* 0x4b8000000c0cb820 */ /* 0x000fe20000400000 */
[----:B------:R-:W-:Y:S01]  /*46c50*/  @P1 FMUL R10, R10, 0.25 ;  /* 0x3e8000000a0a1820 */ /* 0x000fe20000400000 */
[----:B------:R-:W-:Y:S01]  /*46c60*/  @P1 FMUL R0, R0, 0.25 ;  /* 0x3e80000000001820 */ /* 0x000fe20000400000 */
[----:B------:R-:W-:Y:S02]  /*46c70*/  @!P3 FMUL R11, R11, 16777216 ;  /* 0x4b8000000b0bb820 */ /* 0x000fe40000400000 */
[----:B------:R-:W-:Y:S01]  /*46c80*/  @!P3 FMUL R10, R10, 16777216 ;  /* 0x4b8000000a0ab820 */ /* 0x000fe20000400000 */
[----:B------:R-:W-:Y:S01]  /*46c90*/  @!P3 FMUL R0, R0, 16777216 ;  /* 0x4b8000000000b820 */ /* 0x000fe20000400000 */
[----:B--2---:R-:W-:Y:S04]  /*46ca0*/  STL [R1+0x198], R15 ;  /* 0x0001980f01007387 */ /* 0x004fe80000100800 */
[----:B---3--:R0:W-:Y:S04]  /*46cb0*/  STL [R1+0x19c], R14 ;  /* 0x00019c0e01007387 */ /* 0x0081e80000100800 */
[----:B------:R-:W2:Y:S04]  /*46cc0*/  LDL.LU R22, [R1+0x750] ;  /* 0x0007500001167983 */ /* 0x000ea80000300800 */
[----:B------:R-:W3:Y:S01]  /*46cd0*/  LDL.LU R21, [R1+0x754] ;  /* 0x0007540001157983 */ /* 0x000ee20000300800 */
[----:B0-----:R-:W-:-:S03]  /*46ce0*/  FMUL R14, R5, R13 ;  /* 0x0000000d050e7220 */ /* 0x001fc60000400000 */
[----:B------:R-:W4:Y:S01]  /*46cf0*/  LDL.LU R3, [R1+0x760] ;  /* 0x0007600001037983 */ /* 0x000f220000300800 */
[C---:B------:R-:W-:Y:S01]  /*46d00*/  FMUL R13, R5.reuse, R12 ;  /* 0x0000000c050d7220 */ /* 0x040fe20000400000 */
[C---:B------:R-:W-:Y:S02]  /*46d10*/  FMUL R12, R5.reuse, R11 ;  /* 0x0000000b050c7220 */ /* 0x040fe40000400000 */
[----:B------:R-:W5:Y:S04]  /*46d20*/  LDL.LU R2, [R1+0x764] ;  /* 0x0007640001027983 */ /* 0x000f680000300800 */
[----:B------:R-:W5:Y:S04]  /*46d30*/  LDL.LU R20, [R1+0x770] ;  /* 0x0007700001147983 */ /* 0x000f680000300800 */
[----:B------:R-:W5:Y:S01]  /*46d40*/  LDL.LU R19, [R1+0x774] ;  /* 0x0007740001137983 */ /* 0x000f620000300800 */
[----:B------:R-:W-:-:S03]  /*46d50*/  FMUL R11, R5, R10 ;  /* 0x0000000a050b7220 */ /* 0x000fc60000400000 */
[----:B------:R-:W5:Y:S01]  /*46d60*/  LDL.LU R18, [R1+0x780] ;  /* 0x0007800001127983 */ /* 0x000f620000300800 */
[----:B------:R-:W-:-:S03]  /*46d70*/  FMUL R10, R5, R0 ;  /* 0x00000000050a7220 */ /* 0x000fc60000400000 */
[----:B------:R-:W5:Y:S04]  /*46d80*/  LDL.LU R17, [R1+0x784] ;  /* 0x0007840001117983 */ /* 0x000f680000300800 */
[----:B------:R-:W-:Y:S04]  /*46d90*/  STL [R1+0x628], R14 ;  /* 0x0006280e01007387 */ /* 0x000fe80000100800 */
[----:B------:R-:W-:Y:S04]  /*46da0*/  STL [R1+0x61c], R13 ;  /* 0x00061c0d01007387 */ /* 0x000fe80000100800 */
[----:B------:R-:W-:Y:S04]  /*46db0*/  STL [R1+0x618], R12 ;  /* 0x0006180c01007387 */ /* 0x000fe80000100800 */
[----:B------:R-:W5:Y:S01]  /*46dc0*/  LDL.LU R0, [R1+0x1048] ;  /* 0x0010480001007983 */ /* 0x000f620000300800 */
[----:B------:R-:W-:Y:S01]  /*46dd0*/  @P1 FMUL R9, R9, 0.25 ;  /* 0x3e80000009091820 */ /* 0x000fe20000400000 */
[----:B------:R-:W-:Y:S01]  /*46de0*/  @P1 FMUL R7, R7, 0.25 ;  /* 0x3e80000007071820 */ /* 0x000fe20000400000 */
[----:B------:R-:W-:Y:S01]  /*46df0*/  @P1 FMUL R6, R6, 0.25 ;  /* 0x3e80000006061820 */ /* 0x000fe20000400000 */
[----:B------:R-:W-:Y:S01]  /*46e00*/  FSETP.GT.AND P2, PT, |R8|, 8.50705917302346158658e+37, PT ;  /* 0x7e8000000800780b */ /* 0x000fe20003f44200 */
[----:B------:R-:W-:Y:S01]  /*46e10*/  @!P3 FMUL R9, R9, 16777216 ;  /* 0x4b8000000909b820 */ /* 0x000fe20000400000 */
[----:B------:R-:W-:Y:S01]  /*46e20*/  @!P3 FMUL R7, R7, 16777216 ;  /* 0x4b8000000707b820 */ /* 0x000fe20000400000 */
[----:B------:R-:W-:Y:S01]  /*46e30*/  @!P3 FMUL R6, R6, 16777216 ;  /* 0x4b8000000606b820 */ /* 0x000fe20000400000 */
[C---:B------:R-:W-:Y:S01]  /*46e40*/  FSETP.GEU.AND P6, PT, |R8|.reuse, 1.175494350822287508e-38, PT ;  /* 0x008000000800780b */ /* 0x040fe20003fce200 */
[C---:B------:R-:W-:Y:S01]  /*46e50*/  FMUL R9, R5.reuse, R9 ;  /* 0x0000000905097220 */ /* 0x040fe20000400000 */
[C---:B------:R-:W-:Y:S01]  /*46e60*/  FMUL R7, R5.reuse, R7 ;  /* 0x0000000705077220 */ /* 0x040fe20000400000 */
[----:B------:R-:W-:Y:S01]  /*46e70*/  FMUL R5, R5, R6 ;  /* 0x0000000605057220 */ /* 0x000fe20000400000 */
[C---:B------:R-:W-:Y:S01]  /*46e80*/  FMUL R6, R8.reuse, 8388608 ;  /* 0x4b00000008067820 */ /* 0x040fe20000400000 */
[----:B------:R-:W-:Y:S01]  /*46e90*/  STL [R1+0x614], R11 ;  /* 0x0006140b01007387 */ /* 0x000fe20000100800 */
[----:B------:R-:W-:-:S03]  /*46ea0*/  FSETP.GEU.AND P5, PT, R8, 1.175494350822287508e-38, PT ;  /* 0x008000000800780b */ /* 0x000fc60003fae000 */
[----:B------:R-:W-:Y:S04]  /*46eb0*/  STL [R1+0x60c], R10 ;  /* 0x00060c0a01007387 */ /* 0x000fe80000100800 */
[----:B------:R-:W-:Y:S04]  /*46ec0*/  STL [R1+0x608], R9 ;  /* 0x0006080901007387 */ /* 0x000fe80000100800 */
[----:B------:R0:W-:Y:S02]  /*46ed0*/  STL [R1+0x604], R7 ;  /* 0x0006040701007387 */ /* 0x0001e40000100800 */
[----:B0-----:R-:W-:Y:S01]  /*46ee0*/  FSEL R7, R6, R8, !P5 ;  /* 0x0000000806077208 */ /* 0x001fe20006800000 */
[----:B------:R-:W-:-:S04]  /*46ef0*/  @P2 FMUL R8, R8, 0.25 ;  /* 0x3e80000008082820 */ /* 0x000fc80000400000 */
[----:B------:R-:W-:Y:S01]  /*46f00*/  @!P6 FMUL R8, R8, 16777216 ;  /* 0x4b8000000808e820 */ /* 0x000fe20000400000 */
[----:B------:R-:W-:Y:S03]  /*46f10*/  STL [R1+0x600], R5 ;  /* 0x0006000501007387 */ /* 0x000fe60000100800 */
[----:B------:R-:W0:Y:S01]  /*46f20*/  MUFU.RCP R16, R8 ;  /* 0x0000000800107308 */ /* 0x000e220000001000 */
[----:B------:R1:W-:Y:S01]  /*46f30*/  STL [R1+0x45c], R7 ;  /* 0x00045c0701007387 */ /* 0x0003e20000100800 */
[----:B------:R-:W-:-:S03]  /*46f40*/  VIADD R4, R4, 0xc0cafb0d ;  /* 0xc0cafb0d04047836 */ /* 0x000fc60000000000 */
[----:B------:R-:W5:Y:S01]  /*46f50*/  LDL.LU R10, [R1] ;  /* 0x00000000010a7983 */ /* 0x000f620000300800 */
[----:B-1----:R-:W-:Y:S01]  /*46f60*/  VIADD R7, R7, 0xc0cafb0d ;  /* 0xc0cafb0d07077836 */ /* 0x002fe20000000000 */
[----:B------:R-:W-:-:S04]  /*46f70*/  LOP3.LUT R4, R4, 0xff800000, RZ, 0xc0, !PT ;  /* 0xff80000004047812 */ /* 0x000fc800078ec0ff */
[----:B------:R-:W-:Y:S01]  /*46f80*/  LOP3.LUT R13, R7, 0xff800000, RZ, 0xc0, !PT ;  /* 0xff800000070d7812 */ /* 0x000fe200078ec0ff */
[----:B--2---:R-:W-:Y:S01]  /*46f90*/  @P2 FMUL R22, R22, 0.25 ;  /* 0x3e80000016162820 */ /* 0x004fe20000400000 */
[----:B---3--:R-:W-:-:S03]  /*46fa0*/  @P2 FMUL R21, R21, 0.25 ;  /* 0x3e80000015152820 */ /* 0x008fc60000400000 */
[----:B------:R-:W-:Y:S01]  /*46fb0*/  @!P6 FMUL R22, R22, 16777216 ;  /* 0x4b8000001616e820 */ /* 0x000fe20000400000 */
[----:B----4-:R-:W-:Y:S01]  /*46fc0*/  @P2 FMUL R3, R3, 0.25 ;  /* 0x3e80000003032820 */ /* 0x010fe20000400000 */
[----:B------:R-:W-:Y:S02]  /*46fd0*/  @!P6 FMUL R21, R21, 16777216 ;  /* 0x4b8000001515e820 */ /* 0x000fe40000400000 */
[C---:B0-----:R-:W-:Y:S01]  /*46fe0*/  FMUL R22, R16.reuse, R22 ;  /* 0x0000001610167220 */ /* 0x041fe20000400000 */
[----:B------:R-:W-:Y:S01]  /*46ff0*/  @!P6 FMUL R3, R3, 16777216 ;  /* 0x4b8000000303e820 */ /* 0x000fe20000400000 */
[----:B------:R-:W-:-:S03]  /*47000*/  FMUL R21, R16, R21 ;  /* 0x0000001510157220 */ /* 0x000fc60000400000 */
[----:B------:R-:W-:Y:S01]  /*47010*/  FMUL R3, R16, R3 ;  /* 0x0000000310037220 */ /* 0x000fe20000400000 */
[C---:B-----5:R-:W-:Y:S01]  /*47020*/  FMUL R5, R0.reuse, 8388608 ;  /* 0x4b00000000057820 */ /* 0x060fe20000400000 */
[----:B------:R-:W-:-:S04]  /*47030*/  FSETP.GEU.AND P1, PT, R0, 1.175494350822287508e-38, PT ;  /* 0x008000000000780b */ /* 0x000fc80003f2e000 */
[----:B------:R-:W-:-:S05]  /*47040*/  FSEL R6, R5, R0, !P1 ;  /* 0x0000000005067208 */ /* 0x000fca0004800000 */
[----:B------:R-:W-:Y:S04]  /*47050*/  STL [R1+0x468], R6 ;  /* 0x0004680601007387 */ /* 0x000fe80000100800 */
[----:B------:R-:W2:Y:S04]  /*47060*/  LDL.LU R15, [R1+0x678] ;  /* 0x00067800010f7983 */ /* 0x000ea80000300800 */
[----:B------:R-:W3:Y:S04]  /*47070*/  LDL.LU R12, [R1+0x67c] ;  /* 0x00067c00010c7983 */ /* 0x000ee80000300800 */
[----:B------:R-:W4:Y:S04]  /*47080*/  LDL.LU R11, [R1+0x688] ;  /* 0x00068800010b7983 */ /* 0x000f280000300800 */
[----:B------:R-:W-:Y:S04]  /*47090*/  STL [R1+0x690], R13 ;  /* 0x0006900d01007387 */ /* 0x000fe80000100800 */
[----:B------:R-:W5:Y:S04]  /*470a0*/  LDL.LU R9, [R1+0x68c] ;  /* 0x00068c0001097983 */ /* 0x000f680000300800 */
[----:B------:R-:W5:Y:S04]  /*470b0*/  LDL.LU R8, [R1+0x72c] ;  /* 0x00072c0001087983 */ /* 0x000f680000300800 */
[----:B------:R-:W5:Y:S04]  /*470c0*/  LDL.LU R7, [R1+0x738] ;  /* 0x0007380001077983 */ /* 0x000f680000300800 */
[----:B------:R-:W-:Y:S04]  /*470d0*/  STL [R1+0x694], R4 ;  /* 0x0006940401007387 */ /* 0x000fe80000100800 */
[----:B------:R0:W-:Y:S04]  /*470e0*/  STL [R1+0x5fc], R22 ;  /* 0x0005fc1601007387 */ /* 0x0001e80000100800 */
[----:B0-----:R-:W5:Y:S04]  /*470f0*/  LDL.LU R22, [R1+0x1044] ;  /* 0x0010440001167983 */ /* 0x001f680000300800 */
[----:B------:R0:W-:Y:S04]  /*47100*/  STL [R1+0x5f8], R21 ;  /* 0x0005f81501007387 */ /* 0x0001e80000100800 */
[----:B0-----:R-:W5:Y:S04]  /*47110*/  LDL.LU R21, [R1+0x1040] ;  /* 0x0010400001157983 */ /* 0x001f680000300800 */
[----:B------:R0:W-:Y:S04]  /*47120*/  STL [R1+0x5f4], R3 ;  /* 0x0005f40301007387 */ /* 0x0001e80000100800 */
[----:B0-----:R-:W5:Y:S01]  /*47130*/  LDL.LU R3, [R1+0x103c] ;  /* 0x00103c0001037983 */ /* 0x001f620000300800 */
[----:B------:R-:W-:-:S04]  /*47140*/  @P2 FMUL R2, R2, 0.25 ;  /* 0x3e80000002022820 */ /* 0x000fc80000400000 */
[----:B------:R-:W-:-:S04]  /*47150*/  @!P6 FMUL R2, R2, 16777216 ;  /* 0x4b8000000202e820 */ /* 0x000fc80000400000 */
[----:B------:R-:W-:-:S05]  /*47160*/  FMUL R2, R16, R2 ;  /* 0x0000000210027220 */ /* 0x000fca0000400000 */
[----:B------:R0:W-:Y:S04]  /*47170*/  STL [R1+0x5f0], R2 ;  /* 0x0005f00201007387 */ /* 0x0001e80000100800 */
[----:B0-----:R-:W5:Y:S01]  /*47180*/  LDL.LU R2, [R1+0x1038] ;  /* 0x0010380001027983 */ /* 0x001f620000300800 */
[C---:B------:R-:W-:Y:S02]  /*47190*/  FSETP.GT.AND P4, PT, |R0|.reuse, 8.50705917302346158658e+37, PT ;  /* 0x7e8000000000780b */ /* 0x040fe40003f84200 */
[----:B------:R-:W-:Y:S01]  /*471a0*/  FSETP.GEU.AND P3, PT, |R0|, 1.175494350822287508e-38, PT ;  /* 0x008000000000780b */ /* 0x000fe20003f6e200 */
[----:B------:R-:W-:Y:S01]  /*471b0*/  @P2 FMUL R20, R20, 0.25 ;  /* 0x3e80000014142820 */ /* 0x000fe20000400000 */
[----:B------:R-:W-:Y:S01]  /*471c0*/  @P2 FMUL R19, R19, 0.25 ;  /* 0x3e80000013132820 */ /* 0x000fe20000400000 */
[----:B------:R-:W-:-:S08]  /*471d0*/  @P2 FMUL R18, R18, 0.25 ;  /* 0x3e80000012122820 */ /* 0x000fd00000400000 */
[----:B------:R-:W-:-:S04]  /*471e0*/  @P4 FMUL R0, R0, 0.25 ;  /* 0x3e80000000004820 */ /* 0x000fc80000400000 */
[----:B------:R-:W-:Y:S01]  /*471f0*/  @!P3 FMUL R0, R0, 16777216 ;  /* 0x4b8000000000b820 */ /* 0x000fe20000400000 */
[----:B------:R-:W-:Y:S01]  /*47200*/  @P2 FMUL R17, R17, 0.25 ;  /* 0x3e80000011112820 */ /* 0x000fe20000400000 */
[----:B------:R-:W-:Y:S01]  /*47210*/  @!P6 FMUL R20, R20, 16777216 ;  /* 0x4b8000001414e820 */ /* 0x000fe20000400000 */
[----:B------:R-:W-:Y:S01]  /*47220*/  @!P6 FMUL R19, R19, 16777216 ;  /* 0x4b8000001313e820 */ /* 0x000fe20000400000 */
[----:B------:R-:W-:Y:S02]  /*47230*/  @!P6 FMUL R18, R18, 16777216 ;  /* 0x4b8000001212e820 */ /* 0x000fe40000400000 */
[----:B------:R-:W0:Y:S01]  /*47240*/  MUFU.RCP R0, R0 ;  /* 0x0000000000007308 */ /* 0x000e220000001000 */
[----:B------:R-:W-:Y:S01]  /*47250*/  @!P6 FMUL R17, R17, 16777216 ;  /* 0x4b8000001111e820 */ /* 0x000fe20000400000 */
[----:B------:R-:W-:Y:S01]  /*47260*/  FSEL R14, RZ, -23, P5 ;  /* 0xc1b80000ff0e7808 */ /* 0x000fe20002800000 */
[C---:B------:R-:W-:Y:S01]  /*47270*/  FMUL R20, R16.reuse, R20 ;  /* 0x0000001410147220 */ /* 0x040fe20000400000 */
[----:B------:R-:W-:Y:S01]  /*47280*/  I2FP.F32.S32 R13, R13 ;  /* 0x0000000d000d7245 */ /* 0x000fe20000201400 */
[C---:B------:R-:W-:Y:S01]  /*47290*/  FMUL R19, R16.reuse, R19 ;  /* 0x0000001310137220 */ /* 0x040fe20000400000 */
[----:B------:R-:W-:Y:S01]  /*472a0*/  FSEL R5, RZ, -23, P0 ;  /* 0xc1b80000ff057808 */ /* 0x000fe20000000000 */
[C---:B------:R-:W-:Y:S01]  /*472b0*/  FMUL R18, R16.reuse, R18 ;  /* 0x0000001210127220 */ /* 0x040fe20000400000 */
[----:B------:R-:W-:Y:S01]  /*472c0*/  I2FP.F32.S32 R4, R4 ;  /* 0x0000000400047245 */ /* 0x000fe20000201400 */
[----:B------:R-:W-:Y:S01]  /*472d0*/  FMUL R16, R16, R17 ;  /* 0x0000001110107220 */ /* 0x000fe20000400000 */
[----:B------:R-:W-:Y:S01]  /*472e0*/  STL [R1+0x5e8], R20 ;  /* 0x0005e81401007387 */ /* 0x000fe20000100800 */
[----:B------:R-:W-:-:S02]  /*472f0*/  FFMA.FTZ R13, R13, 1.1920928955078125e-07, R14 ;  /* 0x340000000d0d7823 */ /* 0x000fc4000001000e */
[----:B------:R-:W-:Y:S01]  /*47300*/  FFMA.FTZ R4, R4, 1.1920928955078125e-07, R5 ;  /* 0x3400000004047823 */ /* 0x000fe20000010005 */
[----:B------:R1:W-:Y:S04]  /*47310*/  STL [R1+0x5e0], R19 ;  /* 0x0005e01301007387 */ /* 0x0003e80000100800 */
[----:B------:R0:W-:Y:S04]  /*47320*/  STL [R1+0x5d4], R18 ;  /* 0x0005d41201007387 */ /* 0x0001e80000100800 */
[----:B------:R-:W-:Y:S04]  /*47330*/  STL [R1+0x5d0], R16 ;  /* 0x0005d01001007387 */ /* 0x000fe80000100800 */
[----:B-1----:R-:W5:Y:S04]  /*47340*/  LDL.LU R19, [R1+0x680] ;  /* 0x0006800001137983 */ /* 0x002f680000300800 */
[----:B------:R-:W-:Y:S04]  /*47350*/  STL [R1+0x6d0], R13 ;  /* 0x0006d00d01007387 */ /* 0x000fe80000100800 */
[----:B0-----:R-:W5:Y:S04]  /*47360*/  LDL.LU R18, [R1+0x684] ;  /* 0x0006840001127983 */ /* 0x001f680000300800 */
[----:B------:R0:W-:Y:S04]  /*47370*/  STL [R1+0x6cc], R4 ;  /* 0x0006cc0401007387 */ /* 0x0001e80000100800 */
[----:B------:R-:W5:Y:S04]  /*47380*/  LDL.LU R5, [R1+0x720] ;  /* 0x0007200001057983 */ /* 0x000f680000300800 */
[----:B0-----:R-:W5:Y:S04]  /*47390*/  LDL.LU R4, [R1+0x724] ;  /* 0x0007240001047983 */ /* 0x001f680000300800 */
[----:B------:R-:W5:Y:S04]  /*473a0*/  LDL.LU R20, [R1+0x730] ;  /* 0x0007300001147983 */ /* 0x000f680000300800 */
[----:B------:R-:W5:Y:S04]  /*473b0*/  LDL.LU R14, [R1+0x734] ;  /* 0x00073400010e7983 */ /* 0x000f680000300800 */
[----:B------:R-:W5:Y:S01]  /*473c0*/  LDL.LU R13, [R1+0x740] ;  /* 0x00074000010d7983 */ /* 0x000f620000300800 */
[----:B--2---:R-:W-:Y:S01]  /*473d0*/  @P4 FMUL R15, R15, 0.25 ;  /* 0x3e8000000f0f4820 */ /* 0x004fe20000400000 */
[----:B---3--:R-:W-:-:S03]  /*473e0*/  @P4 FMUL R12, R12, 0.25 ;  /* 0x3e8000000c0c4820 */ /* 0x008fc60000400000 */
[----:B------:R-:W-:Y:S01]  /*473f0*/  @!P3 FMUL R15, R15, 16777216 ;  /* 0x4b8000000f0fb820 */ /* 0x000fe20000400000 */
[----:B----4-:R-:W-:Y:S01]  /*47400*/  @P4 FMUL R11, R11, 0.25 ;  /* 0x3e8000000b0b4820 */ /* 0x010fe20000400000 */
[----:B------:R-:W-:Y:S02]  /*47410*/  @!P3 FMUL R12, R12, 16777216 ;  /* 0x4b8000000c0cb820 */ /* 0x000fe40000400000 */
[C---:B------:R-:W-:Y:S01]  /*47420*/  FMUL R16, R0.reuse, R15 ;  /* 0x0000000f00107220 */ /* 0x040fe20000400000 */
[----:B------:R-:W-:Y:S01]  /*47430*/  @!P3 FMUL R11, R11, 16777216 ;  /* 0x4b8000000b0bb820 */ /* 0x000fe20000400000 */
[C---:B------:R-:W-:Y:S01]  /*47440*/  FMUL R15, R0.reuse, R12 ;  /* 0x0000000c000f7220 */ /* 0x040fe20000400000 */
[----:B-----5:R-:W-:Y:S02]  /*47450*/  @P4 FMUL R9, R9, 0.25 ;  /* 0x3e80000009094820 */ /* 0x020fe40000400000 */
[C---:B------:R-:W-:Y:S02]  /*47460*/  FMUL R12, R0.reuse, R11 ;  /* 0x0000000b000c7220 */ /* 0x040fe40000400000 */
[----:B------:R-:W-:Y:S01]  /*47470*/  @!P3 FMUL R9, R9, 16777216 ;  /* 0x4b8000000909b820 */ /* 0x000fe20000400000 */
[----:B------:R-:W-:Y:S03]  /*47480*/  STL [R1+0x5ec], R16 ;  /* 0x0005ec1001007387 */ /* 0x000fe60000100800 */
[----:B------:R-:W-:Y:S01]  /*47490*/  FMUL R11, R0, R9 ;  /* 0x00000009000b7220 */ /* 0x000fe20000400000 */
[----:B------:R-:W-:Y:S04]  /*474a0*/  STL [R1+0x5e4], R15 ;  /* 0x0005e40f01007387 */ /* 0x000fe80000100800 */
[----:B------:R-:W-:Y:S01]  /*474b0*/  STL [R1+0x5dc], R12 ;  /* 0x0005dc0c01007387 */ /* 0x000fe20000100800 */
[----:B------:R-:W-:Y:S01]  /*474c0*/  @P4 FMUL R8, R8, 0.25 ;  /* 0x3e80000008084820 */ /* 0x000fe20000400000 */
[----:B------:R-:W-:-:S03]  /*474d0*/  @P4 FMUL R7, R7, 0.25 ;  /* 0x3e80000007074820 */ /* 0x000fc60000400000 */
[----:B------:R-:W-:Y:S01]  /*474e0*/  @!P3 FMUL R8, R8, 16777216 ;  /* 0x4b8000000808b820 */ /* 0x000fe20000400000 */
[----:B------:R-:W-:-:S04]  /*474f0*/  @P4 FMUL R3, R3, 0.25 ;  /* 0x3e80000003034820 */ /* 0x000fc80000400000 */
[----:B------:R-:W-:-:S04]  /*47500*/  @!P3 FMUL R3, R3, 16777216 ;  /* 0x4b8000000303b820 */ /* 0x000fc80000400000 */
[C---:B------:R-:W-:Y:S02]  /*47510*/  FMUL R9, R0.reuse, R3 ;  /* 0x0000000300097220 */ /* 0x040fe40000400000 */
[----:B------:R-:W2:Y:S01]  /*47520*/  LDL.LU R3, [R1+0x1034] ;  /* 0x0010340001037983 */ /* 0x000ea20000300800 */
[----:B------:R-:W-:Y:S01]  /*47530*/  @!P3 FMUL R7, R7, 16777216 ;  /* 0x4b8000000707b820 */ /* 0x000fe20000400000 */
[C---:B------:R-:W-:Y:S02]  /*47540*/  FMUL R8, R0.reuse, R8 ;  /* 0x0000000800087220 */ /* 0x040fe40000400000 */
[----:B------:R-:W-:Y:S01]  /*47550*/  STL [R1+0x5d8], R11 ;  /* 0x0005d80b01007387 */ /* 0x000fe20000100800 */
[----:B------:R-:W-:Y:S01]  /*47560*/  FMUL R7, R0, R7 ;  /* 0x0000000700077220 */ /* 0x000fe20000400000 */
[----:B------:R-:W-:-:S04]  /*47570*/  @P4 FMUL R2, R2, 0.25 ;  /* 0x3e80000002024820 */ /* 0x000fc80000400000 */
[----:B------:R-:W-:Y:S01]  /*47580*/  @!P3 FMUL R2, R2, 16777216 ;  /* 0x4b8000000202b820 */ /* 0x000fe20000400000 */
[----:B------:R-:W-:Y:S03]  /*47590*/  STL [R1+0x5cc], R9 ;  /* 0x0005cc0901007387 */ /* 0x000fe60000100800 */
[----:B------:R-:W-:Y:S01]  /*475a0*/  FMUL R0, R0, R2 ;  /* 0x0000000200007220 */ /* 0x000fe20000400000 */
[----:B------:R-:W-:Y:S04]  /*475b0*/  STL [R1+0x5c8], R8 ;  /* 0x0005c80801007387 */ /* 0x000fe80000100800 */
[----:B------:R-:W3:Y:S01]  /*475c0*/  LDL.LU R2, [R1+0x1030] ;  /* 0x0010300001027983 */ /* 0x000ee20000300800 */
[----:B------:R-:W-:-:S02]  /*475d0*/  FSETP.GT.AND P2, PT, |R10|, 8.50705917302346158658e+37, PT ;  /* 0x7e8000000a00780b */ /* 0x000fc40003f44200 */
[C---:B------:R-:W-:Y:S01]  /*475e0*/  FSETP.GEU.AND P6, PT, |R10|.reuse, 1.175494350822287508e-38, PT ;  /* 0x008000000a00780b */ /* 0x040fe20003fce200 */
[----:B------:R0:W-:Y:S01]  /*475f0*/  STL [R1+0x5c4], R7 ;  /* 0x0005c40701007387 */ /* 0x0001e20000100800 */
[C---:B------:R-:W-:Y:S01]  /*47600*/  FSETP.GEU.AND P5, PT, R10.reuse, 1.175494350822287508e-38, PT ;  /* 0x008000000a00780b */ /* 0x040fe20003fae000 */
[----:B0-----:R-:W-:Y:S02]  /*47610*/  FMUL R7, R10, 8388608 ;  /* 0x4b0000000a077820 */ /* 0x001fe40000400000 */
[----:B------:R-:W-:Y:S03]  /*47620*/  STL [R1+0x5c0], R0 ;  /* 0x0005c00001007387 */ /* 0x000fe60000100800 */
[----:B------:R-:W-:-:S03]  /*47630*/  FSEL R8, R7, R10, !P5 ;  /* 0x0000000a07087208 */ /* 0x000fc60006800000 */
[----:B------:R-:W-:-:S04]  /*47640*/  @P2 FMUL R10, R10, 0.25 ;  /* 0x3e8000000a0a2820 */ /* 0x000fc80000400000 */
[----:B------:R-:W-:Y:S01]  /*47650*/  @!P6 FMUL R10, R10, 16777216 ;  /* 0x4b8000000a0ae820 */ /* 0x000fe20000400000 */
[----:B------:R0:W-:Y:S01]  /*47660*/  STL [R1+0x444], R8 ;  /* 0x0004440801007387 */ /* 0x0001e20000100800 */
[----:B------:R-:W-:Y:S01]  /*47670*/  VIADD R6, R6, 0xc0cafb0d ;  /* 0xc0cafb0d06067836 */ /* 0x000fe20000000000 */
[----:B0-----:R-:W-:Y:S01]  /*47680*/  IADD3 R8, PT, PT, R8, -0x3f3504f3, RZ ;  /* 0xc0cafb0d08087810 */ /* 0x001fe20007ffe0ff */
[----:B------:R-:W-:-:S03]  /*47690*/  @P2 FMUL R19, R19, 0.25 ;  /* 0x3e80000013132820 */ /* 0x000fc60000400000 */
[----:B------:R-:W-:Y:S01]  /*476a0*/  LOP3.LUT R11, R8, 0xff800000, RZ, 0xc0, !PT ;  /* 0xff800000080b7812 */ /* 0x000fe200078ec0ff */
[----:B------:R-:W-:Y:S01]  /*476b0*/  @!P6 FMUL R19, R19, 16777216 ;  /* 0x4b8000001313e820 */ /* 0x000fe20000400000 */
[----:B------:R-:W-:Y:S01]  /*476c0*/  @P2 FMUL R18, R18, 0.25 ;  /* 0x3e80000012122820 */ /* 0x000fe20000400000 */
[----:B------:R-:W-:-:S03]  /*476d0*/  LOP3.LUT R6, R6, 0xff800000, RZ, 0xc0, !PT ;  /* 0xff80000006067812 */ /* 0x000fc600078ec0ff */
[----:B------:R-:W-:Y:S01]  /*476e0*/  @!P6 FMUL R18, R18, 16777216 ;  /* 0x4b8000001212e820 */ /* 0x000fe20000400000 */
[----:B------:R-:W-:-:S04]  /*476f0*/  @P2 FMUL R5, R5, 0.25 ;  /* 0x3e80000005052820 */ /* 0x000fc80000400000 */
[----:B------:R-:W-:Y:S01]  /*47700*/  @!P6 FMUL R5, R5, 16777216 ;  /* 0x4b8000000505e820 */ /* 0x000fe20000400000 */
[----:B------:R-:W-:Y:S01]  /*47710*/  @P2 FMUL R4, R4, 0.25 ;  /* 0x3e80000004042820 */ /* 0x000fe20000400000 */
[----:B------:R-:W-:-:S03]  /*47720*/  @P2 FMUL R20, R20, 0.25 ;  /* 0x3e80000014142820 */ /* 0x000fc60000400000 */
[----:B------:R-:W-:Y:S01]  /*47730*/  @!P6 FMUL R4, R4, 16777216 ;  /* 0x4b8000000404e820 */ /* 0x000fe20000400000 */
[----:B------:R-:W-:Y:S01]  /*47740*/  @!P6 FMUL R20, R20, 16777216 ;  /* 0x4b8000001414e820 */ /* 0x000fe20000400000 */
[----:B------:R-:W-:Y:S01]  /*47750*/  @P2 FMUL R14, R14, 0.25 ;  /* 0x3e8000000e0e2820 */ /* 0x000fe20000400000 */
[----:B------:R-:W-:-:S03]  /*47760*/  @P2 FMUL R13, R13, 0.25 ;  /* 0x3e8000000d0d2820 */ /* 0x000fc60000400000 */
[----:B------:R-:W-:Y:S01]  /*47770*/  @!P6 FMUL R14, R14, 16777216 ;  /* 0x4b8000000e0ee820 */ /* 0x000fe20000400000 */
[----:B------:R-:W-:Y:S01]  /*47780*/  @!P6 FMUL R13, R13, 16777216 ;  /* 0x4b8000000d0de820 */ /* 0x000fe20000400000 */
[C---:B--2---:R-:W-:Y:S01]  /*47790*/  FMUL R0, R3.reuse, 8388608 ;  /* 0x4b00000003007820 */ /* 0x044fe20000400000 */
[----:B------:R-:W-:-:S04]  /*477a0*/  FSETP.GEU.AND P0, PT, R3, 1.175494350822287508e-38, PT ;  /* 0x008000000300780b */ /* 0x000fc80003f0e000 */
[----:B------:R-:W-:Y:S02]  /*477b0*/  FSEL R9, R0, R3, !P0 ;  /* 0x0000000300097208 */ /* 0x000fe40004000000 */
[----:B------:R-:W0:Y:S03]  /*477c0*/  MUFU.RCP R0, R10 ;  /* 0x0000000a00007308 */ /* 0x000e260000001000 */
[----:B------:R-:W-:Y:S04]  /*477d0*/  STL [R1+0x448], R9 ;  /* 0x0004480901007387 */ /* 0x000fe80000100800 */
[----:B------:R-:W2:Y:S04]  /*477e0*/  LDL.LU R17, [R1+0x63c] ;  /* 0x00063c0001117983 */ /* 0x000ea80000300800 */
[----:B------:R-:W4:Y:S04]  /*477f0*/  LDL.LU R16, [R1+0x648] ;  /* 0x0006480001107983 */ /* 0x000f280000300800 */
[----:B------:R-:W5:Y:S01]  /*47800*/  LDL.LU R15, [R1+0x64c] ;  /* 0x00064c00010f7983 */ /* 0x000f620000300800 */
[C---:B0-----:R-:W-:Y:S01]  /*47810*/  FMUL R19, R0.reuse, R19 ;  /* 0x0000001300137220 */ /* 0x041fe20000400000 */
[----:B------:R-:W-:-:S02]  /*47820*/  FMUL R18, R0, R18 ;  /* 0x0000001200127220 */ /* 0x000fc40000400000 */
[----:B------:R-:W-:Y:S01]  /*47830*/  STL [R1+0x62c], R11 ;  /* 0x00062c0b01007387 */ /* 0x000fe20000100800 */
[----:B------:R-:W-:-:S03]  /*47840*/  FMUL R5, R0, R5 ;  /* 0x0000000500057220 */ /* 0x000fc60000400000 */
[----:B------:R-:W5:Y:S01]  /*47850*/  LDL.LU R10, [R1+0x65c] ;  /* 0x00065c00010a7983 */ /* 0x000f620000300800 */
[----:B------:R-:W-:-:S03]  /*47860*/  FMUL R4, R0, R4 ;  /* 0x0000000400047220 */ /* 0x000fc60000400000 */
[----:B------:R-:W5:Y:S04]  /*47870*/  LDL.LU R8, [R1+0x668] ;  /* 0x0006680001087983 */ /* 0x000f680000300800 */
[----:B------:R-:W-:Y:S01]  /*47880*/  STL [R1+0x678], R6 ;  /* 0x0006780601007387 */ /* 0x000fe20000100800 */
[----:B------:R-:W-:-:S03]  /*47890*/  FMUL R20, R0, R20 ;  /* 0x0000001400147220 */ /* 0x000fc60000400000 */
[----:B------:R0:W-:Y:S01]  /*478a0*/  STL [R1+0x5bc], R19 ;  /* 0x0005bc1301007387 */ /* 0x0001e20000100800 */
[----:B---3--:R-:W-:-:S03]  /*478b0*/  @P2 FMUL R2, R2, 0.25 ;  /* 0x3e80000002022820 */ /* 0x008fc60000400000 */
[----:B0-----:R-:W3:Y:S04]  /*478c0*/  LDL.LU R19, [R1+0x102c] ;  /* 0x00102c0001137983 */ /* 0x001ee80000300800 */
[----:B------:R0:W-:Y:S01]  /*478d0*/  STL [R1+0x5b8], R18 ;  /* 0x0005b81201007387 */ /* 0x0001e20000100800 */
[----:B------:R-:W-:-:S03]  /*478e0*/  @!P6 FMUL R2, R2, 16777216 ;  /* 0x4b8000000202e820 */ /* 0x000fc60000400000 */
[----:B0-----:R-:W3:Y:S04]  /*478f0*/  LDL.LU R18, [R1+0x1028] ;  /* 0x0010280001127983 */ /* 0x001ee80000300800 */
[----:B------:R0:W-:Y:S04]  /*47900*/  STL [R1+0x5b4], R5 ;  /* 0x0005b40501007387 */ /* 0x0001e80000100800 */
[----:B0-----:R-:W3:Y:S04]  /*47910*/  LDL.LU R5, [R1+0x1024] ;  /* 0x0010240001057983 */ /* 0x001ee80000300800 */
[----:B------:R0:W-:Y:S04]  /*47920*/  STL [R1+0x5b0], R4 ;  /* 0x0005b00401007387 */ /* 0x0001e80000100800 */
[----:B0-----:R-:W3:Y:S04]  /*47930*/  LDL.LU R4, [R1+0x1020] ;  /* 0x0010200001047983 */ /* 0x001ee80000300800 */
[----:B------:R0:W-:Y:S02]  /*47940*/  STL [R1+0x5a8], R20 ;  /* 0x0005a81401007387 */ /* 0x0001e40000100800 */
[C---:B0-----:R-:W-:Y:S01]  /*47950*/  FMUL R20, R0.reuse, R14 ;  /* 0x0000000e00147220 */ /* 0x041fe20000400000 */
[C---:B------:R-:W-:Y:S01]  /*47960*/  FMUL R14, R0.reuse, R13 ;  /* 0x0000000d000e7220 */ /* 0x040fe20000400000 */
[----:B------:R-:W-:-:S03]  /*47970*/  FMUL R13, R0, R2 ;  /* 0x00000002000d7220 */ /* 0x000fc60000400000 */
[----:B------:R0:W-:Y:S04]  /*47980*/  STL [R1+0x5a0], R20 ;  /* 0x0005a01401007387 */ /* 0x0001e80000100800 */
[----:B------:R-:W3:Y:S04]  /*47990*/  LDL.LU R2, [R1+0x101c] ;  /* 0x00101c0001027983 */ /* 0x000ee80000300800 */
[----:B------:R1:W-:Y:S04]  /*479a0*/  STL [R1+0x594], R14 ;  /* 0x0005940e01007387 */ /* 0x0003e80000100800 */
[----:B------:R-:W3:Y:S01]  /*479b0*/  LDL.LU R0, [R1+0x638] ;  /* 0x0006380001007983 */ /* 0x000ee20000300800 */
[----:B------:R-:W-:-:S02]  /*479c0*/  FSETP.GT.AND P4, PT, |R3|, 8.50705917302346158658e+37, PT ;  /* 0x7e8000000300780b */ /* 0x000fc40003f84200 */
[----:B------:R-:W-:-:S11]  /*479d0*/  FSETP.GEU.AND P3, PT, |R3|, 1.175494350822287508e-38, PT ;  /* 0x008000000300780b */ /* 0x000fd60003f6e200 */
[----:B------:R-:W-:-:S04]  /*479e0*/  @P4 FMUL R3, R3, 0.25 ;  /* 0x3e80000003034820 */ /* 0x000fc80000400000 */
[----:B------:R-:W-:Y:S01]  /*479f0*/  @!P3 FMUL R3, R3, 16777216 ;  /* 0x4b8000000303b820 */ /* 0x000fe20000400000 */
[----:B------:R-:W-:-:S05]  /*47a00*/  FSEL R12, RZ, -23, P5 ;  /* 0xc1b80000ff0c7808 */ /* 0x000fca0002800000 */
[----:B------:R-:W0:Y:S01]  /*47a10*/  MUFU.RCP R3, R3 ;  /* 0x0000000300037308 */ /* 0x000e220000001000 */
[----:B------:R-:W-:Y:S02]  /*47a20*/  I2FP.F32.S32 R11, R11 ;  /* 0x0000000b000b7245 */ /* 0x000fe40000201400 */
[----:B------:R-:W-:Y:S02]  /*47a30*/  FSEL R7, RZ, -23, P1 ;  /* 0xc1b80000ff077808 */ /* 0x000fe40000800000 */
[----:B------:R-:W-:Y:S01]  /*47a40*/  I2FP.F32.S32 R6, R6 ;  /* 0x0000000600067245 */ /* 0x000fe20000201400 */
[----:B------:R-:W-:Y:S01]  /*47a50*/  FFMA.FTZ R12, R11, 1.1920928955078125e-07, R12 ;  /* 0x340000000b0c7823 */ /* 0x000fe2000001000c */
[----:B------:R0:W-:Y:S03]  /*47a60*/  STL [R1+0x590], R13 ;  /* 0x0005900d01007387 */ /* 0x0001e60000100800 */
[----:B------:R-:W-:-:S02]  /*47a70*/  FFMA.FTZ R11, R6, 1.1920928955078125e-07, R7 ;  /* 0x34000000060b7823 */ /* 0x000fc40000010007 */
[----:B------:R-:W3:Y:S04]  /*47a80*/  LDL.LU R7, [R1+0x640] ;  /* 0x0006400001077983 */ /* 0x000ee80000300800 */
[----:B------:R0:W-:Y:S04]  /*47a90*/  STL [R1+0x6c8], R12 ;  /* 0x0006c80c01007387 */ /* 0x0001e80000100800 */
[----:B------:R-:W3:Y:S04]  /*47aa0*/  LDL.LU R6, [R1+0x644] ;  /* 0x0006440001067983 */ /* 0x000ee80000300800 */
[----:B------:R1:W-:Y:S04]  /*47ab0*/  STL [R1+0x6c4], R11 ;  /* 0x0006c40b01007387 */ /* 0x0003e80000100800 */
[----:B0-----:R-:W3:Y:S04]  /*47ac0*/  LDL.LU R20, [R1+0x650] ;  /* 0x0006500001147983 */ /* 0x001ee80000300800 */
[----:B-1----:R-:W3:Y:S04]  /*47ad0*/  LDL.LU R14, [R1+0x654] ;  /* 0x00065400010e7983 */ /* 0x002ee80000300800 */
[----:B------:R-:W3:Y:S04]  /*47ae0*/  LDL.LU R13, [R1+0x660] ;  /* 0x00066000010d7983 */ /* 0x000ee80000300800 */
[----:B------:R-:W3:Y:S04]  /*47af0*/  LDL.LU R12, [R1+0x664] ;  /* 0x00066400010c7983 */ /* 0x000ee80000300800 */
[----:B------:R-:W3:Y:S01]  /*47b00*/  LDL.LU R11, [R1+0x670] ;  /* 0x00067000010b7983 */ /* 0x000ee20000300800 */
[----:B--2---:R-:W-:Y:S01]  /*47b10*/  @P4 FMUL R17, R17, 0.25 ;  /* 0x3e80000011114820 */ /* 0x004fe20000400000 */
[----:B----4-:R-:W-:-:S03]  /*47b20*/  @P4 FMUL R16, R16, 0.25 ;  /* 0x3e80000010104820 */ /* 0x010fc60000400000 */
[----:B------:R-:W-:Y:S01]  /*47b30*/  @!P3 FMUL R17, R17, 16777216 ;  /* 0x4b8000001111b820 */ /* 0x000fe20000400000 */
[----:B------:R-:W-:-:S04]  /*47b40*/  @!P3 FMUL R16, R16, 16777216 ;  /* 0x4b8000001010b820 */ /* 0x000fc80000400000 */
[----:B------:R-:W-:Y:S01]  /*47b50*/  FMUL R16, R3, R16 ;  /* 0x0000001003107220 */ /* 0x000fe20000400000 */
[----:B-----5:R-:W-:Y:S01]  /*47b60*/  @P4 FMUL R15, R15, 0.25 ;  /* 0x3e8000000f0f4820 */ /* 0x020fe20000400000 */
[----:B------:R-:W-:-:S03]  /*47b70*/  @P4 FMUL R10, R10, 0.25 ;  /* 0x3e8000000a0a4820 */ /* 0x000fc60000400000 */
[----:B------:R-:W-:Y:S01]  /*47b80*/  @!P3 FMUL R15, R15, 16777216 ;  /* 0x4b8000000f0fb820 */ /* 0x000fe20000400000 */
[----:B------:R-:W-:-:S03]  /*47b90*/  @!P3 FMUL R10, R10, 16777216 ;  /* 0x4b8000000a0ab820 */ /* 0x000fc60000400000 */
[C---:B------:R-:W-:Y:S01]  /*47ba0*/  FMUL R15, R3.reuse, R15 ;  /* 0x0000000f030f7220 */ /* 0x040fe20000400000 */
[----:B------:R-:W-:Y:S01]  /*47bb0*/  FMUL R10, R3, R10 ;  /* 0x0000000a030a7220 */ /* 0x000fe20000400000 */
[----:B---3--:R-:W-:-:S04]  /*47bc0*/  @P4 FMUL R5, R5, 0.25 ;  /* 0x3e80000005054820 */ /* 0x008fc80000400000 */
[----:B------:R-:W-:Y:S01]  /*47bd0*/  @!P3 FMUL R5, R5, 16777216 ;  /* 0x4b8000000505b820 */ /* 0x000fe20000400000 */
[----:B------:R-:W-:Y:S01]  /*47be0*/  @P4 FMUL R4, R4, 0.25 ;  /* 0x3e80000004044820 */ /* 0x000fe20000400000 */
[----:B------:R-:W-:-:S04]  /*47bf0*/  @P4 FMUL R0, R0, 0.25 ;  /* 0x3e80000000004820 */ /* 0x000fc80000400000 */
[----:B------:R-:W-:-:S04]  /*47c00*/  @!P3 FMUL R0, R0, 16777216 ;  /* 0x4b8000000000b820 */ /* 0x000fc80000400000 */
[----:B------:R-:W-:-:S05]  /*47c10*/  FMUL R0, R3, R0 ;  /* 0x0000000003007220 */ /* 0x000fca0000400000 */
[----:B------:R0:W-:Y:S02]  /*47c20*/  STL [R1+0x5ac], R0 ;  /* 0x0005ac0001007387 */ /* 0x0001e40000100800 */
[----:B0-----:R-:W-:-:S05]  /*47c30*/  FMUL R0, R3, R17 ;  /* 0x0000001103007220 */ /* 0x001fca0000400000 */
[----:B------:R0:W-:Y:S04]  /*47c40*/  STL [R1+0x5a4], R0 ;  /* 0x0005a40001007387 */ /* 0x0001e80000100800 */
[----:B------:R-:W-:Y:S01]  /*47c50*/  STL [R1+0x59c], R16 ;  /* 0x00059c1001007387 */ /* 0x000fe20000100800 */
[----:B0-----:R-:W-:-:S03]  /*47c60*/  FMUL R0, R3, R5 ;  /* 0x0000000503007220 */ /* 0x001fc60000400000 */
[----:B------:R-:W2:Y:S01]  /*47c70*/  LDL.LU R5, [R1+0x1018] ;  /* 0x0010180001057983 */ /* 0x000ea20000300800 */
[----:B------:R-:W-:-:S03]  /*47c80*/  @!P3 FMUL R4, R4, 16777216 ;  /* 0x4b8000000404b820 */ /* 0x000fc60000400000 */
[----:B------:R-:W-:Y:S04]  /*47c90*/  STL [R1+0x598], R15 ;  /* 0x0005980f01007387 */ /* 0x000fe80000100800 */
[----:B------:R0:W-:Y:S04]  /*47ca0*/  STL [R1+0x58c], R0 ;  /* 0x00058c0001007387 */ /* 0x0001e80000100800 */
[----:B------:R1:W-:Y:S01]  /*47cb0*/  STL [R1+0x588], R10 ;  /* 0x0005880a01007387 */ /* 0x0003e20000100800 */
[----:B0-----:R-:W-:-:S03]  /*47cc0*/  FMUL R0, R3, R4 ;  /* 0x0000000403007220 */ /* 0x001fc60000400000 */
[----:B------:R-:W3:Y:S01]  /*47cd0*/  LDL.LU R4, [R1+0x1014] ;  /* 0x0010140001047983 */ /* 0x000ee20000300800 */
[----:B------:R-:W-:Y:S01]  /*47ce0*/  @P4 FMUL R8, R8, 0.25 ;  /* 0x3e80000008084820 */ /* 0x000fe20000400000 */
[----:B------:R-:W-:-:S03]  /*47cf0*/  FSETP.GT.AND P2, PT, |R2|, 8.50705917302346158658e+37, PT ;  /* 0x7e8000000200780b */ /* 0x000fc60003f44200 */
[----:B------:R-:W-:Y:S01]  /*47d00*/  @!P3 FMUL R8, R8, 16777216 ;  /* 0x4b8000000808b820 */ /* 0x000fe20000400000 */
[----:B------:R-:W-:-:S03]  /*47d10*/  FSETP.GEU.AND P6, PT, |R2|, 1.175494350822287508e-38, PT ;  /* 0x008000000200780b */ /* 0x000fc60003fce200 */
[----:B------:R-:W-:Y:S01]  /*47d20*/  FMUL R8, R3, R8 ;  /* 0x0000000803087220 */ /* 0x000fe20000400000 */
[C---:B------:R-:W-:Y:S01]  /*47d30*/  FMUL R3, R2.reuse, 8388608 ;  /* 0x4b00000002037820 */ /* 0x040fe20000400000 */
[----:B------:R-:W-:-:S04]  /*47d40*/  FSETP.GEU.AND P5, PT, R2, 1.175494350822287508e-38, PT ;  /* 0x008000000200780b */ /* 0x000fc80003fae000 */
[----:B------:R-:W-:Y:S01]  /*47d50*/  FSEL R16, R3, R2, !P5 ;  /* 0x0000000203107208 */ /* 0x000fe20006800000 */
[----:B------:R-:W-:-:S04]  /*47d60*/  @P2 FMUL R2, R2, 0.25 ;  /* 0x3e80000002022820 */ /* 0x000fc80000400000 */
[----:B------:R-:W-:Y:S01]  /*47d70*/  @!P6 FMUL R2, R2, 16777216 ;  /* 0x4b8000000202e820 */ /* 0x000fe20000400000 */
[----:B------:R0:W-:Y:S05]  /*47d80*/  STL [R1+0x584], R8 ;  /* 0x0005840801007387 */ /* 0x0001ea0000100800 */
[----:B------:R-:W4:Y:S01]  /*47d90*/  MUFU.RCP R2, R2 ;  /* 0x0000000200027308 */ /* 0x000f220000001000 */
[----:B------:R2:W-:Y:S01]  /*47da0*/  STL [R1+0x580], R0 ;  /* 0x0005800001007387 */ /* 0x0005e20000100800 */
[----:B------:R-:W-:Y:S01]  /*47db0*/  @P2 FMUL R7, R7, 0.25 ;  /* 0x3e80000007072820 */ /* 0x000fe20000400000 */
[----:B------:R-:W-:Y:S02]  /*47dc0*/  VIADD R3, R16, 0xc0cafb0d ;  /* 0xc0cafb0d10037836 */ /* 0x000fe40000000000 */
[----:B------:R-:W-:Y:S01]  /*47dd0*/  @P2 FMUL R6, R6, 0.25 ;  /* 0x3e80000006062820 */ /* 0x000fe20000400000 */
[----:B------:R-:W-:Y:S01]  /*47de0*/  @P2 FMUL R20, R20, 0.25 ;  /* 0x3e80000014142820 */ /* 0x000fe20000400000 */
[----:B------:R-:W-:Y:S01]  /*47df0*/  @!P6 FMUL R7, R7, 16777216 ;  /* 0x4b8000000707e820 */ /* 0x000fe20000400000 */
[----:B------:R5:W-:Y:S01]  /*47e00*/  STL [R1+0x42c], R16 ;  /* 0x00042c1001007387 */ /* 0x000be20000100800 */
[----:B------:R-:W-:Y:S01]  /*47e10*/  @!P6 FMUL R6, R6, 16777216 ;  /* 0x4b8000000606e820 */ /* 0x000fe20000400000 */
[----:B------:R-:W-:Y:S01]  /*47e20*/  LOP3.LUT R3, R3, 0xff800000, RZ, 0xc0, !PT ;  /* 0xff80000003037812 */ /* 0x000fe200078ec0ff */
[----:B------:R-:W-:Y:S01]  /*47e30*/  @!P6 FMUL R20, R20, 16777216 ;  /* 0x4b8000001414e820 */ /* 0x000fe20000400000 */
[----:B------:R-:W-:Y:S01]  /*47e40*/  @P2 FMUL R14, R14, 0.25 ;  /* 0x3e8000000e0e2820 */ /* 0x000fe20000400000 */
[----:B------:R-:W-:Y:S01]  /*47e50*/  @P2 FMUL R13, R13, 0.25 ;  /* 0x3e8000000d0d2820 */ /* 0x000fe20000400000 */
[----:B------:R-:W-:Y:S01]  /*47e60*/  @P2 FMUL R12, R12, 0.25 ;  /* 0x3e8000000c0c2820 */ /* 0x000fe20000400000 */
[C---:B----4-:R-:W-:Y:S01]  /*47e70*/  FMUL R7, R2.reuse, R7 ;  /* 0x0000000702077220 */ /* 0x050fe20000400000 */
[C---:B------:R-:W-:Y:S01]  /*47e80*/  FMUL R6, R2.reuse, R6 ;  /* 0x0000000602067220 */ /* 0x040fe20000400000 */
[----:B------:R-:W-:Y:S01]  /*47e90*/  FMUL R20, R2, R20 ;  /* 0x0000001402147220 */ /* 0x000fe20000400000 */
[----:B------:R-:W-:Y:S01]  /*47ea0*/  @P2 FMUL R11, R11, 0.25 ;  /* 0x3e8000000b0b2820 */ /* 0x000fe20000400000 */
[----:B------:R-:W-:Y:S01]  /*47eb0*/  @!P6 FMUL R14, R14, 16777216 ;  /* 0x4b8000000e0ee820 */ /* 0x000fe20000400000 */
[----:B------:R-:W-:Y:S01]  /*47ec0*/  @!P6 FMUL R13, R13, 16777216 ;  /* 0x4b8000000d0de820 */ /* 0x000fe20000400000 */
[----:B------:R-:W-:Y:S01]  /*47ed0*/  @!P6 FMUL R12, R12, 16777216 ;  /* 0x4b8000000c0ce820 */ /* 0x000fe20000400000 */
[----:B------:R-:W-:Y:S01]  /*47ee0*/  @!P6 FMUL R11, R11, 16777216 ;  /* 0x4b8000000b0be820 */ /* 0x000fe20000400000 */
[----:B-1----:R-:W-:-:S02]  /*47ef0*/  FSEL R10, RZ, -23, P5 ;  /* 0xc1b80000ff0a7808 */ /* 0x002fc40002800000 */
[----:B0-----:R-:W-:Y:S01]  /*47f00*/  FSEL R8, RZ, -23, P0 ;  /* 0xc1b80000ff087808 */ /* 0x001fe20000000000 */
[C---:B--2---:R-:W-:Y:S01]  /*47f10*/  FMUL R0, R5.reuse, 8388608 ;  /* 0x4b00000005007820 */ /* 0x044fe20000400000 */
[----:B------:R-:W-:-:S04]  /*47f20*/  FSETP.GEU.AND P1, PT, R5, 1.175494350822287508e-38, PT ;  /* 0x008000000500780b */ /* 0x000fc80003f2e000 */
[----:B------:R-:W-:Y:S02]  /*47f30*/  FSEL R15, R0, R5, !P1 ;  /* 0x00000005000f7208 */ /* 0x000fe40004800000 */
[----:B------:R-:W-:-:S03]  /*47f40*/  IADD3 R0, PT, PT, R9, -0x3f3504f3, RZ ;  /* 0xc0cafb0d09007810 */ /* 0x000fc60007ffe0ff */
[----:B------:R-:W-:Y:S01]  /*47f50*/  STL [R1+0x430], R15 ;  /* 0x0004300f01007387 */ /* 0x000fe20000100800 */
[----:B------:R-:W-:-:S03]  /*47f60*/  LOP3.LUT R0, R0, 0xff800000, RZ, 0xc0, !PT ;  /* 0xff80000000007812 */ /* 0x000fc600078ec0ff */
[----:B------:R-:W2:Y:S04]  /*47f70*/  LDL.LU R17, [R1+0x524] ;  /* 0x0005240001117983 */ /* 0x000ea80000300800 */
[----:B------:R-:W4:Y:S04]  /*47f80*/  LDL.LU R9, [R1+0x528] ;  /* 0x0005280001097983 */ /* 0x000f280000300800 */
[----:B-----5:R-:W5:Y:S04]  /*47f90*/  LDL.LU R16, [R1+0x620] ;  /* 0x0006200001107983 */ /* 0x020f680000300800 */
[----:B------:R-:W-:Y:S04]  /*47fa0*/  STL [R1+0x638], R3 ;  /* 0x0006380301007387 */ /* 0x000fe80000100800 */
[----:B------:R-:W-:Y:S01]  /*47fb0*/  STL [R1+0x63c], R0 ;  /* 0x00063c0001007387 */ /* 0x000fe20000100800 */
[----:B---3--:R-:W-:-:S03]  /*47fc0*/  @P2 FMUL R4, R4, 0.25 ;  /* 0x3e80000004042820 */ /* 0x008fc60000400000 */
[----:B------:R0:W-:Y:S01]  /*47fd0*/  STL [R1+0x57c], R7 ;  /* 0x00057c0701007387 */ /* 0x0001e20000100800 */
[----:B------:R-:W-:-:S03]  /*47fe0*/  @!P6 FMUL R4, R4, 16777216 ;  /* 0x4b8000000404e820 */ /* 0x000fc60000400000 */
[----:B0-----:R-:W3:Y:S04]  /*47ff0*/  LDL.LU R7, [R1+0x1010] ;  /* 0x0010100001077983 */ /* 0x001ee80000300800 */
[----:B------:R0:W-:Y:S01]  /*48000*/  STL [R1+0x578], R6 ;  /* 0x0005780601007387 */ /* 0x0001e20000100800 */
[----:B------:R-:W-:-:S03]  /*48010*/  I2FP.F32.S32 R3, R3 ;  /* 0x0000000300037245 */ /* 0x000fc60000201400 */
[----:B0-----:R-:W5:Y:S04]  /*48020*/  LDL.LU R6, [R1+0x100c] ;  /* 0x00100c0001067983 */ /* 0x001f680000300800 */
[----:B------:R0:W-:Y:S02]  /*48030*/  STL [R1+0x574], R20 ;  /* 0x0005741401007387 */ /* 0x0001e40000100800 */
[C---:B0-----:R-:W-:Y:S01]  /*48040*/  FMUL R20, R2.reuse, R14 ;  /* 0x0000000e02147220 */ /* 0x041fe20000400000 */
[C---:B------:R-:W-:Y:S01]  /*48050*/  FMUL R14, R2.reuse, R13 ;  /* 0x0000000d020e7220 */ /* 0x040fe20000400000 */
[C---:B------:R-:W-:Y:S01]  /*48060*/  FMUL R13, R2.reuse, R12 ;  /* 0x0000000c020d7220 */ /* 0x040fe20000400000 */
[C---:B------:R-:W-:Y:S01]  /*48070*/  FMUL R12, R2.reuse, R11 ;  /* 0x0000000b020c7220 */ /* 0x040fe20000400000 */
[----:B------:R-:W-:Y:S01]  /*48080*/  FMUL R11, R2, R4 ;  /* 0x00000004020b7220 */ /* 0x000fe20000400000 */
[----:B------:R-:W-:Y:S04]  /*48090*/  STL [R1+0x570], R20 ;  /* 0x0005701401007387 */ /* 0x000fe80000100800 */
[----:B------:R-:W-:Y:S04]  /*480a0*/  STL [R1+0x568], R14 ;  /* 0x0005680e01007387 */ /* 0x000fe80000100800 */
[----:B------:R-:W-:Y:S04]  /*480b0*/  STL [R1+0x560], R13 ;  /* 0x0005600d01007387 */ /* 0x000fe80000100800 */
[----:B------:R-:W5:Y:S01]  /*480c0*/  LDL.LU R4, [R1+0x1008] ;  /* 0x0010080001047983 */ /* 0x000f620000300800 */
[----:B------:R-:W-:-:S03]  /*480d0*/  I2FP.F32.S32 R0, R0 ;  /* 0x0000000000007245 */ /* 0x000fc60000201400 */
[----:B------:R-:W-:Y:S04]  /*480e0*/  STL [R1+0x554], R12 ;  /* 0x0005540c01007387 */ /* 0x000fe80000100800 */
[----:B------:R-:W5:Y:S04]  /*480f0*/  LDL.LU R2, [R1+0x548] ;  /* 0x0005480001027983 */ /* 0x000f680000300800 */
[----:B------:R0:W-:Y:S02]  /*48100*/  STL [R1+0x550], R11 ;  /* 0x0005500b01007387 */ /* 0x0001e40000100800 */
[----:B0-----:R-:W-:Y:S01]  /*48110*/  FFMA.FTZ R11, R3, 1.1920928955078125e-07, R10 ;  /* 0x34000000030b7823 */ /* 0x001fe2000001000a */
[----:B------:R-:W-:Y:S01]  /*48120*/  FFMA.FTZ R10, R0, 1.1920928955078125e-07, R8 ;  /* 0x34000000000a7823 */ /* 0x000fe20000010008 */
[----:B------:R-:W5:Y:S04]  /*48130*/  LDL.LU R3, [R1+0x538] ;  /* 0x0005380001037983 */ /* 0x000f680000300800 */
[----:B------:R0:W-:Y:S04]  /*48140*/  STL [R1+0x6c0], R11 ;  /* 0x0006c00b01007387 */ /* 0x0001e80000100800 */
[----:B------:R-:W5:Y:S01]  /*48150*/  LDL.LU R0, [R1+0x534] ;  /* 0x0005340001007983 */ /* 0x000f620000300800 */
[----:B------:R-:W-:-:S02]  /*48160*/  FSETP.GT.AND P4, PT, |R5|, 8.50705917302346158658e+37, PT ;  /* 0x7e8000000500780b */ /* 0x000fc40003f84200 */
[C---:B------:R-:W-:Y:S01]  /*48170*/  FSETP.GEU.AND P3, PT, |R5|.reuse, 1.175494350822287508e-38, PT ;  /* 0x008000000500780b */ /* 0x040fe20003f6e200 */
[----:B------:R-:W5:Y:S10]  /*48180*/  LDL.LU R8, [R1+0x52c] ;  /* 0x00052c0001087983 */ /* 0x000f740000300800 */
[----:B------:R-:W-:-:S04]  /*48190*/  @P4 FMUL R5, R5, 0.25 ;  /* 0x3e80000005054820 */ /* 0x000fc80000400000 */
[----:B------:R-:W-:-:S06]  /*481a0*/  @!P3 FMUL R5, R5, 16777216 ;  /* 0x4b8000000505b820 */ /* 0x000fcc0000400000 */
[----:B------:R-:W1:Y:S01]  /*481b0*/  MUFU.RCP R5, R5 ;  /* 0x0000000500057308 */ /* 0x000e620000001000 */
[----:B------:R0:W-:Y:S04]  /*481c0*/  STL [R1+0x6bc], R10 ;  /* 0x0006bc0a01007387 */ /* 0x0001e80000100800 */
[----:B------:R-:W5:Y:S04]  /*481d0*/  LDL.LU R20, [R1+0x530] ;  /* 0x0005300001147983 */ /* 0x000f680000300800 */
[----:B------:R-:W5:Y:S04]  /*481e0*/  LDL.LU R14, [R1+0x53c] ;  /* 0x00053c00010e7983 */ /* 0x000f680000300800 */
[----:B------:R-:W5:Y:S04]  /*481f0*/  LDL.LU R13, [R1+0x540] ;  /* 0x00054000010d7983 */ /* 0x000f680000300800 */
[----:B------:R-:W5:Y:S04]  /*48200*/  LDL.LU R12, [R1+0x54c] ;  /* 0x00054c00010c7983 */ /* 0x000f680000300800 */
[----:B0-----:R-:W5:Y:S04]  /*48210*/  LDL.LU R11, [R1+0x610] ;  /* 0x00061000010b7983 */ /* 0x001f680000300800 */
[----:B------:R-:W5:Y:S01]  /*48220*/  LDL.LU R10, [R1+0x630] ;  /* 0x00063000010a7983 */ /* 0x000f620000300800 */
[----:B--2---:R-:W-:Y:S01]  /*48230*/  @P4 FMUL R17, R17, 0.25 ;  /* 0x3e80000011114820 */ /* 0x004fe20000400000 */
[----:B----4-:R-:W-:-:S03]  /*48240*/  @P4 FMUL R9, R9, 0.25 ;  /* 0x3e80000009094820 */ /* 0x010fc60000400000 */
[----:B------:R-:W-:Y:S01]  /*48250*/  @!P3 FMUL R17, R17, 16777216 ;  /* 0x4b8000001111b820 */ /* 0x000fe20000400000 */
[----:B------:R-:W-:-:S03]  /*48260*/  @!P3 FMUL R9, R9, 16777216 ;  /* 0x4b8000000909b820 */ /* 0x000fc60000400000 */
[C---:B-1----:R-:W-:Y:S01]  /*48270*/  FMUL R17, R5.reuse, R17 ;  /* 0x0000001105117220 */ /* 0x042fe20000400000 */
[----:B------:R-:W-:-:S04]  /*48280*/  FMUL R9, R5, R9 ;  /* 0x0000000905097220 */ /* 0x000fc80000400000 */
[----:B------:R0:W-:Y:S04]  /*48290*/  STL [R1+0x56c], R17 ;  /* 0x00056c1101007387 */ /* 0x0001e80000100800 */
[----:B0-----:R-:W2:Y:S01]  /*482a0*/  LDL.LU R17, [R1+0x1004] ;  /* 0x0010040001117983 */ /* 0x001ea20000300800 */
[----:B---3--:R-:W-:-:S03]  /*482b0*/  @P4 FMUL R7, R7, 0.25 ;  /* 0x3e80000007074820 */ /* 0x008fc60000400000 */
[----:B------:R0:W-:Y:S01]  /*482c0*/  STL [R1+0x564], R9 ;  /* 0x0005640901007387 */ /* 0x0001e20000100800 */
[----:B------:R-:W-:-:S03]  /*482d0*/  @!P3 FMUL R7, R7, 16777216 ;  /* 0x4b8000000707b820 */ /* 0x000fc60000400000 */
[----:B0-----:R-:W3:Y:S01]  /*482e0*/  LDL.LU R9, [R1+0x1000] ;  /* 0x0010000001097983 */ /* 0x001ee20000300800 */
[----:B-----5:R-:W-:-:S04]  /*482f0*/  @P4 FMUL R6, R6, 0.25 ;  /* 0x3e80000006064820 */ /* 0x020fc80000400000 */
[----:B------:R-:W-:Y:S01]  /*48300*/  @!P3 FMUL R6, R6, 16777216 ;  /* 0x4b8000000606b820 */ /* 0x000fe20000400000 */
[----:B------:R-:W-:Y:S01]  /*48310*/  @P4 FMUL R2, R2, 0.25 ;  /* 0x3e80000002024820 */ /* 0x000fe20000400000 */
[----:B------:R-:W-:-:S04]  /*48320*/  @P4 FMUL R0, R0, 0.25 ;  /* 0x3e80000000004820 */ /* 0x000fc80000400000 */
[----:B------:R-:W-:-:S04]  /*48330*/  @!P3 FMUL R0, R0, 16777216 ;  /* 0x4b8000000000b820 */ /* 0x000fc80000400000 */
[----:B------:R-:W-:Y:S01]  /*48340*/  FMUL R0, R5, R0 ;  /* 0x0000000005007220 */ /* 0x000fe20000400000 */
[----:B------:R-:W-:-:S04]  /*48350*/  @P4 FMUL R3, R3, 0.25 ;  /* 0x3e80000003034820 */ /* 0x000fc80000400000 */
[----:B------:R0:W-:Y:S01]  /*48360*/  STL [R1+0x55c], R0 ;  /* 0x00055c0001007387 */ /* 0x0001e20000100800 */
[----:B------:R-:W-:Y:S01]  /*48370*/  @!P3 FMUL R3, R3, 16777216 ;  /* 0x4b8000000303b820 */ /* 0x000fe20000400000 */
[C---:B0-----:R-:W-:Y:S02]  /*48380*/  FMUL R0, R5.reuse, R7 ;  /* 0x0000000705007220 */ /* 0x041fe40000400000 */
[----:B------:R-:W4:Y:S01]  /*48390*/  LDL.LU R7, [R1+0xffc] ;  /* 0x000ffc0001077983 */ /* 0x000f220000300800 */
[----:B------:R-:W-:Y:S01]  /*483a0*/  FMUL R3, R5, R3 ;  /* 0x0000000305037220 */ /* 0x000fe20000400000 */
[----:B------:R-:W-:-:S04]  /*483b0*/  @!P3 FMUL R2, R2, 16777216 ;  /* 0x4b8000000202b820 */ /* 0x000fc80000400000 */
[----:B------:R0:W-:Y:S04]  /*483c0*/  STL [R1+0x558], R3 ;  /* 0x0005580301007387 */ /* 0x0001e80000100800 */
[----:B------:R1:W-:Y:S01]  /*483d0*/  STL [R1+0x538], R0 ;  /* 0x0005380001007387 */ /* 0x0003e20000100800 */
[C---:B0-----:R-:W-:Y:S01]  /*483e0*/  FMUL R3, R5.reuse, R2 ;  /* 0x0000000205037220 */ /* 0x041fe20000400000 */
[----:B-1----:R-:W-:-:S04]  /*483f0*/  FMUL R0, R5, R6 ;  /* 0x0000000605007220 */ /* 0x002fc80000400000 */
[----:B------:R-:W-:Y:S04]  /*48400*/  STL [R1+0x534], R3 ;  /* 0x0005340301007387 */ /* 0x000fe80000100800 */
[----:B------:R-:W5:Y:S01]  /*48410*/  LDL.LU R6, [R1+0xff8] ;  /* 0x000ff80001067983 */ /* 0x000f620000300800 */
[----:B------:R-:W-:Y:S01]  /*48420*/  @P4 FMUL R16, R16, 0.25 ;  /* 0x3e80000010104820 */ /* 0x000fe20000400000 */
[----:B------:R-:W-:-:S03]  /*48430*/  FSETP.GT.AND P2, PT, |R4|, 8.50705917302346158658e+37, PT ;  /* 0x7e8000000400780b */ /* 0x000fc60003f44200 */
[----:B------:R-:W-:Y:S01]  /*48440*/  @!P3 FMUL R16, R16, 16777216 ;  /* 0x4b8000001010b820 */ /* 0x000fe20000400000 */
[----:B------:R-:W-:-:S03]  /*48450*/  FSETP.GEU.AND P6, PT, |R4|, 1.175494350822287508e-38, PT ;  /* 0x008000000400780b */ /* 0x000fc60003fce200 */
[----:B------:R-:W-:Y:S01]  /*48460*/  FMUL R2, R5, R16 ;  /* 0x0000001005027220 */ /* 0x000fe20000400000 */
[----:B------:R-:W-:-:S04]  /*48470*/  FSETP.GEU.AND P5, PT, R4, 1.175494350822287508e-38, PT ;  /* 0x008000000400780b */ /* 0x000fc80003fae000 */
[----:B------:R0:W-:Y:S02]  /*48480*/  STL [R1+0x528], R2 ;  /* 0x0005280201007387 */ /* 0x0001e40000100800 */
[----:B0-----:R-:W-:-:S05]  /*48490*/  FMUL R2, R4, 8388608 ;  /* 0x4b00000004027820 */ /* 0x001fca0000400000 */
[----:B------:R-:W-:Y:S01]  /*484a0*/  FSEL R2, R2, R4, !P5 ;  /* 0x0000000402027208 */ /* 0x000fe20006800000 */
[----:B------:R-:W-:-:S04]  /*484b0*/  @P2 FMUL R4, R4, 0.25 ;  /* 0x3e80000004042820 */ /* 0x000fc80000400000 */
[----:B------:R-:W-:Y:S01]  /*484c0*/  @!P6 FMUL R4, R4, 16777216 ;  /* 0x4b8000000404e820 */ /* 0x000fe20000400000 */
[----:B------:R-:W-:Y:S05]  /*484d0*/  STL [R1+0x524], R0 ;  /* 0x0005240001007387 */ /* 0x000fea0000100800 */
[----:B------:R-:W0:Y:S01]  /*484e0*/  MUFU.RCP R4, R4 ;  /* 0x0000000400047308 */ /* 0x000e220000001000 */
[----:B------:R-:W-:Y:S01]  /*484f0*/  @P2 FMUL R8, R8, 0.25 ;  /* 0x3e80000008082820 */ /* 0x000fe20000400000 */
[----:B------:R1:W-:Y:S01]  /*48500*/  STL [R1+0x414], R2 ;  /* 0x0004140201007387 */ /* 0x0003e20000100800 */
[----:B------:R-:W-:Y:S02]  /*48510*/  @P2 FMUL R20, R20, 0.25 ;  /* 0x3e80000014142820 */ /* 0x000fe40000400000 */
[----:B------:R-:W-:-:S02]  /*48520*/  @!P6 FMUL R8, R8, 16777216 ;  /* 0x4b8000000808e820 */ /* 0x000fc40000400000 */
[----:B------:R-:W-:Y:S01]  /*48530*/  @!P6 FMUL R20, R20, 16777216 ;  /* 0x4b8000001414e820 */ /* 0x000fe20000400000 */
[----:B-1----:R-:W-:Y:S02]  /*48540*/  VIADD R2, R2, 0xc0cafb0d ;  /* 0xc0cafb0d02027836 */ /* 0x002fe40000000000 */
[----:B------:R-:W-:Y:S01]  /*48550*/  @P2 FMUL R14, R14, 0.25 ;  /* 0x3e8000000e0e2820 */ /* 0x000fe20000400000 */
[----:B------:R-:W-:Y:S02]  /*48560*/  @P2 FMUL R13, R13, 0.25 ;  /* 0x3e8000000d0d2820 */ /* 0x000fe40000400000 */
[----:B------:R-:W-:Y:S01]  /*48570*/  LOP3.LUT R2, R2, 0xff800000, RZ, 0xc0, !PT ;  /* 0xff80000002027812 */ /* 0x000fe200078ec0ff */
[----:B0-----:R-:W-:Y:S01]  /*48580*/  FMUL R8, R4, R8 ;  /* 0x0000000804087220 */ /* 0x001fe20000400000 */
[----:B------:R-:W-:Y:S01]  /*48590*/  @P2 FMUL R12, R12, 0.25 ;  /* 0x3e8000000c0c2820 */ /* 0x000fe20000400000 */
[----:B------:R-:W-:Y:S01]  /*485a0*/  FMUL R20, R4, R20 ;  /* 0x0000001404147220 */ /* 0x000fe20000400000 */
[----:B------:R-:W-:Y:S01]  /*485b0*/  @P2 FMUL R11, R11, 0.25 ;  /* 0x3e8000000b0b2820 */ /* 0x000fe20000400000 */
[----:B------:R-:W-:Y:S01]  /*485c0*/  @!P6 FMUL R14, R14, 16777216 ;  /* 0x4b8000000e0ee820 */ /* 0x000fe20000400000 */
[----:B------:R-:W-:Y:S01]  /*485d0*/  @P2 FMUL R10, R10, 0.25 ;  /* 0x3e8000000a0a2820 */ /* 0x000fe20000400000 */
[----:B------:R-:W-:Y:S01]  /*485e0*/  @!P6 FMUL R13, R13, 16777216 ;  /* 0x4b8000000d0de820 */ /* 0x000fe20000400000 */
[----:B------:R-:W-:Y:S01]  /*485f0*/  @!P6 FMUL R12, R12, 16777216 ;  /* 0x4b8000000c0ce820 */ /* 0x000fe20000400000 */
[----:B------:R-:W-:Y:S01]  /*48600*/  @!P6 FMUL R11, R11, 16777216 ;  /* 0x4b8000000b0be820 */ /* 0x000fe20000400000 */
[----:B------:R-:W-:Y:S01]  /*48610*/  @!P6 FMUL R10, R10, 16777216 ;  /* 0x4b8000000a0ae820 */ /* 0x000fe20000400000 */
[----:B------:R-:W-:-:S02]  /*48620*/  FSEL R3, RZ, -23, P5 ;  /* 0xc1b80000ff037808 */ /* 0x000fc40002800000 */
[----:B------:R-:W-:Y:S01]  /*48630*/  FSEL R5, RZ, -23, P1 ;  /* 0xc1b80000ff057808 */ /* 0x000fe20000800000 */
[C---:B----4-:R-:W-:Y:S01]  /*48640*/  FMUL R0, R7.reuse, 8388608 ;  /* 0x4b00000007007820 */ /* 0x050fe20000400000 */
[----:B------:R-:W-:-:S04]  /*48650*/  FSETP.GEU.AND P0, PT, R7, 1.175494350822287508e-38, PT ;  /* 0x008000000700780b */ /* 0x000fc80003f0e000 */
[----:B------:R-:W-:Y:S01]  /*48660*/  FSEL R16, R0, R7, !P0 ;  /* 0x0000000700107208 */ /* 0x000fe20004000000 */
[----:B------:R-:W-:-:S05]  /*48670*/  VIADD R0, R15, 0xc0cafb0d ;  /* 0xc0cafb0d0f007836 */ /* 0x000fca0000000000 */
[----:B------:R-:W-:Y:S01]  /*48680*/  LOP3.LUT R0, R0, 0xff800000, RZ, 0xc0, !PT ;  /* 0xff80000000007812 */ /* 0x000fe200078ec0ff */
[----:B------:R-:W-:Y:S04]  /*48690*/  STL [R1+0x418], R16 ;  /* 0x0004181001007387 */ /* 0x000fe80000100800 */
[----:B------:R-:W4:Y:S04]  /*486a0*/  LDL.LU R15, [R1+0x514] ;  /* 0x00051400010f7983 */ /* 0x000f280000300800 */
[----:B------:R-:W-:Y:S04]  /*486b0*/  STL [R1+0x548], R2 ;  /* 0x0005480201007387 */ /* 0x000fe80000100800 */
[----:B------:R-:W-:Y:S01]  /*486c0*/  STL [R1+0x544], R0 ;  /* 0x0005440001007387 */ /* 0x000fe20000100800 */
[----:B-----5:R-:W-:-:S03]  /*486d0*/  @P2 FMUL R6, R6, 0.25 ;  /* 0x3e80000006062820 */ /* 0x020fc60000400000 */
[----:B------:R0:W-:Y:S01]  /*486e0*/  STL [R1+0x50c], R8 ;  /* 0x00050c0801007387 */ /* 0x0001e20000100800 */
[----:B------:R-:W-:-:S03]  /*486f0*/  @!P6 FMUL R6, R6, 16777216 ;  /* 0x4b8000000606e820 */ /* 0x000fc60000400000 */
[----:B0-----:R-:W5:Y:S04]  /*48700*/  LDL.LU R8, [R1+0xff4] ;  /* 0x000ff40001087983 */ /* 0x001f680000300800 */
[----:B------:R0:W-:Y:S01]  /*48710*/  STL [R1+0x508], R20 ;  /* 0x0005081401007387 */ /* 0x0001e20000100800 */
[----:B------:R-:W-:Y:S01]  /*48720*/  I2FP.F32.S32 R2, R2 ;  /* 0x0000000200027245 */ /* 0x000fe20000201400 */
[C---:B0-----:R-:W-:Y:S01]  /*48730*/  FMUL R20, R4.reuse, R14 ;  /* 0x0000000e04147220 */ /* 0x041fe20000400000 */
[C---:B------:R-:W-:Y:S01]  /*48740*/  FMUL R14, R4.reuse, R13 ;  /* 0x0000000d040e7220 */ /* 0x040fe20000400000 */
[C---:B------:R-:W-:Y:S01]  /*48750*/  FMUL R13, R4.reuse, R12 ;  /* 0x0000000c040d7220 */ /* 0x040fe20000400000 */
[C---:B------:R-:W-:Y:S01]  /*48760*/  FMUL R12, R4.reuse, R11 ;  /* 0x0000000b040c7220 */ /* 0x040fe20000400000 */
[C---:B------:R-:W-:Y:S01]  /*48770*/  FMUL R11, R4.reuse, R10 ;  /* 0x0000000a040b7220 */ /* 0x040fe20000400000 */
[----:B------:R-:W-:Y:S01]  /*48780*/  STL [R1+0x504], R20 ;  /* 0x0005041401007387 */ /* 0x000fe20000100800 */
[----:B------:R-:W-:-:S03]  /*48790*/  FMUL R10, R4, R6 ;  /* 0x00000006040a7220 */ /* 0x000fc60000400000 */
[----:B------:R-:W-:Y:S04]  /*487a0*/  STL [R1+0x500], R14 ;  /* 0x0005000e01007387 */ /* 0x000fe80000100800 */
[----:B------:R-:W-:Y:S04]  /*487b0*/  STL [R1+0x4f8], R13 ;  /* 0x0004f80d01007387 */ /* 0x000fe80000100800 */
[----:B------:R-:W-:Y:S04]  /*487c0*/  STL [R1+0x4f0], R12 ;  /* 0x0004f00c01007387 */ /* 0x000fe80000100800 */
[----:B------:R-:W2:Y:S04]  /*487d0*/  LDL.LU R6, [R1+0xff0] ;  /* 0x000ff00001067983 */ /* 0x000ea80000300800 */
[----:B------:R-:W-:Y:S01]  /*487e0*/  STL [R1+0x4e4], R11 ;  /* 0x0004e40b01007387 */ /* 0x000fe20000100800 */
[----:B------:R-:W-:-:S03]  /*487f0*/  I2FP.F32.S32 R0, R0 ;  /* 0x0000000000007245 */ /* 0x000fc60000201400 */
[----:B------:R-:W2:Y:S04]  /*48800*/  LDL.LU R4, [R1+0x4b4] ;  /* 0x0004b40001047983 */ /* 0x000ea80000300800 */
[----:B------:R0:W-:Y:S02]  /*48810*/  STL [R1+0x4e0], R10 ;  /* 0x0004e00a01007387 */ /* 0x0001e40000100800 */
[----:B0-----:R-:W-:Y:S02]  /*48820*/  FFMA.FTZ R10, R2, 1.1920928955078125e-07, R3 ;  /* 0x34000000020a7823 */ /* 0x001fe40000010003 */
[----:B------:R-:W2:Y:S04]  /*48830*/  LDL.LU R2, [R1+0x4a4] ;  /* 0x0004a40001027983 */ /* 0x000ea80000300800 */
[----:B------:R-:W2:Y:S04]  /*48840*/  LDL.LU R3, [R1+0x4a8] ;  /* 0x0004a80001037983 */ /* 0x000ea80000300800 */
[----:B------:R0:W-:Y:S02]  /*48850*/  STL [R1+0x6b8], R10 ;  /* 0x0006b80a01007387 */ /* 0x0001e40000100800 */
[----:B0-----:R-:W-:-:S02]  /*48860*/  FFMA.FTZ R10, R0, 1.1920928955078125e-07, R5 ;  /* 0x34000000000a7823 */ /* 0x001fc40000010005 */
[----:B------:R-:W2:Y:S04]  /*48870*/  LDL.LU R0, [R1+0x494] ;  /* 0x0004940001007983 */ /* 0x000ea80000300800 */
[----:B------:R-:W2:Y:S01]  /*48880*/  LDL.LU R5, [R1+0x498] ;  /* 0x0004980001057983 */ /* 0x000ea20000300800 */
[C---:B------:R-:W-:Y:S02]  /*48890*/  FSETP.GT.AND P4, PT, |R7|.reuse, 8.50705917302346158658e+37, PT ;  /* 0x7e8000000700780b */ /* 0x040fe40003f84200 */
[----:B------:R-:W-:-:S11]  /*488a0*/  FSETP.GEU.AND P3, PT, |R7|, 1.175494350822287508e-38, PT ;  /* 0x008000000700780b */ /* 0x000fd60003f6e200 */
[----:B------:R-:W-:-:S04]  /*488b0*/  @P4 FMUL R7, R7, 0.25 ;  /* 0x3e80000007074820 */ /* 0x000fc80000400000 */
[----:B------:R-:W-:-:S06]  /*488c0*/  @!P3 FMUL R7, R7, 16777216 ;  /* 0x4b8000000707b820 */ /* 0x000fcc0000400000 */
[----:B------:R-:W0:Y:S01]  /*488d0*/  MUFU.RCP R7, R7 ;  /* 0x0000000700077308 */ /* 0x000e220000001000 */
[----:B------:R1:W-:Y:S04]  /*488e0*/  STL [R1+0x6b4], R10 ;  /* 0x0006b40a01007387 */ /* 0x0003e80000100800 */
[----:B------:R-:W2:Y:S01]  /*488f0*/  LDL.LU R11, [R1+0x49c] ;  /* 0x00049c00010b7983 */ /* 0x000ea20000300800 */
[----:B---3--:R-:W-:-:S03]  /*48900*/  @P4 FMUL R9, R9, 0.25 ;  /* 0x3e80000009094820 */ /* 0x008fc60000400000 */
[----:B-1----:R-:W3:Y:S04]  /*48910*/  LDL.LU R10, [R1+0x4a0] ;  /* 0x0004a000010a7983 */ /* 0x002ee80000300800 */
[----:B------:R-:W3:Y:S04]  /*48920*/  LDL.LU R20, [R1+0x4b0] ;  /* 0x0004b00001147983 */ /* 0x000ee80000300800 */
[----:B------:R-:W3:Y:S04]  /*48930*/  LDL.LU R14, [R1+0x4bc] ;  /* 0x0004bc00010e7983 */ /* 0x000ee80000300800 */
[----:B------:R-:W3:Y:S04]  /*48940*/  LDL.LU R13, [R1+0x510] ;  /* 0x00051000010d7983 */ /* 0x000ee80000300800 */
[----:B------:R-:W3:Y:S01]  /*48950*/  LDL.LU R12, [R1+0x51c] ;  /* 0x00051c00010c7983 */ /* 0x000ee20000300800 */
[----:B------:R-:W-:Y:S01]  /*48960*/  @!P3 FMUL R9, R9, 16777216 ;  /* 0x4b8000000909b820 */ /* 0x000fe20000400000 */
[----:B----4-:R-:W-:-:S04]  /*48970*/  @P4 FMUL R15, R15, 0.25 ;  /* 0x3e8000000f0f4820 */ /* 0x010fc80000400000 */
[----:B------:R-:W-:Y:S01]  /*48980*/  @!P3 FMUL R15, R15, 16777216 ;  /* 0x4b8000000f0fb820 */ /* 0x000fe20000400000 */
[----:B-----5:R-:W-:-:S04]  /*48990*/  @P4 FMUL R8, R8, 0.25 ;  /* 0x3e80000008084820 */ /* 0x020fc80000400000 */
[----:B------:R-:W-:Y:S01]  /*489a0*/  @!P3 FMUL R8, R8, 16777216 ;  /* 0x4b8000000808b820 */ /* 0x000fe20000400000 */
[----:B--2---:R-:W-:-:S04]  /*489b0*/  @P4 FMUL R4, R4, 0.25 ;  /* 0x3e80000004044820 */ /* 0x004fc80000400000 */
[----:B------:R-:W-:Y:S01]  /*489c0*/  @!P3 FMUL R4, R4, 16777216 ;  /* 0x4b8000000404b820 */ /* 0x000fe20000400000 */
[----:B------:R-:W-:Y:S01]  /*489d0*/  @P4 FMUL R2, R2, 0.25 ;  /* 0x3e80000002024820 */ /* 0x000fe20000400000 */
[----:B------:R-:W-:-:S03]  /*489e0*/  @P4 FMUL R3, R3, 0.25 ;  /* 0x3e80000003034820 */ /* 0x000fc60000400000 */
[----:B------:R-:W-:Y:S01]  /*489f0*/  @!P3 FMUL R2, R2, 16777216 ;  /* 0x4b8000000202b820 */ /* 0x000fe20000400000 */
[----:B------:R-:W-:Y:S01]  /*48a00*/  @!P3 FMUL R3, R3, 16777216 ;  /* 0x4b8000000303b820 */ /* 0x000fe20000400000 */
[----:B------:R-:W-:-:S04]  /*48a10*/  @P4 FMUL R0, R0, 0.25 ;  /* 0x3e80000000004820 */ /* 0x000fc80000400000 */
[----:B------:R-:W-:Y:S01]  /*48a20*/  @!P3 FMUL R0, R0, 16777216 ;  /* 0x4b8000000000b820 */ /* 0x000fe20000400000 */
[----:B------:R-:W-:-:S03]  /*48a30*/  @P4 FMUL R5, R5, 0.25 ;  /* 0x3e80000005054820 */ /* 0x000fc60000400000 */
[----:B0-----:R-:W-:Y:S01]  /*48a40*/  FMUL R0, R7, R0 ;  /* 0x0000000007007220 */ /* 0x001fe20000400000 */
[----:B------:R-:W-:-:S04]  /*48a50*/  @!P3 FMUL R5, R5, 16777216 ;  /* 0x4b8000000505b820 */ /* 0x000fc80000400000 */
[----:B------:R0:W-:Y:S02]  /*48a60*/  STL [R1+0x4fc], R0 ;  /* 0x0004fc0001007387 */ /* 0x0001e40000100800 */
[C---:B0-----:R-:W-:Y:S01]  /*48a70*/  FMUL R0, R7.reuse, R5 ;  /* 0x0000000507007220 */ /* 0x041fe20000400000 */
[C---:B------:R-:W-:Y:S01]  /*48a80*/  FMUL R5, R7.reuse, R2 ;  /* 0x0000000207057220 */ /* 0x040fe20000400000 */
[C---:B------:R-:W-:Y:S01]  /*48a90*/  FMUL R2, R7.reuse, R3 ;  /* 0x0000000307027220 */ /* 0x040fe20000400000 */
[C---:B------:R-:W-:Y:S02]  /*48aa0*/  FMUL R3, R7.reuse, R9 ;  /* 0x0000000907037220 */ /* 0x040fe40000400000 */
[----:B------:R0:W-:Y:S04]  /*48ab0*/  STL [R1+0x4f4], R0 ;  /* 0x0004f40001007387 */ /* 0x0001e80000100800 */
[----:B------:R-:W-:Y:S04]  /*48ac0*/  STL [R1+0x4ec], R5 ;  /* 0x0004ec0501007387 */ /* 0x000fe80000100800 */
[----:B------:R1:W-:Y:S01]  /*48ad0*/  STL [R1+0x4e8], R2 ;  /* 0x0004e80201007387 */ /* 0x0003e20000100800 */
[----:B0-----:R-:W-:-:S03]  /*48ae0*/  FMUL R0, R7, R4 ;  /* 0x0000000407007220 */ /* 0x001fc60000400000 */
[----:B------:R-:W2:Y:S04]  /*48af0*/  LDL.LU R9, [R1+0xfec] ;  /* 0x000fec0001097983 */ /* 0x000ea80000300800 */
[----:B------:R0:W-:Y:S01]  /*48b00*/  STL [R1+0x4dc], R0 ;  /* 0x0004dc0001007387 */ /* 0x0001e20000100800 */
[----:B-1----:R-:W-:-:S03]  /*48b10*/  FMUL R2, R7, R15 ;  /* 0x0000000f07027220 */ /* 0x002fc60000400000 */
[----:B------:R-:W-:Y:S01]  /*48b20*/  STL [R1+0x4d8], R3 ;  /* 0x0004d80301007387 */ /* 0x000fe20000100800 */
[----:B0-----:R-:W-:-:S03]  /*48b30*/  FMUL R0, R7, R8 ;  /* 0x0000000807007220 */ /* 0x001fc60000400000 */
[----:B------:R-:W4:Y:S04]  /*48b40*/  LDL.LU R8, [R1+0xfe8] ;  /* 0x000fe80001087983 */ /* 0x000f280000300800 */
[----:B------:R0:W-:Y:S04]  /*48b50*/  STL [R1+0x4d4], R2 ;  /* 0x0004d40201007387 */ /* 0x0001e80000100800 */
[----:B------:R-:W5:Y:S01]  /*48b60*/  LDL.LU R7, [R1+0x4ac] ;  /* 0x0004ac0001077983 */ /* 0x000f620000300800 */
[C---:B------:R-:W-:Y:S02]  /*48b70*/  FSETP.GT.AND P2, PT, |R6|.reuse, 8.50705917302346158658e+37, PT ;  /* 0x7e8000000600780b */ /* 0x040fe40003f44200 */
[----:B------:R-:W-:-:S02]  /*48b80*/  FSETP.GEU.AND P6, PT, |R6|, 1.175494350822287508e-38, PT ;  /* 0x008000000600780b */ /* 0x000fc40003fce200 */
[C---:B------:R-:W-:Y:S01]  /*48b90*/  FSETP.GEU.AND P5, PT, R6.reuse, 1.175494350822287508e-38, PT ;  /* 0x008000000600780b */ /* 0x040fe20003fae000 */
[----:B0-----:R-:W-:-:S05]  /*48ba0*/  FMUL R2, R6, 8388608 ;  /* 0x4b00000006027820 */ /* 0x001fca0000400000 */
[----:B------:R-:W-:-:S03]  /*48bb0*/  FSEL R5, R2, R6, !P5 ;  /* 0x0000000602057208 */ /* 0x000fc60006800000 */
[----:B------:R-:W-:-:S04]  /*48bc0*/  @P2 FMUL R6, R6, 0.25 ;  /* 0x3e80000006062820 */ /* 0x000fc80000400000 */
[----:B------:R-:W-:Y:S01]  /*48bd0*/  @!P6 FMUL R6, R6, 16777216 ;  /* 0x4b8000000606e820 */ /* 0x000fe20000400000 */
[----:B------:R2:W-:Y:S05]  /*48be0*/  STL [R1+0x4d0], R0 ;  /* 0x0004d00001007387 */ /* 0x0005ea0000100800 */
[----:B------:R-:W0:Y:S01]  /*48bf0*/  MUFU.RCP R6, R6 ;  /* 0x0000000600067308 */ /* 0x000e220000001000 */
[----:B------:R-:W-:Y:S01]  /*48c00*/  @P2 FMUL R11, R11, 0.25 ;  /* 0x3e8000000b0b2820 */ /* 0x000fe20000400000 */
[----:B---3--:R-:W-:Y:S01]  /*48c10*/  @P2 FMUL R10, R10, 0.25 ;  /* 0x3e8000000a0a2820 */ /* 0x008fe20000400000 */
[----:B------:R-:W-:Y:S02]  /*48c20*/  IADD3 R2, PT, PT, R5, -0x3f3504f3, RZ ;  /* 0xc0cafb0d05027810 */ /* 0x000fe40007ffe0ff */
[----:B------:R-:W-:Y:S01]  /*48c30*/  @!P6 FMUL R11, R11, 16777216 ;  /* 0x4b8000000b0be820 */ /* 0x000fe20000400000 */
[----:B------:R-:W-:Y:S01]  /*48c40*/  @!P6 FMUL R10, R10, 16777216 ;  /* 0x4b8000000a0ae820 */ /* 0x000fe20000400000 */
[----:B------:R-:W-:Y:S01]  /*48c50*/  LOP3.LUT R2, R2, 0xff800000, RZ, 0xc0, !PT ;  /* 0xff80000002027812 */ /* 0x000fe200078ec0ff */
[----:B------:R1:W-:Y:S01]  /*48c60*/  STL [R1+0x400], R5 ;  /* 0x0004000501007387 */ /* 0x0003e20000100800 */
[----:B------:R-:W-:Y:S01]  /*48c70*/  @P2 FMUL R20, R20, 0.25 ;  /* 0x3e80000014142820 */ /* 0x000fe20000400000 */
[----:B------:R-:W-:Y:S01]  /*48c80*/  @P2 FMUL R14, R14, 0.25 ;  /* 0x3e8000000e0e2820 */ /* 0x000fe20000400000 */
[----:B------:R-:W-:Y:S01]  /*48c90*/  @P2 FMUL R13, R13, 0.25 ;  /* 0x3e8000000d0d2820 */ /* 0x000fe20000400000 */
[C---:B0-----:R-:W-:Y:S01]  /*48ca0*/  FMUL R11, R6.reuse, R11 ;  /* 0x0000000b060b7220 */ /* 0x041fe20000400000 */
[----:B------:R-:W-:Y:S01]  /*48cb0*/  FMUL R10, R6, R10 ;  /* 0x0000000a060a7220 */ /* 0x000fe20000400000 */
[----:B------:R-:W-:Y:S01]  /*48cc0*/  @!P6 FMUL R20, R20, 16777216 ;  /* 0x4b8000001414e820 */ /* 0x000fe20000400000 */
[----:B------:R-:W-:Y:S01]  /*48cd0*/  @!P6 FMUL R14, R14, 16777216 ;  /* 0x4b8000000e0ee820 */ /* 0x000fe20000400000 */
[----:B------:R-:W-:Y:S01]  /*48ce0*/  @P2 FMUL R12, R12, 0.25 ;  /* 0x3e8000000c0c2820 */ /* 0x000fe20000400000 */
[----:B------:R-:W-:Y:S01]  /*48cf0*/  @!P6 FMUL R13, R13, 16777216 ;  /* 0x4b8000000d0de820 */ /* 0x000fe20000400000 */
[----:B------:R-:W-:-:S02]  /*48d00*/  FMUL R20, R6, R20 ;  /* 0x0000001406147220 */ /* 0x000fc40000400000 */
[----:B------:R-:W-:Y:S01]  /*48d10*/  @!P6 FMUL R12, R12, 16777216 ;  /* 0x4b8000000c0ce820 */ /* 0x000fe20000400000 */
[C---:B------:R-:W-:Y:S01]  /*48d20*/  FMUL R13, R6.reuse, R13 ;  /* 0x0000000d060d7220 */ /* 0x040fe20000400000 */
[----:B------:R-:W-:Y:S02]  /*48d30*/  FSEL R3, RZ, -23, P5 ;  /* 0xc1b80000ff037808 */ /* 0x000fe40002800000 */
[----:B------:R-:W-:Y:S01]  /*48d40*/  FMUL R12, R6, R12 ;  /* 0x0000000c060c7220 */ /* 0x000fe20000400000 */
[----:B------:R-:W-:Y:S01]  /*48d50*/  FSEL R4, RZ, -23, P0 ;  /* 0xc1b80000ff047808 */ /* 0x000fe20000000000 */
[C---:B--2---:R-:W-:Y:S01]  /*48d60*/  FMUL R0, R9.reuse, 8388608 ;  /* 0x4b00000009007820 */ /* 0x044fe20000400000 */
[----:B------:R-:W-:-:S04]  /*48d70*/  FSETP.GEU.AND P1, PT, R9, 1.175494350822287508e-38, PT ;  /* 0x008000000900780b */ /* 0x000fc80003f2e000 */
[----:B------:R-:W-:Y:S01]  /*48d80*/  FSEL R15, R0, R9, !P1 ;  /* 0x00000009000f7208 */ /* 0x000fe20004800000 */
[----:B------:R-:W-:-:S04]  /*48d90*/  VIADD R0, R16, 0xc0cafb0d ;  /* 0xc0cafb0d10007836 */ /* 0x000fc80000000000 */
[----:B------:R-:W-:Y:S01]  /*48da0*/  STL [R1+0x408], R15 ;  /* 0x0004080f01007387 */ /* 0x000fe20000100800 */
[----:B------:R-:W-:-:S03]  /*48db0*/  LOP3.LUT R0, R0, 0xff800000, RZ, 0xc0, !PT ;  /* 0xff80000000007812 */ /* 0x000fc600078ec0ff */
[----:B-1----:R-:W2:Y:S04]  /*48dc0*/  LDL.LU R5, [R1+0x474] ;  /* 0x0004740001057983 */ /* 0x002ea80000300800 */
[----:B------:R-:W3:Y:S01]  /*48dd0*/  LDL.LU R16, [R1+0x484] ;  /* 0x0004840001107983 */ /* 0x000ee20000300800 */
[----:B-----5:R-:W-:-:S03]  /*48de0*/  @P2 FMUL R7, R7, 0.25 ;  /* 0x3e80000007072820 */ /* 0x020fc60000400000 */
[----:B------:R0:W-:Y:S01]  /*48df0*/  STL [R1+0x530], R2 ;  /* 0x0005300201007387 */ /* 0x0001e20000100800 */
[----:B------:R-:W-:-:S03]  /*48e00*/  @!P6 FMUL R7, R7, 16777216 ;  /* 0x4b8000000707e820 */ /* 0x000fc60000400000 */
[----:B------:R-:W-:Y:S01]  /*48e10*/  STL [R1+0x52c], R0 ;  /* 0x00052c0001007387 */ /* 0x000fe20000100800 */
[----:B------:R-:W-:-:S03]  /*48e20*/  FMUL R7, R6, R7 ;  /* 0x0000000706077220 */ /* 0x000fc60000400000 */
[----:B------:R1:W-:Y:S01]  /*48e30*/  STL [R1+0x4cc], R11 ;  /* 0x0004cc0b01007387 */ /* 0x0003e20000100800 */
[----:B----4-:R-:W-:Y:S01]  /*48e40*/  @P2 FMUL R8, R8, 0.25 ;  /* 0x3e80000008082820 */ /* 0x010fe20000400000 */
[----:B0-----:R-:W-:Y:S02]  /*48e50*/  I2FP.F32.S32 R2, R2 ;  /* 0x0000000200027245 */ /* 0x001fe40000201400 */
[----:B-1----:R-:W4:Y:S04]  /*48e60*/  LDL.LU R11, [R1+0xfe4] ;  /* 0x000fe400010b7983 */ /* 0x002f280000300800 */
[----:B------:R0:W-:Y:S01]  /*48e70*/  STL [R1+0x4c8], R10 ;  /* 0x0004c80a01007387 */ /* 0x0001e20000100800 */
[----:B------:R-:W-:-:S03]  /*48e80*/  @!P6 FMUL R8, R8, 16777216 ;  /* 0x4b8000000808e820 */ /* 0x000fc60000400000 */
[----:B0-----:R-:W5:Y:S04]  /*48e90*/  LDL.LU R10, [R1+0xfe0] ;  /* 0x000fe000010a7983 */ /* 0x001f680000300800 */
[----:B------:R0:W-:Y:S04]  /*48ea0*/  STL [R1+0x4c4], R7 ;  /* 0x0004c40701007387 */ /* 0x0001e80000100800 */
[----:B------:R-:W-:Y:S01]  /*48eb0*/  STL [R1+0x4c0], R20 ;  /* 0x0004c01401007387 */ /* 0x000fe20000100800 */
[----:B0-----:R-:W-:-:S05]  /*48ec0*/  FMUL R7, R6, R14 ;  /* 0x0000000e06077220 */ /* 0x001fca0000400000 */
[----:B------:R0:W-:Y:S01]  /*48ed0*/  STL [R1+0x4b4], R7 ;  /* 0x0004b40701007387 */ /* 0x0001e20000100800 */
[----:B------:R-:W-:-:S03]  /*48ee0*/  I2FP.F32.S32 R0, R0 ;  /* 0x0000000000007245 */ /* 0x000fc60000201400 */
[----:B------:R-:W-:Y:S01]  /*48ef0*/  STL [R1+0x4ac], R13 ;  /* 0x0004ac0d01007387 */ /* 0x000fe20000100800 */
[----:B0-----:R-:W-:Y:S01]  /*48f00*/  FMUL R7, R6, R8 ;  /* 0x0000000806077220 */ /* 0x001fe20000400000 */
[----:B------:R-:W-:Y:S02]  /*48f10*/  FFMA.FTZ R6, R2, 1.1920928955078125e-07, R3 ;  /* 0x3400000002067823 */ /* 0x000fe40000010003 */
[----:B------:R-:W5:Y:S04]  /*48f20*/  LDL.LU R8, [R1+0xfdc] ;  /* 0x000fdc0001087983 */ /* 0x000f680000300800 */
[----:B------:R-:W-:Y:S04]  /*48f30*/  STL [R1+0x4a0], R12 ;  /* 0x0004a00c01007387 */ /* 0x000fe80000100800 */
[----:B------:R-:W-:Y:S04]  /*48f40*/  STL [R1+0x49c], R7 ;  /* 0x00049c0701007387 */ /* 0x000fe80000100800 */
[----:B------:R-:W5:Y:S04]  /*48f50*/  LDL.LU R2, [R1+0x31c] ;  /* 0x00031c0001027983 */ /* 0x000f680000300800 */
[----:B------:R-:W5:Y:S04]  /*48f60*/  LDL.LU R3, [R1+0x460] ;  /* 0x0004600001037983 */ /* 0x000f680000300800 */
[----:B------:R0:W-:Y:S02]  /*48f70*/  STL [R1+0x6b0], R6 ;  /* 0x0006b00601007387 */ /* 0x0001e40000100800 */
[----:B0-----:R-:W-:-:S02]  /*48f80*/  FFMA.FTZ R6, R0, 1.1920928955078125e-07, R4 ;  /* 0x3400000000067823 */ /* 0x001fc40000010004 */
[----:B------:R-:W5:Y:S04]  /*48f90*/  LDL.LU R0, [R1+0x30c] ;  /* 0x00030c0001007983 */ /* 0x000f680000300800 */
[----:B------:R-:W5:Y:S01]  /*48fa0*/  LDL.LU R4, [R1+0x310] ;  /* 0x0003100001047983 */ /* 0x000f620000300800 */
[C---:B------:R-:W-:Y:S02]  /*48fb0*/  FSETP.GT.AND P4, PT, |R9|.reuse, 8.50705917302346158658e+37, PT ;  /* 0x7e8000000900780b */ /* 0x040fe40003f84200 */
[----:B------:R-:W-:-:S11]  /*48fc0*/  FSETP.GEU.AND P3, PT, |R9|, 1.175494350822287508e-38, PT ;  /* 0x008000000900780b */ /* 0x000fd60003f6e200 */
[----:B------:R-:W-:-:S04]  /*48fd0*/  @P4 FMUL R9, R9, 0.25 ;  /* 0x3e80000009094820 */ /* 0x000fc80000400000 */
[----:B------:R-:W-:-:S06]  /*48fe0*/  @!P3 FMUL R9, R9, 16777216 ;  /* 0x4b8000000909b820 */ /* 0x000fcc0000400000 */
[----:B------:R-:W0:Y:S01]  /*48ff0*/  MUFU.RCP R9, R9 ;  /* 0x0000000900097308 */ /* 0x000e220000001000 */
[----:B------:R1:W-:Y:S04]  /*49000*/  STL [R1+0x6ac], R6 ;  /* 0x0006ac0601007387 */ /* 0x0003e80000100800 */
[----:B------:R-:W5:Y:S04]  /*49010*/  LDL.LU R13, [R1+0x314] ;  /* 0x00031400010d7983 */ /* 0x000f680000300800 */
[----:B------:R-:W5:Y:S04]  /*49020*/  LDL.LU R12, [R1+0x318] ;  /* 0x00031800010c7983 */ /* 0x000f680000300800 */
[----:B-1----:R-:W5:Y:S04]  /*49030*/  LDL.LU R6, [R1+0x470] ;  /* 0x0004700001067983 */ /* 0x002f680000300800 */
[----:B------:R-:W5:Y:S04]  /*49040*/  LDL.LU R7, [R1+0x47c] ;  /* 0x00047c0001077983 */ /* 0x000f680000300800 */
[----:B------:R-:W5:Y:S04]  /*49050*/  LDL.LU R20, [R1+0x480] ;  /* 0x0004800001147983 */ /* 0x000f680000300800 */
[----:B------:R-:W5:Y:S01]  /*49060*/  LDL.LU R14, [R1+0x48c] ;  /* 0x00048c00010e7983 */ /* 0x000f620000300800 */
[----:B--2---:R-:W-:Y:S01]  /*49070*/  @P4 FMUL R5, R5, 0.25 ;  /* 0x3e80000005054820 */ /* 0x004fe20000400000 */
[----:B---3--:R-:W-:-:S03]  /*49080*/  @P4 FMUL R16, R16, 0.25 ;  /* 0x3e80000010104820 */ /* 0x008fc60000400000 */
[----:B------:R-:W-:Y:S01]  /*49090*/  @!P3 FMUL R5, R5, 16777216 ;  /* 0x4b8000000505b820 */ /* 0x000fe20000400000 */
[----:B------:R-:W-:Y:S01]  /*490a0*/  @!P3 FMUL R16, R16, 16777216 ;  /* 0x4b8000001010b820 */ /* 0x000fe20000400000 */
[----:B----4-:R-:W-:-:S04]  /*490b0*/  @P4 FMUL R11, R11, 0.25 ;  /* 0x3e8000000b0b4820 */ /* 0x010fc80000400000 */
[----:B------:R-:W-:Y:S01]  /*490c0*/  @!P3 FMUL R11, R11, 16777216 ;  /* 0x4b8000000b0bb820 */ /* 0x000fe20000400000 */
[----:B-----5:R-:W-:-:S04]  /*490d0*/  @P4 FMUL R10, R10, 0.25 ;  /* 0x3e8000000a0a4820 */ /* 0x020fc80000400000 */
        /* <DEDUP_REMOVED lines=24> */
[----:B------:R-:W3:Y:S04]  /*49260*/  LDL.LU R10, [R1+0xfd4] ;  /* 0x000fd400010a7983 */ /* 0x000ee80000300800 */
[----:B------:R0:W-:Y:S04]  /*49270*/  STL [R1+0x484], R2 ;  /* 0x0004840201007387 */ /* 0x0001e80000100800 */
[----:B------:R-:W4:Y:S01]  /*49280*/  LDL.LU R9, [R1+0x464] ;  /* 0x0004640001097983 */ /* 0x000f220000300800 */
        /* <DEDUP_REMOVED lines=10> */
[----:B------:R-:W-:Y:S02]  /*49330*/  VIADD R2, R16, 0xc0cafb0d ;  /* 0xc0cafb0d10027836 */ /* 0x000fe40000000000 */
[----:B------:R-:W-:Y:S01]  /*49340*/  @P2 FMUL R12, R12, 0.25 ;  /* 0x3e8000000c0c2820 */ /* 0x000fe20000400000 */
[----:B------:R-:W-:Y:S01]  /*49350*/  @!P6 FMUL R13, R13, 16777216 ;  /* 0x4b8000000d0de820 */ /* 0x000fe20000400000 */
[----:B------:R-:W-:-:S02]  /*49360*/  @P2 FMUL R6, R6, 0.25 ;  /* 0x3e80000006062820 */ /* 0x000fc40000400000 */
[----:B------:R-:W-:Y:S01]  /*49370*/  @!P6 FMUL R12, R12, 16777216 ;  /* 0x4b8000000c0ce820 */ /* 0x000fe20000400000 */
[----:B------:R-:W-:Y:S01]  /*49380*/  LOP3.LUT R2, R2, 0xff800000, RZ, 0xc0, !PT ;  /* 0xff80000002027812 */ /* 0x000fe200078ec0ff */
[----:B------:R1:W-:Y:S01]  /*49390*/  STL [R1+0x3f0], R16 ;  /* 0x0003f01001007387 */ /* 0x0003e20000100800 */
[----:B------:R-:W-:Y:S01]  /*493a0*/  @P2 FMUL R7, R7, 0.25 ;  /* 0x3e80000007072820 */ /* 0x000fe20000400000 */
[----:B------:R-:W-:Y:S01]  /*493b0*/  @P2 FMUL R20, R20, 0.25 ;  /* 0x3e80000014142820 */ /* 0x000fe20000400000 */
[----:B------:R-:W-:Y:S01]  /*493c0*/  @!P6 FMUL R6, R6, 16777216 ;  /* 0x4b8000000606e820 */ /* 0x000fe20000400000 */
[----:B------:R-:W-:Y:S01]  /*493d0*/  @P2 FMUL R14, R14, 0.25 ;  /* 0x3e8000000e0e2820 */ /* 0x000fe20000400000 */
[C---:B0-----:R-:W-:Y:S01]  /*493e0*/  FMUL R13, R8.reuse, R13 ;  /* 0x0000000d080d7220 */ /* 0x041fe20000400000 */
[----:B------:R-:W-:Y:S01]  /*493f0*/  FMUL R12, R8, R12 ;  /* 0x0000000c080c7220 */ /* 0x000fe20000400000 */
[----:B------:R-:W-:Y:S01]  /*49400*/  @!P6 FMUL R7, R7, 16777216 ;  /* 0x4b8000000707e820 */ /* 0x000fe20000400000 */
[----:B------:R-:W-:Y:S01]  /*49410*/  @!P6 FMUL R20, R20, 16777216 ;  /* 0x4b8000001414e820 */ /* 0x000fe20000400000 */
[----:B------:R-:W-:Y:S01]  /*49420*/  FMUL R6, R8, R6 ;  /* 0x0000000608067220 */ /* 0x000fe20000400000 */
[----:B------:R-:W-:Y:S01]  /*49430*/  @!P6 FMUL R14, R14, 16777216 ;  /* 0x4b8000000e0ee820 */ /* 0x000fe20000400000 */
[----:B------:R-:W-:Y:S01]  /*49440*/  FMUL R7, R8, R7 ;  /* 0x0000000708077220 */ /* 0x000fe20000400000 */
[----:B------:R-:W-:-:S02]  /*49450*/  FSEL R3, RZ, -23, P5 ;  /* 0xc1b80000ff037808 */ /* 0x000fc40002800000 */
[----:B------:R-:W-:Y:S01]  /*49460*/  FSEL R4, RZ, -23, P1 ;  /* 0xc1b80000ff047808 */ /* 0x000fe20000800000 */
[C---:B--2---:R-:W-:Y:S01]  /*49470*/  FMUL R0, R11.reuse, 8388608 ;  /* 0x4b0000000b007820 */ /* 0x044fe20000400000 */
[----:B------:R-:W-:-:S04]  /*49480*/  FSETP.GEU.AND P0, PT, R11, 1.175494350822287508e-38, PT ;  /* 0x008000000b00780b */ /* 0x000fc80003f0e000 */
[----:B------:R-:W-:Y:S02]  /*49490*/  FSEL R5, R0, R11, !P0 ;  /* 0x0000000b00057208 */ /* 0x000fe40004000000 */
[----:B------:R-:W-:-:S03]  /*494a0*/  IADD3 R0, PT, PT, R15, -0x3f3504f3, RZ ;  /* 0xc0cafb0d0f007810 */ /* 0x000fc60007ffe0ff */
[----:B------:R-:W-:Y:S01]  /*494b0*/  STL [R1+0x3f4], R5 ;  /* 0x0003f40501007387 */ /* 0x000fe20000100800 */
[----:B------:R-:W-:-:S03]  /*494c0*/  LOP3.LUT R0, R0, 0xff800000, RZ, 0xc0, !PT ;  /* 0xff80000000007812 */ /* 0x000fc600078ec0ff */
[----:B------:R-:W2:Y:S04]  /*494d0*/  LDL.LU R15, [R1+0x24c] ;  /* 0x00024c00010f7983 */ /* 0x000ea80000300800 */
[----:B-1----:R-:W5:Y:S01]  /*494e0*/  LDL.LU R16, [R1+0x2fc] ;  /* 0x0002fc0001107983 */ /* 0x002f620000300800 */
[----:B----4-:R-:W-:-:S03]  /*494f0*/  @P2 FMUL R9, R9, 0.25 ;  /* 0x3e80000009092820 */ /* 0x010fc60000400000 */
[----:B------:R0:W-:Y:S01]  /*49500*/  STL [R1+0x488], R2 ;  /* 0x0004880201007387 */ /* 0x0001e20000100800 */
[----:B------:R-:W-:-:S03]  /*49510*/  @!P6 FMUL R9, R9, 16777216 ;  /* 0x4b8000000909e820 */ /* 0x000fc60000400000 */
[----:B------:R-:W-:Y:S01]  /*49520*/  STL [R1+0x4bc], R0 ;  /* 0x0004bc0001007387 */ /* 0x000fe20000100800 */
[----:B---3--:R-:W-:Y:S01]  /*49530*/  @P2 FMUL R10, R10, 0.25 ;  /* 0x3e8000000a0a2820 */ /* 0x008fe20000400000 */
[----:B------:R-:W-:Y:S02]  /*49540*/  FMUL R9, R8, R9 ;  /* 0x0000000908097220 */ /* 0x000fe40000400000 */
[----:B------:R1:W-:Y:S01]  /*49550*/  STL [R1+0x474], R13 ;  /* 0x0004740d01007387 */ /* 0x0003e20000100800 */
[----:B------:R-:W-:Y:S01]  /*49560*/  @!P6 FMUL R10, R10, 16777216 ;  /* 0x4b8000000a0ae820 */ /* 0x000fe20000400000 */
[----:B0-----:R-:W-:Y:S02]  /*49570*/  I2FP.F32.S32 R2, R2 ;  /* 0x0000000200027245 */ /* 0x001fe40000201400 */
[----:B-1----:R-:W3:Y:S04]  /*49580*/  LDL.LU R13, [R1+0xfd0] ;  /* 0x000fd000010d7983 */ /* 0x002ee80000300800 */
[----:B------:R0:W-:Y:S04]  /*49590*/  STL [R1+0x460], R12 ;  /* 0x0004600c01007387 */ /* 0x0001e80000100800 */
[----:B0-----:R-:W4:Y:S04]  /*495a0*/  LDL.LU R12, [R1+0xfcc] ;  /* 0x000fcc00010c7983 */ /* 0x001f280000300800 */
[----:B------:R0:W-:Y:S04]  /*495b0*/  STL [R1+0x458], R9 ;  /* 0x0004580901007387 */ /* 0x0001e80000100800 */
[----:B------:R1:W-:Y:S01]  /*495c0*/  STL [R1+0x454], R6 ;  /* 0x0004540601007387 */ /* 0x0003e20000100800 */
[----:B0-----:R-:W-:-:S03]  /*495d0*/  FMUL R9, R8, R20 ;  /* 0x0000001408097220 */ /* 0x001fc60000400000 */
[----:B------:R0:W-:Y:S01]  /*495e0*/  STL [R1+0x44c], R7 ;  /* 0x00044c0701007387 */ /* 0x0001e20000100800 */
[----:B-1----:R-:W-:-:S03]  /*495f0*/  FMUL R6, R8, R14 ;  /* 0x0000000e08067220 */ /* 0x002fc60000400000 */
[----:B------:R-:W-:Y:S01]  /*49600*/  STL [R1+0x43c], R9 ;  /* 0x00043c0901007387 */ /* 0x000fe20000100800 */
[----:B------:R-:W-:Y:S01]  /*49610*/  I2FP.F32.S32 R0, R0 ;  /* 0x0000000000007245 */ /* 0x000fe20000201400 */
[----:B0-----:R-:W-:Y:S02]  /*49620*/  FMUL R7, R8, R10 ;  /* 0x0000000a08077220 */ /* 0x001fe40000400000 */
[----:B------:R-:W4:Y:S04]  /*49630*/  LDL.LU R10, [R1+0xfc8] ;  /* 0x000fc800010a7983 */ /* 0x000f280000300800 */
[----:B------:R0:W-:Y:S04]  /*49640*/  STL [R1+0x428], R6 ;  /* 0x0004280601007387 */ /* 0x0001e80000100800 */
[----:B------:R-:W-:Y:S01]  /*49650*/  STL [R1+0x424], R7 ;  /* 0x0004240701007387 */ /* 0x000fe20000100800 */
[----:B0-----:R-:W-:-:S03]  /*49660*/  FFMA.FTZ R6, R2, 1.1920928955078125e-07, R3 ;  /* 0x3400000002067823 */ /* 0x001fc60000010003 */
[----:B------:R-:W4:Y:S04]  /*49670*/  LDL.LU R2, [R1+0x2e0] ;  /* 0x0002e00001027983 */ /* 0x000f280000300800 */
[----:B------:R-:W4:Y:S04]  /*49680*/  LDL.LU R3, [R1+0x2ec] ;  /* 0x0002ec0001037983 */ /* 0x000f280000300800 */
[----:B------:R0:W-:Y:S02]  /*49690*/  STL [R1+0x6a8], R6 ;  /* 0x0006a80601007387 */ /* 0x0001e40000100800 */
[----:B0-----:R-:W-:-:S02]  /*496a0*/  FFMA.FTZ R6, R0, 1.1920928955078125e-07, R4 ;  /* 0x3400000000067823 */ /* 0x001fc40000010004 */
[----:B------:R-:W4:Y:S04]  /*496b0*/  LDL.LU R0, [R1+0x250] ;  /* 0x0002500001007983 */ /* 0x000f280000300800 */
[----:B------:R-:W4:Y:S01]  /*496c0*/  LDL.LU R4, [R1+0x2dc] ;  /* 0x0002dc0001047983 */ /* 0x000f220000300800 */
[C---:B------:R-:W-:Y:S02]  /*496d0*/  FSETP.GT.AND P4, PT, |R11|.reuse, 8.50705917302346158658e+37, PT ;  /* 0x7e8000000b00780b */ /* 0x040fe40003f84200 */
[----:B------:R-:W-:-:S11]  /*496e0*/  FSETP.GEU.AND P3, PT, |R11|, 1.175494350822287508e-38, PT ;  /* 0x008000000b00780b */ /* 0x000fd60003f6e200 */
[----:B------:R-:W-:-:S04]  /*496f0*/  @P4 FMUL R11, R11, 0.25 ;  /* 0x3e8000000b0b4820 */ /* 0x000fc80000400000 */
[----:B------:R-:W-:-:S06]  /*49700*/  @!P3 FMUL R11, R11, 16777216 ;  /* 0x4b8000000b0bb820 */ /* 0x000fcc0000400000 */
[----:B------:R-:W0:Y:S01]  /*49710*/  MUFU.RCP R11, R11 ;  /* 0x0000000b000b7308 */ /* 0x000e220000001000 */
[----:B------:R1:W-:Y:S04]  /*49720*/  STL [R1+0x6a4], R6 ;  /* 0x0006a40601007387 */ /* 0x0003e80000100800 */
[----:B------:R-:W4:Y:S04]  /*49730*/  LDL.LU R14, [R1+0x254] ;  /* 0x00025400010e7983 */ /* 0x000f280000300800 */
[----:B------:R-:W4:Y:S04]  /*49740*/  LDL.LU R8, [R1+0x2e4] ;  /* 0x0002e40001087983 */ /* 0x000f280000300800 */
[----:B------:R-:W4:Y:S04]  /*49750*/  LDL.LU R9, [R1+0x2e8] ;  /* 0x0002e80001097983 */ /* 0x000f280000300800 */
[----:B-1----:R-:W4:Y:S04]  /*49760*/  LDL.LU R6, [R1+0x2f4] ;  /* 0x0002f40001067983 */ /* 0x002f280000300800 */
[----:B------:R-:W4:Y:S04]  /*49770*/  LDL.LU R7, [R1+0x2f8] ;  /* 0x0002f80001077983 */ /* 0x000f280000300800 */
[----:B------:R-:W4:Y:S01]  /*49780*/  LDL.LU R20, [R1+0x304] ;  /* 0x0003040001147983 */ /* 0x000f220000300800 */
[----:B--2---:R-:W-:-:S04]  /*49790*/  @P4 FMUL R15, R15, 0.25 ;  /* 0x3e8000000f0f4820 */ /* 0x004fc80000400000 */
[----:B------:R-:W-:Y:S01]  /*497a0*/  @!P3 FMUL R15, R15, 16777216 ;  /* 0x4b8000000f0fb820 */ /* 0x000fe20000400000 */
[----:B-----5:R-:W-:-:S03]  /*497b0*/  @P4 FMUL R16, R16, 0.25 ;  /* 0x3e80000010104820 */ /* 0x020fc60000400000 */
[----:B0-----:R-:W-:Y:S01]  /*497c0*/  FMUL R15, R11, R15 ;  /* 0x0000000f0b0f7220 */ /* 0x001fe20000400000 */
[----:B------:R-:W-:-:S04]  /*497d0*/  @!P3 FMUL R16, R16, 16777216 ;  /* 0x4b8000001010b820 */ /* 0x000fc80000400000 */
[----:B------:R0:W-:Y:S04]  /*497e0*/  STL [R1+0x450], R15 ;  /* 0x0004500f01007387 */ /* 0x0001e80000100800 */
[----:B0-----:R-:W2:Y:S01]  /*497f0*/  LDL.LU R15, [R1+0xfc4] ;  /* 0x000fc400010f7983 */ /* 0x001ea20000300800 */
[----:B---3--:R-:W-:-:S04]  /*49800*/  @P4 FMUL R13, R13, 0.25 ;  /* 0x3e8000000d0d4820 */ /* 0x008fc80000400000 */
[----:B------:R-:W-:Y:S01]  /*49810*/  @!P3 FMUL R13, R13, 16777216 ;  /* 0x4b8000000d0db820 */ /* 0x000fe20000400000 */
[----:B----4-:R-:W-:-:S04]  /*49820*/  @P4 FMUL R12, R12, 0.25 ;  /* 0x3e8000000c0c4820 */ /* 0x010fc80000400000 */
[----:B------:R-:W-:Y:S01]  /*49830*/  @!P3 FMUL R12, R12, 16777216 ;  /* 0x4b8000000c0cb820 */ /* 0x000fe20000400000 */
[----:B------:R-:W-:Y:S01]  /*49840*/  @P4 FMUL R2, R2, 0.25 ;  /* 0x3e80000002024820 */ /* 0x000fe20000400000 */
[----:B------:R-:W-:-:S03]  /*49850*/  @P4 FMUL R3, R3, 0.25 ;  /* 0x3e80000003034820 */ /* 0x000fc60000400000 */
[----:B------:R-:W-:Y:S01]  /*49860*/  @!P3 FMUL R2, R2, 16777216 ;  /* 0x4b8000000202b820 */ /* 0x000fe20000400000 */
[----:B------:R-:W-:-:S03]  /*49870*/  @!P3 FMUL R3, R3, 16777216 ;  /* 0x4b8000000303b820 */ /* 0x000fc60000400000 */
[----:B------:R-:W-:Y:S01]  /*49880*/  FMUL R2, R11, R2 ;  /* 0x000000020b027220 */ /* 0x000fe20000400000 */
[----:B------:R-:W-:Y:S01]  /*49890*/  @P4 FMUL R0, R0, 0.25 ;  /* 0x3e80000000004820 */ /* 0x000fe20000400000 */
[----:B------:R-:W-:-:S03]  /*498a0*/  @P4 FMUL R4, R4, 0.25 ;  /* 0x3e80000004044820 */ /* 0x000fc60000400000 */
[----:B------:R-:W-:Y:S01]  /*498b0*/  @!P3 FMUL R0, R0, 16777216 ;  /* 0x4b8000000000b820 */ /* 0x000fe20000400000 */
[----:B------:R-:W-:-:S03]  /*498c0*/  @!P3 FMUL R4, R4, 16777216 ;  /* 0x4b8000000404b820 */ /* 0x000fc60000400000 */
[C---:B------:R-:W-:Y:S01]  /*498d0*/  FMUL R0, R11.reuse, R0 ;  /* 0x000000000b007220 */ /* 0x040fe20000400000 */
[----:B------:R-:W-:-:S04]  /*498e0*/  FMUL R4, R11, R4 ;  /* 0x000000040b047220 */ /* 0x000fc80000400000 */
[----:B------:R0:W-:Y:S04]  /*498f0*/  STL [R1+0x440], R0 ;  /* 0x0004400001007387 */ /* 0x0001e80000100800 */
[----:B------:R-:W-:Y:S04]  /*49900*/  STL [R1+0x438], R4 ;  /* 0x0004380401007387 */ /* 0x000fe80000100800 */
[----:B------:R1:W-:Y:S01]  /*49910*/  STL [R1+0x434], R2 ;  /* 0x0004340201007387 */ /* 0x0003e20000100800 */
[C---:B0-----:R-:W-:Y:S01]  /*49920*/  FMUL R0, R11.reuse, R3 ;  /* 0x000000030b007220 */ /* 0x041fe20000400000 */
[----:B------:R-:W-:-:S02]  /*49930*/  FMUL R3, R11, R13 ;  /* 0x0000000d0b037220 */ /* 0x000fc40000400000 */
[----:B------:R-:W3:Y:S01]  /*49940*/  LDL.LU R13, [R1+0xfc0] ;  /* 0x000fc000010d7983 */ /* 0x000ee20000300800 */
[----:B-1----:R-:W-:-:S03]  /*49950*/  FMUL R2, R11, R16 ;  /* 0x000000100b027220 */ /* 0x002fc60000400000 */
[----:B------:R0:W-:Y:S04]  /*49960*/  STL [R1+0x420], R0 ;  /* 0x0004200001007387 */ /* 0x0001e80000100800 */
        /* <DEDUP_REMOVED lines=12> */
[----:B------:R-:W-:Y:S05]  /*49a30*/  STL [R1+0x40c], R0 ;  /* 0x00040c0001007387 */ /* 0x000fea0000100800 */
[----:B------:R-:W0:Y:S01]  /*49a40*/  MUFU.RCP R10, R10 ;  /* 0x0000000a000a7308 */ /* 0x000e220000001000 */
[----:B------:R-:W-:Y:S01]  /*49a50*/  @P2 FMUL R14, R14, 0.25 ;  /* 0x3e8000000e0e2820 */ /* 0x000fe20000400000 */
[----:B------:R1:W-:Y:S01]  /*49a60*/  STL [R1+0x3d4], R2 ;  /* 0x0003d40201007387 */ /* 0x0003e20000100800 */
[----:B------:R-:W-:Y:S02]  /*49a70*/  @P2 FMUL R8, R8, 0.25 ;  /* 0x3e80000008082820 */ /* 0x000fe40000400000 */
[----:B------:R-:W-:Y:S01]  /*49a80*/  @!P6 FMUL R14, R14, 16777216 ;  /* 0x4b8000000e0ee820 */ /* 0x000fe20000400000 */
[----:B------:R-:W-:Y:S01]  /*49a90*/  @P2 FMUL R9, R9, 0.25 ;  /* 0x3e80000009092820 */ /* 0x000fe20000400000 */
[----:B-1----:R-:W-:-:S02]  /*49aa0*/  VIADD R2, R2, 0xc0cafb0d ;  /* 0xc0cafb0d02027836 */ /* 0x002fc40000000000 */
[----:B------:R-:W-:Y:S01]  /*49ab0*/  @P2 FMUL R6, R6, 0.25 ;  /* 0x3e80000006062820 */ /* 0x000fe20000400000 */
[----:B------:R-:W-:Y:S02]  /*49ac0*/  @!P6 FMUL R8, R8, 16777216 ;  /* 0x4b8000000808e820 */ /* 0x000fe40000400000 */
[----:B------:R-:W-:Y:S01]  /*49ad0*/  LOP3.LUT R2, R2, 0xff800000, RZ, 0xc0, !PT ;  /* 0xff80000002027812 */ /* 0x000fe200078ec0ff */
[----:B0-----:R-:W-:Y:S01]  /*49ae0*/  FMUL R14, R10, R14 ;  /* 0x0000000e0a0e7220 */ /* 0x001fe20000400000 */
[----:B------:R-:W-:Y:S01]  /*49af0*/  @P2 FMUL R7, R7, 0.25 ;  /* 0x3e80000007072820 */ /* 0x000fe20000400000 */
[----:B------:R-:W-:Y:S01]  /*49b00*/  @!P6 FMUL R9, R9, 16777216 ;  /* 0x4b8000000909e820 */ /* 0x000fe20000400000 */
[----:B------:R-:W-:Y:S01]  /*49b10*/  @P2 FMUL R20, R20, 0.25 ;  /* 0x3e80000014142820 */ /* 0x000fe20000400000 */
[----:B------:R-:W-:Y:S01]  /*49b20*/  @!P6 FMUL R6, R6, 16777216 ;  /* 0x4b8000000606e820 */ /* 0x000fe20000400000 */
[C---:B------:R-:W-:Y:S01]  /*49b30*/  FMUL R8, R10.reuse, R8 ;  /* 0x000000080a087220 */ /* 0x040fe20000400000 */
[----:B------:R-:W-:Y:S01]  /*49b40*/  @!P6 FMUL R7, R7, 16777216 ;  /* 0x4b8000000707e820 */ /* 0x000fe20000400000 */
[----:B------:R-:W-:Y:S01]  /*49b50*/  FMUL R9, R10, R9 ;  /* 0x000000090a097220 */ /* 0x000fe20000400000 */
[----:B------:R-:W-:Y:S01]  /*49b60*/  @!P6 FMUL R20, R20, 16777216 ;  /* 0x4b8000001414e820 */ /* 0x000fe20000400000 */
[----:B------:R-:W-:Y:S01]  /*49b70*/  FMUL R6, R10, R6 ;  /* 0x000000060a067220 */ /* 0x000fe20000400000 */
[----:B------:R-:W-:-:S02]  /*49b80*/  FSEL R3, RZ, -23, P5 ;  /* 0xc1b80000ff037808 */ /* 0x000fc40002800000 */
[----:B------:R-:W-:Y:S01]  /*49b90*/  FSEL R4, RZ, -23, P0 ;  /* 0xc1b80000ff047808 */ /* 0x000fe20000000000 */
[C---:B---3--:R-:W-:Y:S01]  /*49ba0*/  FMUL R0, R13.reuse, 8388608 ;  /* 0x4b0000000d007820 */ /* 0x048fe20000400000 */
[----:B------:R-:W-:-:S04]  /*49bb0*/  FSETP.GEU.AND P1, PT, R13, 1.175494350822287508e-38, PT ;  /* 0x008000000d00780b */ /* 0x000fc80003f2e000 */
[----:B------:R-:W-:Y:S01]  /*49bc0*/  FSEL R16, R0, R13, !P1 ;  /* 0x0000000d00107208 */ /* 0x000fe20004800000 */
[----:B------:R-:W-:-:S05]  /*49bd0*/  VIADD R0, R5, 0xc0cafb0d ;  /* 0xc0cafb0d05007836 */ /* 0x000fca0000000000 */
[----:B------:R-:W-:Y:S01]  /*49be0*/  LOP3.LUT R0, R0, 0xff800000, RZ, 0xc0, !PT ;  /* 0xff80000000007812 */ /* 0x000fe200078ec0ff */
[----:B------:R-:W-:Y:S04]  /*49bf0*/  STL [R1+0x3d8], R16 ;  /* 0x0003d81001007387 */ /* 0x000fe80000100800 */
[----:B------:R-:W3:Y:S01]  /*49c00*/  LDL.LU R5, [R1+0x23c] ;  /* 0x00023c0001057983 */ /* 0x000ee20000300800 */
[----:B-----5:R-:W-:-:S04]  /*49c10*/  @P2 FMUL R11, R11, 0.25 ;  /* 0x3e8000000b0b2820 */ /* 0x020fc80000400000 */
[----:B------:R-:W-:Y:S01]  /*49c20*/  @!P6 FMUL R11, R11, 16777216 ;  /* 0x4b8000000b0be820 */ /* 0x000fe20000400000 */
[----:B------:R0:W-:Y:S03]  /*49c30*/  STL [R1+0x53c], R2 ;  /* 0x00053c0201007387 */ /* 0x0001e60000100800 */
[----:B------:R-:W-:Y:S01]  /*49c40*/  FMUL R11, R10, R11 ;  /* 0x0000000b0a0b7220 */ /* 0x000fe20000400000 */
[----:B------:R-:W-:Y:S01]  /*49c50*/  STL [R1+0x520], R0 ;  /* 0x0005200001007387 */ /* 0x000fe20000100800 */
[----:B----4-:R-:W-:-:S03]  /*49c60*/  @P2 FMUL R12, R12, 0.25 ;  /* 0x3e8000000c0c2820 */ /* 0x010fc60000400000 */
[----:B------:R1:W-:Y:S01]  /*49c70*/  STL [R1+0x404], R14 ;  /* 0x0004040e01007387 */ /* 0x0003e20000100800 */
[----:B------:R-:W-:Y:S01]  /*49c80*/  @!P6 FMUL R12, R12, 16777216 ;  /* 0x4b8000000c0ce820 */ /* 0x000fe20000400000 */
[----:B0-----:R-:W-:Y:S02]  /*49c90*/  I2FP.F32.S32 R2, R2 ;  /* 0x0000000200027245 */ /* 0x001fe40000201400 */
[----:B-1----:R-:W4:Y:S04]  /*49ca0*/  LDL.LU R14, [R1+0xfb8] ;  /* 0x000fb800010e7983 */ /* 0x002f280000300800 */
[----:B------:R-:W-:Y:S04]  /*49cb0*/  STL [R1+0x3fc], R11 ;  /* 0x0003fc0b01007387 */ /* 0x000fe80000100800 */
[----:B------:R0:W-:Y:S04]  /*49cc0*/  STL [R1+0x3f8], R8 ;  /* 0x0003f80801007387 */ /* 0x0001e80000100800 */
[----:B------:R-:W-:Y:S01]  /*49cd0*/  STL [R1+0x3ec], R9 ;  /* 0x0003ec0901007387 */ /* 0x000fe20000100800 */
[C---:B0-----:R-:W-:Y:S01]  /*49ce0*/  FMUL R8, R10.reuse, R7 ;  /* 0x000000070a087220 */ /* 0x041fe20000400000 */
[----:B------:R-:W-:-:S02]  /*49cf0*/  FMUL R7, R10, R20 ;  /* 0x000000140a077220 */ /* 0x000fc40000400000 */
[----:B------:R0:W-:Y:S04]  /*49d00*/  STL [R1+0x3e4], R6 ;  /* 0x0003e40601007387 */ /* 0x0001e80000100800 */
[----:B------:R-:W-:Y:S01]  /*49d10*/  STL [R1+0x3dc], R8 ;  /* 0x0003dc0801007387 */ /* 0x000fe20000100800 */
[----:B0-----:R-:W-:-:S03]  /*49d20*/  FMUL R6, R10, R12 ;  /* 0x0000000c0a067220 */ /* 0x001fc60000400000 */
[----:B------:R-:W5:Y:S04]  /*49d30*/  LDL.LU R12, [R1+0xfb4] ;  /* 0x000fb400010c7983 */ /* 0x000f680000300800 */
[----:B------:R-:W-:Y:S01]  /*49d40*/  STL [R1+0x3c8], R7 ;  /* 0x0003c80701007387 */ /* 0x000fe20000100800 */
[----:B------:R-:W-:-:S03]  /*49d50*/  I2FP.F32.S32 R0, R0 ;  /* 0x0000000000007245 */ /* 0x000fc60000201400 */
[----:B------:R-:W5:Y:S04]  /*49d60*/  LDL.LU R10, [R1+0x22c] ;  /* 0x00022c00010a7983 */ /* 0x000f680000300800 */
[----:B------:R0:W-:Y:S02]  /*49d70*/  STL [R1+0x3bc], R6 ;  /* 0x0003bc0601007387 */ /* 0x0001e40000100800 */
[----:B0-----:R-:W-:Y:S02]  /*49d80*/  FFMA.FTZ R6, R2, 1.1920928955078125e-07, R3 ;  /* 0x3400000002067823 */ /* 0x001fe40000010003 */
        /* <DEDUP_REMOVED lines=14> */
[----:B------:R-:W5:Y:S01]  /*49e70*/  LDL.LU R9, [R1+0x228] ;  /* 0x0002280001097983 */ /* 0x000f620000300800 */
[----:B--2---:R-:W-:-:S03]  /*49e80*/  @P4 FMUL R15, R15, 0.25 ;  /* 0x3e8000000f0f4820 */ /* 0x004fc60000400000 */
[----:B-1----:R-:W2:Y:S04]  /*49e90*/  LDL.LU R6, [R1+0x234] ;  /* 0x0002340001067983 */ /* 0x002ea80000300800 */
[----:B------:R-:W2:Y:S04]  /*49ea0*/  LDL.LU R7, [R1+0x238] ;  /* 0x0002380001077983 */ /* 0x000ea80000300800 */
[----:B------:R-:W2:Y:S01]  /*49eb0*/  LDL.LU R20, [R1+0x244] ;  /* 0x0002440001147983 */ /* 0x000ea20000300800 */
[----:B------:R-:W-:Y:S01]  /*49ec0*/  @!P3 FMUL R15, R15, 16777216 ;  /* 0x4b8000000f0fb820 */ /* 0x000fe20000400000 */
[----:B---3--:R-:W-:-:S04]  /*49ed0*/  @P4 FMUL R5, R5, 0.25 ;  /* 0x3e80000005054820 */ /* 0x008fc80000400000 */
        /* <DEDUP_REMOVED lines=8> */
[----:B------:R-:W-:-:S04]  /*49f60*/  @P4 FMUL R0, R0, 0.25 ;  /* 0x3e80000000004820 */ /* 0x000fc80000400000 */
[----:B------:R-:W-:Y:S01]  /*49f70*/  @!P3 FMUL R0, R0, 16777216 ;  /* 0x4b8000000000b820 */ /* 0x000fe20000400000 */
[----:B------:R-:W-:-:S03]  /*49f80*/  @P4 FMUL R4, R4, 0.25 ;  /* 0x3e80000004044820 */ /* 0x000fc60000400000 */
[----:B0-----:R-:W-:Y:S01]  /*49f90*/  FMUL R0, R13, R0 ;  /* 0x000000000d007220 */ /* 0x001fe20000400000 */
[----:B------:R-:W-:Y:S01]  /*49fa0*/  @!P3 FMUL R4, R4, 16777216 ;  /* 0x4b8000000404b820 */ /* 0x000fe20000400000 */
[----:B------:R-:W-:-:S03]  /*49fb0*/  @!P3 FMUL R3, R3, 16777216 ;  /* 0x4b8000000303b820 */ /* 0x000fc60000400000 */
        /* <DEDUP_REMOVED lines=9> */
[----:B------:R-:W3:Y:S04]  /*4a050*/  LDL.LU R15, [R1+0xfb0] ;  /* 0x000fb000010f7983 */ /* 0x000ee80000300800 */
        /* <DEDUP_REMOVED lines=17> */
[----:B------:R-:W-:Y:S01]  /*4a170*/  @P2 FMUL R8, R8, 0.25 ;  /* 0x3e80000008082820 */ /* 0x000fe20000400000 */
[----:B------:R-:W-:Y:S01]  /*4a180*/  IADD3 R2, PT, PT, R10, -0x3f3504f3, RZ ;  /* 0xc0cafb0d0a027810 */ /* 0x000fe20007ffe0ff */
[----:B------:R-:W-:Y:S01]  /*4a190*/  @P2 FMUL R9, R9, 0.25 ;  /* 0x3e80000009092820 */ /* 0x000fe20000400000 */
[----:B------:R-:W-:Y:S01]  /*4a1a0*/  @!P6 FMUL R11, R11, 16777216 ;  /* 0x4b8000000b0be820 */ /* 0x000fe20000400000 */
[----:B--2---:R-:W-:Y:S01]  /*4a1b0*/  @P2 FMUL R6, R6, 0.25 ;  /* 0x3e80000006062820 */ /* 0x004fe20000400000 */
[----:B------:R-:W-:Y:S01]  /*4a1c0*/  @!P6 FMUL R8, R8, 16777216 ;  /* 0x4b8000000808e820 */ /* 0x000fe20000400000 */
[----:B------:R-:W-:Y:S01]  /*4a1d0*/  LOP3.LUT R2, R2, 0xff800000, RZ, 0xc0, !PT ;  /* 0xff80000002027812 */ /* 0x000fe200078ec0ff */
[----:B------:R1:W-:Y:S01]  /*4a1e0*/  STL [R1+0x3c0], R10 ;  /* 0x0003c00a01007387 */ /* 0x0003e20000100800 */
[----:B------:R-:W-:Y:S01]  /*4a1f0*/  @P2 FMUL R7, R7, 0.25 ;  /* 0x3e80000007072820 */ /* 0x000fe20000400000 */
[----:B------:R-:W-:Y:S01]  /*4a200*/  @!P6 FMUL R9, R9, 16777216 ;  /* 0x4b8000000909e820 */ /* 0x000fe20000400000 */
[----:B------:R-:W-:Y:S01]  /*4a210*/  @P2 FMUL R20, R20, 0.25 ;  /* 0x3e80000014142820 */ /* 0x000fe20000400000 */
[----:B------:R-:W-:Y:S01]  /*4a220*/  @!P6 FMUL R6, R6, 16777216 ;  /* 0x4b8000000606e820 */ /* 0x000fe20000400000 */
[----:B------:R-:W-:Y:S01]  /*4a230*/  @!P6 FMUL R7, R7, 16777216 ;  /* 0x4b8000000707e820 */ /* 0x000fe20000400000 */
[C---:B0-----:R-:W-:Y:S01]  /*4a240*/  FMUL R11, R12.reuse, R11 ;  /* 0x0000000b0c0b7220 */ /* 0x041fe20000400000 */
[C---:B------:R-:W-:Y:S01]  /*4a250*/  FMUL R8, R12.reuse, R8 ;  /* 0x000000080c087220 */ /* 0x040fe20000400000 */
        /* <DEDUP_REMOVED lines=8> */
[----:B------:R-:W-:-:S04]  /*4a2e0*/  VIADD R0, R16, 0xc0cafb0d ;  /* 0xc0cafb0d10007836 */ /* 0x000fc80000000000 */
[----:B------:R-:W-:Y:S01]  /*4a2f0*/  STL [R1+0x3c4], R5 ;  /* 0x0003c40501007387 */ /* 0x000fe20000100800 */
[----:B------:R-:W-:-:S03]  /*4a300*/  LOP3.LUT R0, R0, 0xff800000, RZ, 0xc0, !PT ;  /* 0xff80000000007812 */ /* 0x000fc600078ec0ff */
[----:B------:R-:W2:Y:S01]  /*4a310*/  LDL.LU R16, [R1+0xfa8] ;  /* 0x000fa80001107983 */ /* 0x000ea20000300800 */
[----:B----4-:R-:W-:-:S03]  /*4a320*/  @P2 FMUL R14, R14, 0.25 ;  /* 0x3e8000000e0e2820 */ /* 0x010fc60000400000 */
[----:B-1----:R-:W3:Y:S01]  /*4a330*/  LDL.LU R10, [R1+0x1fc] ;  /* 0x0001fc00010a7983 */ /* 0x002ee20000300800 */
[----:B-----5:R-:W-:-:S04]  /*4a340*/  @P2 FMUL R13, R13, 0.25 ;  /* 0x3e8000000d0d2820 */ /* 0x020fc80000400000 */
[----:B------:R-:W-:Y:S01]  /*4a350*/  @!P6 FMUL R13, R13, 16777216 ;  /* 0x4b8000000d0de820 */ /* 0x000fe20000400000 */
[----:B------:R0:W-:Y:S03]  /*4a360*/  STL [R1+0x470], R2 ;  /* 0x0004700201007387 */ /* 0x0001e60000100800 */
[----:B------:R-:W-:Y:S01]  /*4a370*/  FMUL R13, R12, R13 ;  /* 0x0000000d0c0d7220 */ /* 0x000fe20000400000 */
[----:B------:R-:W-:Y:S01]  /*4a380*/  STL [R1+0x464], R0 ;  /* 0x0004640001007387 */ /* 0x000fe20000100800 */
[----:B------:R-:W-:-:S03]  /*4a390*/  @!P6 FMUL R14, R14, 16777216 ;  /* 0x4b8000000e0ee820 */ /* 0x000fc60000400000 */
[----:B------:R-:W-:Y:S04]  /*4a3a0*/  STL [R1+0x3a0], R13 ;  /* 0x0003a00d01007387 */ /* 0x000fe80000100800 */
[----:B------:R-:W-:Y:S04]  /*4a3b0*/  STL [R1+0x39c], R11 ;  /* 0x00039c0b01007387 */ /* 0x000fe80000100800 */
[----:B------:R1:W-:Y:S01]  /*4a3c0*/  STL [R1+0x390], R8 ;  /* 0x0003900801007387 */ /* 0x0003e20000100800 */
[----:B0-----:R-:W-:-:S03]  /*4a3d0*/  I2FP.F32.S32 R2, R2 ;  /* 0x0000000200027245 */ /* 0x001fc60000201400 */
[----:B------:R-:W-:Y:S01]  /*4a3e0*/  STL [R1+0x38c], R9 ;  /* 0x00038c0901007387 */ /* 0x000fe20000100800 */
[C---:B-1----:R-:W-:Y:S01]  /*4a3f0*/  FMUL R8, R12.reuse, R7 ;  /* 0x000000070c087220 */ /* 0x042fe20000400000 */
[C---:B------:R-:W-:Y:S02]  /*4a400*/  FMUL R7, R12.reuse, R20 ;  /* 0x000000140c077220 */ /* 0x040fe40000400000 */
[----:B------:R0:W-:Y:S04]  /*4a410*/  STL [R1+0x37c], R6 ;  /* 0x00037c0601007387 */ /* 0x0001e80000100800 */
[----:B------:R-:W-:Y:S01]  /*4a420*/  STL [R1+0x374], R8 ;  /* 0x0003740801007387 */ /* 0x000fe20000100800 */
[----:B0-----:R-:W-:-:S03]  /*4a430*/  FMUL R6, R12, R14 ;  /* 0x0000000e0c067220 */ /* 0x001fc60000400000 */
[----:B------:R-:W4:Y:S04]  /*4a440*/  LDL.LU R14, [R1+0xfa4] ;  /* 0x000fa400010e7983 */ /* 0x000f280000300800 */
[----:B------:R-:W-:Y:S01]  /*4a450*/  STL [R1+0x360], R7 ;  /* 0x0003600701007387 */ /* 0x000fe20000100800 */
[----:B------:R-:W-:-:S03]  /*4a460*/  I2FP.F32.S32 R0, R0 ;  /* 0x0000000000007245 */ /* 0x000fc60000201400 */
[----:B------:R-:W5:Y:S04]  /*4a470*/  LDL.LU R12, [R1+0x1f0] ;  /* 0x0001f000010c7983 */ /* 0x000f680000300800 */
[----:B------:R0:W-:Y:S02]  /*4a480*/  STL [R1+0x35c], R6 ;  /* 0x00035c0601007387 */ /* 0x0001e40000100800 */
[----:B0-----:R-:W-:Y:S02]  /*4a490*/  FFMA.FTZ R6, R2, 1.1920928955078125e-07, R3 ;  /* 0x3400000002067823 */ /* 0x001fe40000010003 */
[----:B------:R-:W3:Y:S04]  /*4a4a0*/  LDL.LU R2, [R1+0x1dc] ;  /* 0x0001dc0001027983 */ /* 0x000ee80000300800 */
        /* <DEDUP_REMOVED lines=12> */
[----:B------:R-:W4:Y:S01]  /*4a570*/  LDL.LU R11, [R1+0x1d8] ;  /* 0x0001d800010b7983 */ /* 0x000f220000300800 */
[----:B------:R-:W-:-:S03]  /*4a580*/  @P4 FMUL R17, R17, 0.25 ;  /* 0x3e80000011114820 */ /* 0x000fc60000400000 */
[----:B------:R-:W4:Y:S04]  /*4a590*/  LDL.LU R8, [R1+0x1e4] ;  /* 0x0001e40001087983 */ /* 0x000f280000300800 */
[----:B------:R-:W4:Y:S04]  /*4a5a0*/  LDL.LU R9, [R1+0x1e8] ;  /* 0x0001e80001097983 */ /* 0x000f280000300800 */
[----:B-1----:R-:W4:Y:S04]  /*4a5b0*/  LDL.LU R6, [R1+0x1f4] ;  /* 0x0001f40001067983 */ /* 0x002f280000300800 */
[----:B------:R-:W4:Y:S01]  /*4a5c0*/  LDL.LU R7, [R1+0x1f8] ;  /* 0x0001f80001077983 */ /* 0x000f220000300800 */
[----:B------:R-:W-:-:S03]  /*4a5d0*/  @!P3 FMUL R17, R17, 16777216 ;  /* 0x4b8000001111b820 */ /* 0x000fc60000400000 */
[----:B------:R-:W4:Y:S01]  /*4a5e0*/  LDL.LU R20, [R1+0x204] ;  /* 0x0002040001147983 */ /* 0x000f220000300800 */
[----:B--2---:R-:W-:-:S04]  /*4a5f0*/  @P4 FMUL R16, R16, 0.25 ;  /* 0x3e80000010104820 */ /* 0x004fc80000400000 */
[----:B------:R-:W-:Y:S01]  /*4a600*/  @!P3 FMUL R16, R16, 16777216 ;  /* 0x4b8000001010b820 */ /* 0x000fe20000400000 */
[----:B-----5:R-:W-:Y:S01]  /*4a610*/  @P4 FMUL R12, R12, 0.25 ;  /* 0x3e8000000c0c4820 */ /* 0x020fe20000400000 */
[----:B---3--:R-:W-:-:S04]  /*4a620*/  @P4 FMUL R2, R2, 0.25 ;  /* 0x3e80000002024820 */ /* 0x008fc80000400000 */
[----:B------:R-:W-:Y:S01]  /*4a630*/  @!P3 FMUL R2, R2, 16777216 ;  /* 0x4b8000000202b820 */ /* 0x000fe20000400000 */
[----:B----4-:R-:W-:-:S04]  /*4a640*/  @P4 FMUL R0, R0, 0.25 ;  /* 0x3e80000000004820 */ /* 0x010fc80000400000 */
[----:B------:R-:W-:Y:S01]  /*4a650*/  @!P3 FMUL R0, R0, 16777216 ;  /* 0x4b8000000000b820 */ /* 0x000fe20000400000 */
[----:B------:R-:W-:-:S03]  /*4a660*/  @P4 FMUL R4, R4, 0.25 ;  /* 0x3e80000004044820 */ /* 0x000fc60000400000 */
[----:B0-----:R-:W-:Y:S01]  /*4a670*/  FMUL R0, R15, R0 ;  /* 0x000000000f007220 */ /* 0x001fe20000400000 */
[----:B------:R-:W-:-:S04]  /*4a680*/  @!P3 FMUL R4, R4, 16777216 ;  /* 0x4b8000000404b820 */ /* 0x000fc80000400000 */
[----:B------:R0:W-:Y:S01]  /*4a690*/  STL [R1+0x380], R0 ;  /* 0x0003800001007387 */ /* 0x0001e20000100800 */
[----:B------:R-:W-:Y:S01]  /*4a6a0*/  @P4 FMUL R3, R3, 0.25 ;  /* 0x3e80000003034820 */ /* 0x000fe20000400000 */
[C---:B0-----:R-:W-:Y:S01]  /*4a6b0*/  FMUL R0, R15.reuse, R4 ;  /* 0x000000040f007220 */ /* 0x041fe20000400000 */
[----:B------:R-:W-:-:S04]  /*4a6c0*/  FMUL R4, R15, R2 ;  /* 0x000000020f047220 */ /* 0x000fc80000400000 */
[----:B------:R0:W-:Y:S04]  /*4a6d0*/  STL [R1+0x378], R0 ;  /* 0x0003780001007387 */ /* 0x0001e80000100800 */
[----:B------:R-:W-:Y:S01]  /*4a6e0*/  STL [R1+0x370], R4 ;  /* 0x0003700401007387 */ /* 0x000fe20000100800 */
[----:B------:R-:W-:Y:S01]  /*4a6f0*/  @!P3 FMUL R3, R3, 16777216 ;  /* 0x4b8000000303b820 */ /* 0x000fe20000400000 */
[C---:B0-----:R-:W-:Y:S02]  /*4a700*/  FMUL R0, R15.reuse, R17 ;  /* 0x000000110f007220 */ /* 0x041fe40000400000 */
[----:B------:R-:W2:Y:S01]  /*4a710*/  LDL.LU R17, [R1+0xfa0] ;  /* 0x000fa00001117983 */ /* 0x000ea20000300800 */
[----:B------:R-:W-:Y:S01]  /*4a720*/  @!P3 FMUL R12, R12, 16777216 ;  /* 0x4b8000000c0cb820 */ /* 0x000fe20000400000 */
[----:B------:R-:W-:-:S03]  /*4a730*/  FMUL R2, R15, R3 ;  /* 0x000000030f027220 */ /* 0x000fc60000400000 */
[C---:B------:R-:W-:Y:S02]  /*4a740*/  FMUL R3, R15.reuse, R12 ;  /* 0x0000000c0f037220 */ /* 0x040fe40000400000 */
[----:B------:R-:W-:Y:S04]  /*4a750*/  STL [R1+0x364], R2 ;  /* 0x0003640201007387 */ /* 0x000fe80000100800 */
[----:B------:R0:W-:Y:S04]  /*4a760*/  STL [R1+0x358], R0 ;  /* 0x0003580001007387 */ /* 0x0001e80000100800 */
[----:B------:R-:W-:Y:S01]  /*4a770*/  STL [R1+0x34c], R3 ;  /* 0x00034c0301007387 */ /* 0x000fe20000100800 */
[----:B0-----:R-:W-:-:S03]  /*4a780*/  FMUL R0, R15, R16 ;  /* 0x000000100f007220 */ /* 0x001fc60000400000 */
[----:B------:R-:W3:Y:S01]  /*4a790*/  LDL.LU R16, [R1+0xf9c] ;  /* 0x000f9c0001107983 */ /* 0x000ee20000300800 */
        /* <DEDUP_REMOVED lines=11> */
[----:B------:R2:W-:Y:S05]  /*4a850*/  STL [R1+0x344], R0 ;  /* 0x0003440001007387 */ /* 0x0005ea0000100800 */
[----:B------:R-:W0:Y:S01]  /*4a860*/  MUFU.RCP R14, R14 ;  /* 0x0000000e000e7308 */ /* 0x000e220000001000 */
[----:B------:R-:W-:Y:S01]  /*4a870*/  @P2 FMUL R13, R13, 0.25 ;  /* 0x3e8000000d0d2820 */ /* 0x000fe20000400000 */
[----:B------:R-:W-:Y:S01]  /*4a880*/  @P2 FMUL R11, R11, 0.25 ;  /* 0x3e8000000b0b2820 */ /* 0x000fe20000400000 */
[----:B------:R-:W-:Y:S02]  /*4a890*/  VIADD R2, R12, 0xc0cafb0d ;  /* 0xc0cafb0d0c027836 */ /* 0x000fe40000000000 */
[----:B------:R-:W-:Y:S01]  /*4a8a0*/  @P2 FMUL R8, R8, 0.25 ;  /* 0x3e80000008082820 */ /* 0x000fe20000400000 */
[----:B------:R-:W-:Y:S01]  /*4a8b0*/  @!P6 FMUL R13, R13, 16777216 ;  /* 0x4b8000000d0de820 */ /* 0x000fe20000400000 */
[----:B------:R-:W-:Y:S01]  /*4a8c0*/  @P2 FMUL R9, R9, 0.25 ;  /* 0x3e80000009092820 */ /* 0x000fe20000400000 */
[----:B------:R-:W-:Y:S01]  /*4a8d0*/  @!P6 FMUL R11, R11, 16777216 ;  /* 0x4b8000000b0be820 */ /* 0x000fe20000400000 */
[----:B------:R1:W-:Y:S01]  /*4a8e0*/  STL [R1+0x3a8], R12 ;  /* 0x0003a80c01007387 */ /* 0x0003e20000100800 */
[----:B------:R-:W-:Y:S01]  /*4a8f0*/  @P2 FMUL R6, R6, 0.25 ;  /* 0x3e80000006062820 */ /* 0x000fe20000400000 */
[----:B------:R-:W-:Y:S01]  /*4a900*/  @!P6 FMUL R8, R8, 16777216 ;  /* 0x4b8000000808e820 */ /* 0x000fe20000400000 */
[----:B------:R-:W-:Y:S01]  /*4a910*/  LOP3.LUT R2, R2, 0xff800000, RZ, 0xc0, !PT ;  /* 0xff80000002027812 */ /* 0x000fe200078ec0ff */
[----:B------:R-:W-:Y:S01]  /*4a920*/  @P2 FMUL R7, R7, 0.25 ;  /* 0x3e80000007072820 */ /* 0x000fe20000400000 */
[----:B------:R-:W-:Y:S01]  /*4a930*/  @!P6 FMUL R9, R9, 16777216 ;  /* 0x4b8000000909e820 */ /* 0x000fe20000400000 */
[----:B------:R-:W-:Y:S01]  /*4a940*/  @P2 FMUL R20, R20, 0.25 ;  /* 0x3e80000014142820 */ /* 0x000fe20000400000 */
[----:B------:R-:W-:Y:S01]  /*4a950*/  @!P6 FMUL R6, R6, 16777216 ;  /* 0x4b8000000606e820 */ /* 0x000fe20000400000 */
[C---:B0-----:R-:W-:Y:S01]  /*4a960*/  FMUL R13, R14.reuse, R13 ;  /* 0x0000000d0e0d7220 */ /* 0x041fe20000400000 */
[C---:B------:R-:W-:Y:S01]  /*4a970*/  FMUL R11, R14.reuse, R11 ;  /* 0x0000000b0e0b7220 */ /* 0x040fe20000400000 */
[C---:B------:R-:W-:Y:S01]  /*4a980*/  FMUL R8, R14.reuse, R8 ;  /* 0x000000080e087220 */ /* 0x040fe20000400000 */
[----:B------:R-:W-:Y:S01]  /*4a990*/  @!P6 FMUL R7, R7, 16777216 ;  /* 0x4b8000000707e820 */ /* 0x000fe20000400000 */
[----:B------:R-:W-:Y:S01]  /*4a9a0*/  FMUL R9, R14, R9 ;  /* 0x000000090e097220 */ /* 0x000fe20000400000 */
[----:B------:R-:W-:Y:S01]  /*4a9b0*/  @!P6 FMUL R20, R20, 16777216 ;  /* 0x4b8000001414e820 */ /* 0x000fe20000400000 */
[----:B------:R-:W-:Y:S01]  /*4a9c0*/  FMUL R6, R14, R6 ;  /* 0x000000060e067220 */ /* 0x000fe20000400000 */
        /* <DEDUP_REMOVED lines=8> */
[----:B-1----:R-:W4:Y:S04]  /*4aa50*/  LDL.LU R12, [R1+0x1b0] ;  /* 0x0001b000010c7983 */ /* 0x002f280000300800 */
[----:B------:R-:W5:Y:S01]  /*4aa60*/  LDL.LU R5, [R1+0x1bc] ;  /* 0x0001bc0001057983 */ /* 0x000f620000300800 */
[----:B---3--:R-:W-:-:S03]  /*4aa70*/  @P2 FMUL R16, R16, 0.25 ;  /* 0x3e80000010102820 */ /* 0x008fc60000400000 */
[----:B------:R0:W-:Y:S04]  /*4aa80*/  STL [R1+0x540], R2 ;  /* 0x0005400201007387 */ /* 0x0001e80000100800 */
        /* <DEDUP_REMOVED lines=12> */
[----:B------:R-:W3:Y:S04]  /*4ab50*/  LDL.LU R16, [R1+0xf98] ;  /* 0x000f980001107983 */ /* 0x000ee80000300800 */
[----:B------:R-:W-:Y:S04]  /*4ab60*/  STL [R1+0x31c], R7 ;  /* 0x00031c0701007387 */ /* 0x000fe80000100800 */
[----:B------:R-:W3:Y:S04]  /*4ab70*/  LDL.LU R14, [R1+0xc] ;  /* 0x00000c00010e7983 */ /* 0x000ee80000300800 */
        /* <DEDUP_REMOVED lines=9> */
[----:B------:R-:W-:Y:S02]  /*4ac10*/  FSEL R4, RZ, -23, P0 ;  /* 0xc1b80000ff047808 */ /* 0x000fe40000000000 */
[----:B------:R-:W-:Y:S01]  /*4ac20*/  I2FP.F32.S32 R0, R0 ;  /* 0x0000000000007245 */ /* 0x000fe20000201400 */
[----:B------:R1:W-:Y:S04]  /*4ac30*/  STL [R1+0x684], R6 ;  /* 0x0006840601007387 */ /* 0x0003e80000100800 */
[----:B------:R-:W-:Y:S01]  /*4ac40*/  FFMA.FTZ R0, R0, 1.1920928955078125e-07, R4 ;  /* 0x3400000000007823 */ /* 0x000fe20000010004 */
[----:B------:R-:W5:Y:S01]  /*4ac50*/  LDL.LU R20, [R1+0x14] ;  /* 0x0000140001147983 */ /* 0x000f620000300800 */
[----:B------:R-:W-:-:S03]  /*4ac60*/  @P4 FMUL R19, R19, 0.25 ;  /* 0x3e80000013134820 */ /* 0x000fc60000400000 */
[----:B------:R-:W5:Y:S01]  /*4ac70*/  LDL.LU R13, [R1+0x10] ;  /* 0x00001000010d7983 */ /* 0x000f620000300800 */
[----:B------:R-:W-:-:S03]  /*4ac80*/  @!P3 FMUL R19, R19, 16777216 ;  /* 0x4b8000001313b820 */ /* 0x000fc60000400000 */
[----:B------:R0:W-:Y:S04]  /*4ac90*/  STL [R1+0x680], R0 ;  /* 0x0006800001007387 */ /* 0x0001e80000100800 */
[----:B------:R-:W5:Y:S04]  /*4aca0*/  LDL.LU R11, [R1+0x1a4] ;  /* 0x0001a400010b7983 */ /* 0x000f680000300800 */
[----:B------:R-:W5:Y:S04]  /*4acb0*/  LDL.LU R8, [R1+0x1a8] ;  /* 0x0001a80001087983 */ /* 0x000f680000300800 */
[----:B------:R-:W5:Y:S04]  /*4acc0*/  LDL.LU R9, [R1+0x1b4] ;  /* 0x0001b40001097983 */ /* 0x000f680000300800 */
[----:B-1----:R-:W5:Y:S04]  /*4acd0*/  LDL.LU R6, [R1+0x1b8] ;  /* 0x0001b80001067983 */ /* 0x002f680000300800 */
[----:B------:R-:W5:Y:S01]  /*4ace0*/  LDL.LU R7, [R1+0x1c4] ;  /* 0x0001c40001077983 */ /* 0x000f620000300800 */
[----:B------:R-:W-:-:S04]  /*4acf0*/  @P4 FMUL R18, R18, 0.25 ;  /* 0x3e80000012124820 */ /* 0x000fc80000400000 */
[----:B------:R-:W-:Y:S01]  /*4ad00*/  @!P3 FMUL R18, R18, 16777216 ;  /* 0x4b8000001212b820 */ /* 0x000fe20000400000 */
[----:B--2---:R-:W-:Y:S01]  /*4ad10*/  @P4 FMUL R15, R15, 0.25 ;  /* 0x3e8000000f0f4820 */ /* 0x004fe20000400000 */
[----:B----4-:R-:W-:-:S03]  /*4ad20*/  @P4 FMUL R12, R12, 0.25 ;  /* 0x3e8000000c0c4820 */ /* 0x010fc60000400000 */
[----:B------:R-:W-:Y:S01]  /*4ad30*/  @!P3 FMUL R15, R15, 16777216 ;  /* 0x4b8000000f0fb820 */ /* 0x000fe20000400000 */
[----:B------:R-:W-:Y:S01]  /*4ad40*/  @!P3 FMUL R12, R12, 16777216 ;  /* 0x4b8000000c0cb820 */ /* 0x000fe20000400000 */
[----:B---3--:R-:W-:-:S04]  /*4ad50*/  @P4 FMUL R14, R14, 0.25 ;  /* 0x3e8000000e0e4820 */ /* 0x008fc80000400000 */
[----:B------:R-:W-:Y:S01]  /*4ad60*/  @!P3 FMUL R14, R14, 16777216 ;  /* 0x4b8000000e0eb820 */ /* 0x000fe20000400000 */
[----:B-----5:R-:W-:Y:S01]  /*4ad70*/  @P4 FMUL R2, R2, 0.25 ;  /* 0x3e80000002024820 */ /* 0x020fe20000400000 */
[----:B------:R-:W-:-:S03]  /*4ad80*/  @P4 FMUL R3, R3, 0.25 ;  /* 0x3e80000003034820 */ /* 0x000fc60000400000 */
[----:B------:R-:W-:Y:S01]  /*4ad90*/  @!P3 FMUL R2, R2, 16777216 ;  /* 0x4b8000000202b820 */ /* 0x000fe20000400000 */
[----:B------:R-:W-:-:S03]  /*4ada0*/  @!P3 FMUL R3, R3, 16777216 ;  /* 0x4b8000000303b820 */ /* 0x000fc60000400000 */
[C---:B0-----:R-:W-:Y:S01]  /*4adb0*/  FMUL R2, R17.reuse, R2 ;  /* 0x0000000211027220 */ /* 0x041fe20000400000 */
[C---:B------:R-:W-:Y:S01]  /*4adc0*/  FMUL R0, R17.reuse, R3 ;  /* 0x0000000311007220 */ /* 0x040fe20000400000 */
[----:B------:R-:W-:-:S03]  /*4add0*/  FMUL R3, R17, R14 ;  /* 0x0000000e11037220 */ /* 0x000fc60000400000 */
[----:B------:R-:W-:Y:S04]  /*4ade0*/  STL [R1+0x310], R2 ;  /* 0x0003100201007387 */ /* 0x000fe80000100800 */
[----:B------:R0:W-:Y:S04]  /*4adf0*/  STL [R1+0x30c], R0 ;  /* 0x00030c0001007387 */ /* 0x0001e80000100800 */
[----:B------:R1:W-:Y:S01]  /*4ae00*/  STL [R1+0x308], R3 ;  /* 0x0003080301007387 */ /* 0x0003e20000100800 */
[----:B0-----:R-:W-:-:S03]  /*4ae10*/  FMUL R0, R17, R19 ;  /* 0x0000001311007220 */ /* 0x001fc60000400000 */
[----:B------:R-:W2:Y:S01]  /*4ae20*/  LDL.LU R19, [R1+0xf94] ;  /* 0x000f940001137983 */ /* 0x000ea20000300800 */
[C---:B------:R-:W-:Y:S01]  /*4ae30*/  FMUL R2, R17.reuse, R15 ;  /* 0x0000000f11027220 */ /* 0x040fe20000400000 */
[----:B-1----:R-:W-:-:S04]  /*4ae40*/  FMUL R3, R17, R12 ;  /* 0x0000000c11037220 */ /* 0x002fc80000400000 */
        /* <DEDUP_REMOVED lines=19> */
[----:B------:R-:W-:Y:S02]  /*4af80*/  VIADD R2, R12, 0xc0cafb0d ;  /* 0xc0cafb0d0c027836 */ /* 0x000fe40000000000 */
[----:B------:R-:W-:Y:S01]  /*4af90*/  @P2 FMUL R13, R13, 0.25 ;  /* 0x3e8000000d0d2820 */ /* 0x000fe20000400000 */
[----:B------:R1:W-:Y:S01]  /*4afa0*/  STL [R1+0x394], R12 ;  /* 0x0003940c01007387 */ /* 0x0003e20000100800 */
[----:B------:R-:W-:-:S02]  /*4afb0*/  @!P6 FMUL R20, R20, 16777216 ;  /* 0x4b8000001414e820 */ /* 0x000fc40000400000 */
[----:B------:R-:W-:Y:S01]  /*4afc0*/  @!P6 FMUL R13, R13, 16777216 ;  /* 0x4b8000000d0de820 */ /* 0x000fe20000400000 */
[----:B------:R-:W-:Y:S01]  /*4afd0*/  LOP3.LUT R2, R2, 0xff800000, RZ, 0xc0, !PT ;  /* 0xff80000002027812 */ /* 0x000fe200078ec0ff */
[----:B------:R-:W-:Y:S01]  /*4afe0*/  @P2 FMUL R11, R11, 0.25 ;  /* 0x3e8000000b0b2820 */ /* 0x000fe20000400000 */
[----:B------:R-:W-:Y:S01]  /*4aff0*/  @P2 FMUL R8, R8, 0.25 ;  /* 0x3e80000008082820 */ /* 0x000fe20000400000 */
[----:B------:R-:W-:Y:S01]  /*4b000*/  @P2 FMUL R9, R9, 0.25 ;  /* 0x3e80000009092820 */ /* 0x000fe20000400000 */
[----:B------:R-:W-:Y:S01]  /*4b010*/  @P2 FMUL R6, R6, 0.25 ;  /* 0x3e80000006062820 */ /* 0x000fe20000400000 */
[----:B------:R-:W-:Y:S01]  /*4b020*/  @!P6 FMUL R11, R11, 16777216 ;  /* 0x4b8000000b0be820 */ /* 0x000fe20000400000 */
[C---:B0-----:R-:W-:Y:S01]  /*4b030*/  FMUL R20, R16.reuse, R20 ;  /* 0x0000001410147220 */ /* 0x041fe20000400000 */
[----:B------:R-:W-:Y:S01]  /*4b040*/  FMUL R13, R16, R13 ;  /* 0x0000000d100d7220 */ /* 0x000fe20000400000 */
[----:B------:R-:W-:Y:S01]  /*4b050*/  @P2 FMUL R7, R7, 0.25 ;  /* 0x3e80000007072820 */ /* 0x000fe20000400000 */
[----:B------:R-:W-:Y:S01]  /*4b060*/  @!P6 FMUL R8, R8, 16777216 ;  /* 0x4b8000000808e820 */ /* 0x000fe20000400000 */
[----:B------:R-:W-:Y:S01]  /*4b070*/  @!P6 FMUL R9, R9, 16777216 ;  /* 0x4b8000000909e820 */ /* 0x000fe20000400000 */
[----:B------:R-:W-:Y:S01]  /*4b080*/  @!P6 FMUL R6, R6, 16777216 ;  /* 0x4b8000000606e820 */ /* 0x000fe20000400000 */
[----:B------:R-:W-:-:S02]  /*4b090*/  @!P6 FMUL R7, R7, 16777216 ;  /* 0x4b8000000707e820 */ /* 0x000fc40000400000 */
[C---:B------:R-:W-:Y:S02]  /*4b0a0*/  FMUL R9, R16.reuse, R9 ;  /* 0x0000000910097220 */ /* 0x040fe40000400000 */
[----:B------:R-:W-:Y:S01]  /*4b0b0*/  FMUL R7, R16, R7 ;  /* 0x0000000710077220 */ /* 0x000fe20000400000 */
[C---:B--2---:R-:W-:Y:S01]  /*4b0c0*/  FMUL R0, R19.reuse, 8388608 ;  /* 0x4b00000013007820 */ /* 0x044fe20000400000 */
[----:B------:R-:W-:-:S04]  /*4b0d0*/  FSETP.GEU.AND P0, PT, R19, 1.175494350822287508e-38, PT ;  /* 0x008000001300780b */ /* 0x000fc80003f0e000 */
[----:B------:R-:W-:Y:S01]  /*4b0e0*/  FSEL R5, R0, R19, !P0 ;  /* 0x0000001300057208 */ /* 0x000fe20004000000 */
[----:B------:R-:W-:-:S04]  /*4b0f0*/  VIADD R0, R10, 0xc0cafb0d ;  /* 0xc0cafb0d0a007836 */ /* 0x000fc80000000000 */
[----:B------:R-:W-:Y:S01]  /*4b100*/  STL [R1+0x398], R5 ;  /* 0x0003980501007387 */ /* 0x000fe20000100800 */
[----:B------:R-:W-:-:S03]  /*4b110*/  LOP3.LUT R0, R0, 0xff800000, RZ, 0xc0, !PT ;  /* 0xff80000000007812 */ /* 0x000fc600078ec0ff */
[----:B------:R-:W2:Y:S04]  /*4b120*/  LDL.LU R17, [R1+0x58] ;  /* 0x0000580001117983 */ /* 0x000ea80000300800 */
[----:B------:R-:W4:Y:S04]  /*4b130*/  LDL.LU R14, [R1+0x4c] ;  /* 0x00004c00010e7983 */ /* 0x000f280000300800 */
[----:B------:R-:W5:Y:S04]  /*4b140*/  LDL.LU R15, [R1+0x48] ;  /* 0x00004800010f7983 */ /* 0x000f680000300800 */
[----:B-1----:R-:W5:Y:S04]  /*4b150*/  LDL.LU R12, [R1+0x3c] ;  /* 0x00003c00010c7983 */ /* 0x002f680000300800 */
[----:B------:R-:W5:Y:S04]  /*4b160*/  LDL.LU R10, [R1+0x2c] ;  /* 0x00002c00010a7983 */ /* 0x000f680000300800 */
[----:B------:R-:W-:Y:S01]  /*4b170*/  STL [R1+0x480], R2 ;  /* 0x0004800201007387 */ /* 0x000fe20000100800 */
[----:B---3--:R-:W-:-:S03]  /*4b180*/  @P2 FMUL R18, R18, 0.25 ;  /* 0x3e80000012122820 */ /* 0x008fc60000400000 */
[----:B------:R-:W-:Y:S04]  /*4b190*/  STL [R1+0x47c], R0 ;  /* 0x00047c0001007387 */ /* 0x000fe80000100800 */
[----:B------:R0:W-:Y:S01]  /*4b1a0*/  STL [R1+0x2f0], R20 ;  /* 0x0002f01401007387 */ /* 0x0001e20000100800 */
[----:B------:R-:W-:-:S03]  /*4b1b0*/  @!P6 FMUL R18, R18, 16777216 ;  /* 0x4b8000001212e820 */ /* 0x000fc60000400000 */
[----:B0-----:R-:W3:Y:S04]  /*4b1c0*/  LDL.LU R20, [R1+0xf8c] ;  /* 0x000f8c0001147983 */ /* 0x001ee80000300800 */
[----:B------:R0:W-:Y:S02]  /*4b1d0*/  STL [R1+0x2ec], R13 ;  /* 0x0002ec0d01007387 */ /* 0x0001e40000100800 */
[C---:B0-----:R-:W-:Y:S01]  /*4b1e0*/  FMUL R13, R16.reuse, R11 ;  /* 0x0000000b100d7220 */ /* 0x041fe20000400000 */
[C---:B------:R-:W-:Y:S01]  /*4b1f0*/  FMUL R11, R16.reuse, R8 ;  /* 0x00000008100b7220 */ /* 0x040fe20000400000 */
[----:B------:R-:W-:-:S03]  /*4b200*/  FMUL R8, R16, R6 ;  /* 0x0000000610087220 */ /* 0x000fc60000400000 */
[----:B------:R0:W-:Y:S01]  /*4b210*/  STL [R1+0x2e8], R13 ;  /* 0x0002e80d01007387 */ /* 0x0001e20000100800 */
[----:B------:R-:W-:-:S03]  /*4b220*/  FMUL R6, R16, R18 ;  /* 0x0000001210067220 */ /* 0x000fc60000400000 */
[----:B------:R1:W-:Y:S04]  /*4b230*/  STL [R1+0x2e4], R11 ;  /* 0x0002e40b01007387 */ /* 0x0003e80000100800 */
[----:B------:R-:W-:Y:S04]  /*4b240*/  STL [R1+0x2e0], R9 ;  /* 0x0002e00901007387 */ /* 0x000fe80000100800 */
[----:B------:R0:W-:Y:S04]  /*4b250*/  STL [R1+0x2dc], R8 ;  /* 0x0002dc0801007387 */ /* 0x0001e80000100800 */
[----:B------:R-:W3:Y:S04]  /*4b260*/  LDL.LU R18, [R1+0xf88] ;  /* 0x000f880001127983 */ /* 0x000ee80000300800 */
[----:B------:R-:W-:Y:S04]  /*4b270*/  STL [R1+0x2d8], R7 ;  /* 0x0002d80701007387 */ /* 0x000fe80000100800 */
[----:B------:R-:W3:Y:S01]  /*4b280*/  LDL.LU R16, [R1+0x5c] ;  /* 0x00005c0001107983 */ /* 0x000ee20000300800 */
[----:B------:R-:W-:-:S02]  /*4b290*/  FSETP.GT.AND P4, PT, |R19|, 8.50705917302346158658e+37, PT ;  /* 0x7e8000001300780b */ /* 0x000fc40003f84200 */
[----:B------:R-:W-:-:S11]  /*4b2a0*/  FSETP.GEU.AND P3, PT, |R19|, 1.175494350822287508e-38, PT ;  /* 0x008000001300780b */ /* 0x000fd60003f6e200 */
[----:B------:R-:W-:-:S04]  /*4b2b0*/  @P4 FMUL R19, R19, 0.25 ;  /* 0x3e80000013134820 */ /* 0x000fc80000400000 */
[----:B------:R-:W-:Y:S01]  /*4b2c0*/  @!P3 FMUL R19, R19, 16777216 ;  /* 0x4b8000001313b820 */ /* 0x000fe20000400000 */
[----:B------:R-:W-:-:S05]  /*4b2d0*/  FSEL R3, RZ, -23, P5 ;  /* 0xc1b80000ff037808 */ /* 0x000fca0002800000 */
[----:B------:R-:W1:Y:S01]  /*4b2e0*/  MUFU.RCP R19, R19 ;  /* 0x0000001300137308 */ /* 0x000e620000001000 */
[----:B------:R-:W-:Y:S02]  /*4b2f0*/  I2FP.F32.S32 R2, R2 ;  /* 0x0000000200027245 */ /* 0x000fe40000201400 */
[----:B------:R-:W-:Y:S02]  /*4b300*/  FSEL R4, RZ, -23, P1 ;  /* 0xc1b80000ff047808 */ /* 0x000fe40000800000 */
[----:B------:R-:W-:Y:S01]  /*4b310*/  I2FP.F32.S32 R0, R0 ;  /* 0x0000000000007245 */ /* 0x000fe20000201400 */
[----:B------:R-:W-:Y:S01]  /*4b320*/  FFMA.FTZ R2, R2, 1.1920928955078125e-07, R3 ;  /* 0x3400000002027823 */ /* 0x000fe20000010003 */
[----:B------:R1:W-:Y:S03]  /*4b330*/  STL [R1+0x254], R6 ;  /* 0x0002540601007387 */ /* 0x0003e60000100800 */
[----:B------:R-:W-:Y:S01]  /*4b340*/  FFMA.FTZ R0, R0, 1.1920928955078125e-07, R4 ;  /* 0x3400000000007823 */ /* 0x000fe20000010004 */
[----:B0-----:R-:W3:Y:S04]  /*4b350*/  LDL.LU R13, [R1+0x50] ;  /* 0x00005000010d7983 */ /* 0x001ee80000300800 */
[----:B------:R-:W-:Y:S01]  /*4b360*/  STL [R1+0x67c], R2 ;  /* 0x00067c0201007387 */ /* 0x000fe20000100800 */
[----:B------:R-:W-:-:S03]  /*4b370*/  @P4 FMUL R21, R21, 0.25 ;  /* 0x3e80000015154820 */ /* 0x000fc60000400000 */
[----:B-1----:R-:W3:Y:S04]  /*4b380*/  LDL.LU R11, [R1+0x44] ;  /* 0x00004400010b7983 */ /* 0x002ee80000300800 */
[----:B------:R0:W-:Y:S04]  /*4b390*/  STL [R1+0x674], R0 ;  /* 0x0006740001007387 */ /* 0x0001e80000100800 */
[----:B------:R-:W3:Y:S04]  /*4b3a0*/  LDL.LU R8, [R1+0x40] ;  /* 0x0000400001087983 */ /* 0x000ee80000300800 */
[----:B------:R-:W3:Y:S01]  /*4b3b0*/  LDL.LU R9, [R1+0x34] ;  /* 0x0000340001097983 */ /* 0x000ee20000300800 */
[----:B------:R-:W-:-:S03]  /*4b3c0*/  @!P3 FMUL R21, R21, 16777216 ;  /* 0x4b8000001515b820 */ /* 0x000fc60000400000 */
[----:B------:R-:W3:Y:S04]  /*4b3d0*/  LDL.LU R6, [R1+0x30] ;  /* 0x0000300001067983 */ /* 0x000ee80000300800 */
[----:B------:R-:W3:Y:S01]  /*4b3e0*/  LDL.LU R7, [R1+0x24] ;  /* 0x0000240001077983 */ /* 0x000ee20000300800 */
[----:B--2---:R-:W-:Y:S01]  /*4b3f0*/  @P4 FMUL R17, R17, 0.25 ;  /* 0x3e80000011114820 */ /* 0x004fe20000400000 */
[----:B----4-:R-:W-:-:S03]  /*4b400*/  @P4 FMUL R14, R14, 0.25 ;  /* 0x3e8000000e0e4820 */ /* 0x010fc60000400000 */
[----:B------:R-:W-:Y:S01]  /*4b410*/  @!P3 FMUL R17, R17, 16777216 ;  /* 0x4b8000001111b820 */ /* 0x000fe20000400000 */
[----:B-----5:R-:W-:Y:S01]  /*4b420*/  @P4 FMUL R15, R15, 0.25 ;  /* 0x3e8000000f0f4820 */ /* 0x020fe20000400000 */
[----:B------:R-:W-:Y:S02]  /*4b430*/  @!P3 FMUL R14, R14, 16777216 ;  /* 0x4b8000000e0eb820 */ /* 0x000fe40000400000 */
[----:B0-----:R-:W-:Y:S01]  /*4b440*/  FMUL R0, R19, R17 ;  /* 0x0000001113007220 */ /* 0x001fe20000400000 */
[----:B------:R-:W-:Y:S01]  /*4b450*/  @!P3 FMUL R15, R15, 16777216 ;  /* 0x4b8000000f0fb820 */ /* 0x000fe20000400000 */
[----:B------:R-:W-:Y:S01]  /*4b460*/  FMUL R3, R19, R14 ;  /* 0x0000000e13037220 */ /* 0x000fe20000400000 */
[----:B---3--:R-:W-:-:S04]  /*4b470*/  @P4 FMUL R16, R16, 0.25 ;  /* 0x3e80000010104820 */ /* 0x008fc80000400000 */
[----:B------:R-:W-:-:S04]  /*4b480*/  @!P3 FMUL R16, R16, 16777216 ;  /* 0x4b8000001010b820 */ /* 0x000fc80000400000 */
[----:B------:R-:W-:-:S05]  /*4b490*/  FMUL R2, R19, R16 ;  /* 0x0000001013027220 */ /* 0x000fca0000400000 */
[----:B------:R0:W-:Y:S04]  /*4b4a0*/  STL [R1+0x250], R2 ;  /* 0x0002500201007387 */ /* 0x0001e80000100800 */
[----:B------:R-:W-:Y:S01]  /*4b4b0*/  STL [R1+0x24c], R0 ;  /* 0x00024c0001007387 */ /* 0x000fe20000100800 */
[----:B0-----:R-:W-:-:S03]  /*4b4c0*/  FMUL R2, R19, R15 ;  /* 0x0000000f13027220 */ /* 0x001fc60000400000 */
[----:B------:R0:W-:Y:S04]  /*4b4d0*/  STL [R1+0x248], R3 ;  /* 0x0002480301007387 */ /* 0x0001e80000100800 */
[----:B------:R1:W-:Y:S01]  /*4b4e0*/  STL [R1+0x244], R2 ;  /* 0x0002440201007387 */ /* 0x0003e20000100800 */
[----:B0-----:R-:W-:-:S03]  /*4b4f0*/  FMUL R3, R19, R21 ;  /* 0x0000001513037220 */ /* 0x001fc60000400000 */
[----:B------:R-:W2:Y:S01]  /*4b500*/  LDL.LU R21, [R1+0xf84] ;  /* 0x000f840001157983 */ /* 0x000ea20000300800 */
[----:B------:R-:W-:Y:S01]  /*4b510*/  @P4 FMUL R12, R12, 0.25 ;  /* 0x3e8000000c0c4820 */ /* 0x000fe20000400000 */
[----:B------:R-:W-:Y:S01]  /*4b520*/  @P4 FMUL R10, R10, 0.25 ;  /* 0x3e8000000a0a4820 */ /* 0x000fe20000400000 */
[----:B------:R-:W-:Y:S02]  /*4b530*/  @P4 FMUL R20, R20, 0.25 ;  /* 0x3e80000014144820 */ /* 0x000fe40000400000 */
[----:B------:R-:W-:Y:S01]  /*4b540*/  @!P3 FMUL R12, R12, 16777216 ;  /* 0x4b8000000c0cb820 */ /* 0x000fe20000400000 */
[----:B------:R-:W-:Y:S01]  /*4b550*/  @!P3 FMUL R10, R10, 16777216 ;  /* 0x4b8000000a0ab820 */ /* 0x000fe20000400000 */
[----:B------:R-:W-:Y:S02]  /*4b560*/  @!P3 FMUL R20, R20, 16777216 ;  /* 0x4b8000001414b820 */ /* 0x000fe40000400000 */
[C---:B------:R-:W-:Y:S01]  /*4b570*/  FMUL R0, R19.reuse, R12 ;  /* 0x0000000c13007220 */ /* 0x040fe20000400000 */
[----:B-1----:R-:W-:-:S04]  /*4b580*/  FMUL R2, R19, R10 ;  /* 0x0000000a13027220 */ /* 0x002fc80000400000 */
[----:B------:R0:W-:Y:S04]  /*4b590*/  STL [R1+0x240], R0 ;  /* 0x0002400001007387 */ /* 0x0001e80000100800 */
[----:B------:R-:W-:Y:S01]  /*4b5a0*/  STL [R1+0x23c], R3 ;  /* 0x00023c0301007387 */ /* 0x000fe20000100800 */
[----:B0-----:R-:W-:-:S03]  /*4b5b0*/  FMUL R0, R19, R20 ;  /* 0x0000001413007220 */ /* 0x001fc60000400000 */
[----:B------:R-:W3:Y:S04]  /*4b5c0*/  LDL.LU R20, [R1+0xf80] ;  /* 0x000f800001147983 */ /* 0x000ee80000300800 */
[----:B------:R0:W-:Y:S04]  /*4b5d0*/  STL [R1+0x238], R2 ;  /* 0x0002380201007387 */ /* 0x0001e80000100800 */
[----:B------:R-:W4:Y:S01]  /*4b5e0*/  LDL.LU R19, [R1+0x54] ;  /* 0x0000540001137983 */ /* 0x000f220000300800 */
[----:B------:R-:W-:-:S03]  /*4b5f0*/  FSETP.GEU.AND P5, PT, R18, 1.175494350822287508e-38, PT ;  /* 0x008000001200780b */ /* 0x000fc60003fae000 */
[----:B------:R2:W-:Y:S01]  /*4b600*/  STL [R1+0x234], R0 ;  /* 0x0002340001007387 */ /* 0x0005e20000100800 */
[----:B0-----:R-:W-:-:S05]  /*4b610*/  FMUL R2, R18, 8388608 ;  /* 0x4b00000012027820 */ /* 0x001fca0000400000 */
[----:B------:R-:W-:-:S05]  /*4b620*/  FSEL R12, R2, R18, !P5 ;  /* 0x00000012020c7208 */ /* 0x000fca0006800000 */
[----:B------:R0:W-:Y:S01]  /*4b630*/  STL [R1+0x384], R12 ;  /* 0x0003840c01007387 */ /* 0x0001e20000100800 */
[C---:B--2---:R-:W-:Y:S01]  /*4b640*/  FMUL R0, R21.reuse, 8388608 ;  /* 0x4b00000015007820 */ /* 0x044fe20000400000 */
[----:B------:R-:W-:-:S04]  /*4b650*/  FSETP.GEU.AND P1, PT, R21, 1.175494350822287508e-38, PT ;  /* 0x008000001500780b */ /* 0x000fc80003f2e000 */
[----:B------:R-:W-:-:S05]  /*4b660*/  FSEL R10, R0, R21, !P1 ;  /* 0x00000015000a7208 */ /* 0x000fca0004800000 */
[----:B------:R-:W-:Y:S04]  /*4b670*/  STL [R1+0x388], R10 ;  /* 0x0003880a01007387 */ /* 0x000fe80000100800 */
[----:B------:R-:W2:Y:S04]  /*4b680*/  LDL.LU R16, [R1+0x9c] ;  /* 0x00009c0001107983 */ /* 0x000ea80000300800 */
[----:B------:R-:W5:Y:S04]  /*4b690*/  LDL.LU R17, [R1+0x98] ;  /* 0x0000980001117983 */ /* 0x000f680000300800 */
[----:B------:R-:W5:Y:S01]  /*4b6a0*/  LDL.LU R14, [R1+0x8c] ;  /* 0x00008c00010e7983 */ /* 0x000f620000300800 */
[----:B------:R-:W-:-:S02]  /*4b6b0*/  FSETP.GT.AND P2, PT, |R18|, 8.50705917302346158658e+37, PT ;  /* 0x7e8000001200780b */ /* 0x000fc40003f44200 */
[----:B------:R-:W-:Y:S02]  /*4b6c0*/  FSETP.GEU.AND P6, PT, |R18|, 1.175494350822287508e-38, PT ;  /* 0x008000001200780b */ /* 0x000fe40003fce200 */
[C---:B------:R-:W-:Y:S02]  /*4b6d0*/  FSETP.GT.AND P4, PT, |R21|.reuse, 8.50705917302346158658e+37, PT ;  /* 0x7e8000001500780b */ /* 0x040fe40003f84200 */
[----:B------:R-:W-:Y:S01]  /*4b6e0*/  FSETP.GEU.AND P3, PT, |R21|, 1.175494350822287508e-38, PT ;  /* 0x008000001500780b */ /* 0x000fe20003f6e200 */
[----:B------:R-:W-:Y:S01]  /*4b6f0*/  VIADD R0, R5, 0xc0cafb0d ;  /* 0xc0cafb0d05007836 */ /* 0x000fe20000000000 */
[----:B------:R-:W-:Y:S01]  /*4b700*/  IADD3 R2, PT, PT, R12, -0x3f3504f3, RZ ;  /* 0xc0cafb0d0c027810 */ /* 0x000fe20007ffe0ff */
[----:B------:R-:W5:Y:S04]  /*4b710*/  LDL.LU R15, [R1+0x88] ;  /* 0x00008800010f7983 */ /* 0x000f680000300800 */
[----:B------:R-:W-:Y:S01]  /*4b720*/  @P2 FMUL R18, R18, 0.25 ;  /* 0x3e80000012122820 */ /* 0x000fe20000400000 */
[----:B----4-:R-:W-:Y:S01]  /*4b730*/  @P2 FMUL R19, R19, 0.25 ;  /* 0x3e80000013132820 */ /* 0x010fe20000400000 */
[----:B------:R-:W-:-:S02]  /*4b740*/  @P2 FMUL R13, R13, 0.25 ;  /* 0x3e8000000d0d2820 */ /* 0x000fc40000400000 */
[----:B------:R-:W-:Y:S01]  /*4b750*/  @P4 FMUL R21, R21, 0.25 ;  /* 0x3e80000015154820 */ /* 0x000fe20000400000 */
[----:B------:R-:W-:Y:S01]  /*4b760*/  @!P6 FMUL R18, R18, 16777216 ;  /* 0x4b8000001212e820 */ /* 0x000fe20000400000 */
[----:B------:R-:W-:Y:S01]  /*4b770*/  LOP3.LUT R2, R2, 0xff800000, RZ, 0xc0, !PT ;  /* 0xff80000002027812 */ /* 0x000fe200078ec0ff */
[----:B------:R-:W-:Y:S01]  /*4b780*/  @P2 FMUL R11, R11, 0.25 ;  /* 0x3e8000000b0b2820 */ /* 0x000fe20000400000 */
[----:B------:R-:W-:Y:S01]  /*4b790*/  LOP3.LUT R0, R0, 0xff800000, RZ, 0xc0, !PT ;  /* 0xff80000000007812 */ /* 0x000fe200078ec0ff */
[----:B------:R-:W-:Y:S01]  /*4b7a0*/  @P2 FMUL R8, R8, 0.25 ;  /* 0x3e80000008082820 */ /* 0x000fe20000400000 */
[----:B------:R-:W-:Y:S01]  /*4b7b0*/  @P2 FMUL R9, R9, 0.25 ;  /* 0x3e80000009092820 */ /* 0x000fe20000400000 */
[----:B------:R-:W1:Y:S01]  /*4b7c0*/  MUFU.RCP R18, R18 ;  /* 0x0000001200127308 */ /* 0x000e620000001000 */
[----:B------:R-:W-:Y:S01]  /*4b7d0*/  @!P6 FMUL R19, R19, 16777216 ;  /* 0x4b8000001313e820 */ /* 0x000fe20000400000 */
[----:B------:R-:W-:Y:S01]  /*4b7e0*/  @!P3 FMUL R21, R21, 16777216 ;  /* 0x4b8000001515b820 */ /* 0x000fe20000400000 */
[----:B0-----:R-:W4:Y:S01]  /*4b7f0*/  LDL.LU R12, [R1+0x78] ;  /* 0x00007800010c7983 */ /* 0x001f220000300800 */
[----:B------:R-:W-:Y:S01]  /*4b800*/  @P2 FMUL R6, R6, 0.25 ;  /* 0x3e80000006062820 */ /* 0x000fe20000400000 */
[----:B------:R-:W-:Y:S01]  /*4b810*/  @!P6 FMUL R13, R13, 16777216 ;  /* 0x4b8000000d0de820 */ /* 0x000fe20000400000 */
[----:B------:R-:W-:Y:S01]  /*4b820*/  @!P6 FMUL R11, R11, 16777216 ;  /* 0x4b8000000b0be820 */ /* 0x000fe20000400000 */
[----:B------:R-:W4:Y:S01]  /*4b830*/  LDL.LU R5, [R1+0x6c] ;  /* 0x00006c0001057983 */ /* 0x000f220000300800 */
[----:B------:R-:W-:Y:S01]  /*4b840*/  @P2 FMUL R7, R7, 0.25 ;  /* 0x3e80000007072820 */ /* 0x000fe20000400000 */
[----:B------:R-:W-:-:S02]  /*4b850*/  @!P6 FMUL R8, R8, 16777216 ;  /* 0x4b8000000808e820 */ /* 0x000fc40000400000 */
[----:B------:R0:W-:Y:S01]  /*4b860*/  STL [R1+0x620], R2 ;  /* 0x0006200201007387 */ /* 0x0001e20000100800 */
[----:B---3--:R-:W-:Y:S01]  /*4b870*/  @P2 FMUL R20, R20, 0.25 ;  /* 0x3e80000014142820 */ /* 0x008fe20000400000 */
[----:B-1----:R-:W-:Y:S02]  /*4b880*/  FMUL R19, R18, R19 ;  /* 0x0000001312137220 */ /* 0x002fe40000400000 */
[----:B------:R-:W-:Y:S01]  /*4b890*/  STL [R1+0x610], R0 ;  /* 0x0006100001007387 */ /* 0x000fe20000100800 */
[----:B------:R-:W-:Y:S01]  /*4b8a0*/  @!P6 FMUL R9, R9, 16777216 ;  /* 0x4b8000000909e820 */ /* 0x000fe20000400000 */
[----:B------:R-:W-:Y:S01]  /*4b8b0*/  @!P6 FMUL R6, R6, 16777216 ;  /* 0x4b8000000606e820 */ /* 0x000fe20000400000 */
[----:B------:R-:W1:Y:S01]  /*4b8c0*/  MUFU.RCP R21, R21 ;  /* 0x0000001500157308 */ /* 0x000e620000001000 */
[----:B------:R3:W-:Y:S01]  /*4b8d0*/  STL [R1+0x230], R19 ;  /* 0x0002301301007387 */ /* 0x0007e20000100800 */
[----:B------:R-:W-:Y:S01]  /*4b8e0*/  @!P6 FMUL R7, R7, 16777216 ;  /* 0x4b8000000707e820 */ /* 0x000fe20000400000 */
[----:B------:R-:W-:Y:S01]  /*4b8f0*/  @!P6 FMUL R20, R20, 16777216 ;  /* 0x4b8000001414e820 */ /* 0x000fe20000400000 */
[----:B------:R-:W-:Y:S01]  /*4b900*/  FMUL R9, R18, R9 ;  /* 0x0000000912097220 */ /* 0x000fe20000400000 */
[----:B------:R-:W-:-:S02]  /*4b910*/  FSEL R3, RZ, -23, P5 ;  /* 0xc1b80000ff037808 */ /* 0x000fc40002800000 */
[----:B0-----:R-:W-:Y:S01]  /*4b920*/  I2FP.F32.S32 R2, R2 ;  /* 0x0000000200027245 */ /* 0x001fe20000201400 */
[C---:B---3--:R-:W-:Y:S01]  /*4b930*/  FMUL R19, R18.reuse, R13 ;  /* 0x0000000d12137220 */ /* 0x048fe20000400000 */
[C---:B------:R-:W-:Y:S01]  /*4b940*/  FMUL R13, R18.reuse, R11 ;  /* 0x0000000b120d7220 */ /* 0x040fe20000400000 */
[C---:B------:R-:W-:Y:S01]  /*4b950*/  FMUL R11, R18.reuse, R8 ;  /* 0x00000008120b7220 */ /* 0x040fe20000400000 */
[C---:B------:R-:W-:Y:S01]  /*4b960*/  FMUL R8, R18.reuse, R6 ;  /* 0x0000000612087220 */ /* 0x040fe20000400000 */
[----:B------:R-:W-:Y:S01]  /*4b970*/  FSEL R4, RZ, -23, P0 ;  /* 0xc1b80000ff047808 */ /* 0x000fe20000000000 */
[----:B------:R0:W-:Y:S01]  /*4b980*/  STL [R1+0x22c], R19 ;  /* 0x00022c1301007387 */ /* 0x0001e20000100800 */
[----:B------:R-:W-:Y:S01]  /*4b990*/  I2FP.F32.S32 R0, R0 ;  /* 0x0000000000007245 */ /* 0x000fe20000201400 */
[C---:B------:R-:W-:Y:S01]  /*4b9a0*/  FMUL R7, R18.reuse, R7 ;  /* 0x0000000712077220 */ /* 0x040fe20000400000 */
[----:B------:R-:W-:Y:S01]  /*4b9b0*/  FMUL R6, R18, R20 ;  /* 0x0000001412067220 */ /* 0x000fe20000400000 */
[----:B------:R3:W-:Y:S01]  /*4b9c0*/  STL [R1+0x228], R13 ;  /* 0x0002280d01007387 */ /* 0x0007e20000100800 */
[----:B------:R-:W-:-:S03]  /*4b9d0*/  FFMA.FTZ R2, R2, 1.1920928955078125e-07, R3 ;  /* 0x3400000002027823 */ /* 0x000fc60000010003 */
[----:B------:R0:W-:Y:S01]  /*4b9e0*/  STL [R1+0x224], R11 ;  /* 0x0002240b01007387 */ /* 0x0001e20000100800 */
[----:B------:R-:W-:-:S03]  /*4b9f0*/  FFMA.FTZ R0, R0, 1.1920928955078125e-07, R4 ;  /* 0x3400000000007823 */ /* 0x000fc60000010004 */
[----:B------:R-:W-:Y:S04]  /*4ba00*/  STL [R1+0x220], R9 ;  /* 0x0002200901007387 */ /* 0x000fe80000100800 */
[----:B------:R0:W-:Y:S04]  /*4ba10*/  STL [R1+0x21c], R8 ;  /* 0x00021c0801007387 */ /* 0x0001e80000100800 */
[----:B------:R-:W4:Y:S04]  /*4ba20*/  LDL.LU R20, [R1+0xf7c] ;  /* 0x000f7c0001147983 */ /* 0x000f280000300800 */
[----:B------:R-:W-:Y:S01]  /*4ba30*/  STL [R1+0x218], R7 ;  /* 0x0002180701007387 */ /* 0x000fe20000100800 */
[----:B------:R-:W-:-:S03]  /*4ba40*/  @P4 FMUL R23, R23, 0.25 ;  /* 0x3e80000017174820 */ /* 0x000fc60000400000 */
[----:B------:R1:W-:Y:S04]  /*4ba50*/  STL [R1+0x214], R6 ;  /* 0x0002140601007387 */ /* 0x0003e80000100800 */
[----:B0-----:R-:W4:Y:S04]  /*4ba60*/  LDL.LU R19, [R1+0x94] ;  /* 0x0000940001137983 */ /* 0x001f280000300800 */
[----:B------:R0:W-:Y:S04]  /*4ba70*/  STL [R1+0x670], R2 ;  /* 0x0006700201007387 */ /* 0x0001e80000100800 */
[----:B---3--:R-:W3:Y:S01]  /*4ba80*/  LDL.LU R13, [R1+0x90] ;  /* 0x00009000010d7983 */ /* 0x008ee20000300800 */
[----:B------:R-:W-:-:S03]  /*4ba90*/  @!P3 FMUL R23, R23, 16777216 ;  /* 0x4b8000001717b820 */ /* 0x000fc60000400000 */
[----:B------:R0:W-:Y:S04]  /*4baa0*/  STL [R1+0x66c], R0 ;  /* 0x00066c0001007387 */ /* 0x0001e80000100800 */
[----:B------:R-:W3:Y:S04]  /*4bab0*/  LDL.LU R11, [R1+0x84] ;  /* 0x00008400010b7983 */ /* 0x000ee80000300800 */
[----:B------:R-:W3:Y:S04]  /*4bac0*/  LDL.LU R8, [R1+0x80] ;  /* 0x0000800001087983 */ /* 0x000ee80000300800 */
[----:B------:R-:W3:Y:S04]  /*4bad0*/  LDL.LU R9, [R1+0x74] ;  /* 0x0000740001097983 */ /* 0x000ee80000300800 */
[----:B-1----:R-:W3:Y:S04]  /*4bae0*/  LDL.LU R6, [R1+0x70] ;  /* 0x0000700001067983 */ /* 0x002ee80000300800 */
[----:B------:R-:W3:Y:S01]  /*4baf0*/  LDL.LU R7, [R1+0x64] ;  /* 0x0000640001077983 */ /* 0x000ee20000300800 */
[----:B--2---:R-:W-:Y:S01]  /*4bb00*/  @P4 FMUL R16, R16, 0.25 ;  /* 0x3e80000010104820 */ /* 0x004fe20000400000 */
[----:B-----5:R-:W-:-:S03]  /*4bb10*/  @P4 FMUL R17, R17, 0.25 ;  /* 0x3e80000011114820 */ /* 0x020fc60000400000 */
[----:B------:R-:W-:Y:S01]  /*4bb20*/  @!P3 FMUL R16, R16, 16777216 ;  /* 0x4b8000001010b820 */ /* 0x000fe20000400000 */
[----:B------:R-:W-:Y:S01]  /*4bb30*/  @P4 FMUL R14, R14, 0.25 ;  /* 0x3e8000000e0e4820 */ /* 0x000fe20000400000 */
[----:B------:R-:W-:Y:S02]  /*4bb40*/  @!P3 FMUL R17, R17, 16777216 ;  /* 0x4b8000001111b820 */ /* 0x000fe40000400000 */
[C---:B0-----:R-:W-:Y:S01]  /*4bb50*/  FMUL R2, R21.reuse, R16 ;  /* 0x0000001015027220 */ /* 0x041fe20000400000 */
[----:B------:R-:W-:Y:S01]  /*4bb60*/  @!P3 FMUL R14, R14, 16777216 ;  /* 0x4b8000000e0eb820 */ /* 0x000fe20000400000 */
[----:B------:R-:W-:-:S03]  /*4bb70*/  FMUL R0, R21, R17 ;  /* 0x0000001115007220 */ /* 0x000fc60000400000 */
[C---:B------:R-:W-:Y:S01]  /*4bb80*/  FMUL R3, R21.reuse, R14 ;  /* 0x0000000e15037220 */ /* 0x040fe20000400000 */
[----:B------:R-:W-:Y:S04]  /*4bb90*/  STL [R1+0x210], R2 ;  /* 0x0002100201007387 */ /* 0x000fe80000100800 */
[----:B------:R0:W-:Y:S04]  /*4bba0*/  STL [R1+0x20c], R0 ;  /* 0x00020c0001007387 */ /* 0x0001e80000100800 */
[----:B------:R1:W-:Y:S01]  /*4bbb0*/  STL [R1+0x208], R3 ;  /* 0x0002080301007387 */ /* 0x0003e20000100800 */
[----:B0-----:R-:W-:-:S03]  /*4bbc0*/  FMUL R0, R21, R23 ;  /* 0x0000001715007220 */ /* 0x001fc60000400000 */
[----:B------:R-:W2:Y:S01]  /*4bbd0*/  LDL.LU R23, [R1+0xf78] ;  /* 0x000f780001177983 */ /* 0x000ea20000300800 */
[----:B------:R-:W-:Y:S01]  /*4bbe0*/  @P4 FMUL R15, R15, 0.25 ;  /* 0x3e8000000f0f4820 */ /* 0x000fe20000400000 */
[----:B----4-:R-:W-:-:S03]  /*4bbf0*/  @P4 FMUL R12, R12, 0.25 ;  /* 0x3e8000000c0c4820 */ /* 0x010fc60000400000 */
[----:B------:R-:W-:Y:S01]  /*4bc00*/  @!P3 FMUL R15, R15, 16777216 ;  /* 0x4b8000000f0fb820 */ /* 0x000fe20000400000 */
[----:B------:R-:W-:Y:S01]  /*4bc10*/  @P4 FMUL R22, R22, 0.25 ;  /* 0x3e80000016164820 */ /* 0x000fe20000400000 */
[----:B------:R-:W-:Y:S01]  /*4bc20*/  @P4 FMUL R5, R5, 0.25 ;  /* 0x3e80000005054820 */ /* 0x000fe20000400000 */
[----:B------:R-:W-:Y:S01]  /*4bc30*/  @!P3 FMUL R12, R12, 16777216 ;  /* 0x4b8000000c0cb820 */ /* 0x000fe20000400000 */
[----:B------:R-:W-:Y:S01]  /*4bc40*/  FMUL R2, R21, R15 ;  /* 0x0000000f15027220 */ /* 0x000fe20000400000 */
[----:B------:R-:W-:Y:S01]  /*4bc50*/  @!P3 FMUL R22, R22, 16777216 ;  /* 0x4b8000001616b820 */ /* 0x000fe20000400000 */
[----:B------:R-:W-:Y:S01]  /*4bc60*/  @!P3 FMUL R5, R5, 16777216 ;  /* 0x4b8000000505b820 */ /* 0x000fe20000400000 */
[C---:B-1----:R-:W-:Y:S02]  /*4bc70*/  FMUL R3, R21.reuse, R12 ;  /* 0x0000000c15037220 */ /* 0x042fe40000400000 */
[----:B------:R0:W-:Y:S04]  /*4bc80*/  STL [R1+0x204], R2 ;  /* 0x0002040201007387 */ /* 0x0001e80000100800 */
[----:B------:R1:W-:Y:S01]  /*4bc90*/  STL [R1+0x200], R0 ;  /* 0x0002000001007387 */ /* 0x0003e20000100800 */
[----:B0-----:R-:W-:-:S03]  /*4bca0*/  FMUL R2, R21, R5 ;  /* 0x0000000515027220 */ /* 0x001fc60000400000 */
[----:B------:R-:W-:Y:S01]  /*4bcb0*/  STL [R1+0x1fc], R3 ;  /* 0x0001fc0301007387 */ /* 0x000fe20000100800 */
[----:B-1----:R-:W-:-:S03]  /*4bcc0*/  FMUL R0, R21, R22 ;  /* 0x0000001615007220 */ /* 0x002fc60000400000 */
[----:B------:R-:W4:Y:S04]  /*4bcd0*/  LDL.LU R22, [R1+0xf74] ;  /* 0x000f740001167983 */ /* 0x000f280000300800 */
[----:B------:R0:W-:Y:S04]  /*4bce0*/  STL [R1+0x1f8], R2 ;  /* 0x0001f80201007387 */ /* 0x0001e80000100800 */
[----:B------:R2:W-:Y:S01]  /*4bcf0*/  STL [R1+0x1f4], R0 ;  /* 0x0001f40001007387 */ /* 0x0005e20000100800 */
[C---:B0-----:R-:W-:Y:S01]  /*4bd00*/  FMUL R2, R20.reuse, 8388608 ;  /* 0x4b00000014027820 */ /* 0x041fe20000400000 */
[----:B------:R-:W-:-:S04]  /*4bd10*/  FSETP.GEU.AND P5, PT, R20, 1.175494350822287508e-38, PT ;  /* 0x008000001400780b */ /* 0x000fc80003fae000 */
        /* <DEDUP_REMOVED lines=17> */
[----:B------:R-:W-:Y:S01]  /*4be30*/  @P2 FMUL R19, R19, 0.25 ;  /* 0x3e80000013132820 */ /* 0x000fe20000400000 */
[----:B---3--:R-:W-:-:S02]  /*4be40*/  @P2 FMUL R13, R13, 0.25 ;  /* 0x3e8000000d0d2820 */ /* 0x008fc40000400000 */
[----:B------:R-:W-:Y:S01]  /*4be50*/  @P4 FMUL R23, R23, 0.25 ;  /* 0x3e80000017174820 */ /* 0x000fe20000400000 */
[----:B------:R-:W-:Y:S01]  /*4be60*/  @!P6 FMUL R20, R20, 16777216 ;  /* 0x4b8000001414e820 */ /* 0x000fe20000400000 */
[----:B------:R-:W-:Y:S01]  /*4be70*/  @P2 FMUL R11, R11, 0.25 ;  /* 0x3e8000000b0b2820 */ /* 0x000fe20000400000 */
[----:B------:R-:W-:Y:S01]  /*4be80*/  LOP3.LUT R2, R2, 0xff800000, RZ, 0xc0, !PT ;  /* 0xff80000002027812 */ /* 0x000fe200078ec0ff */
[----:B------:R-:W-:Y:S01]  /*4be90*/  @P2 FMUL R8, R8, 0.25 ;  /* 0x3e80000008082820 */ /* 0x000fe20000400000 */
[----:B------:R-:W-:Y:S01]  /*4bea0*/  LOP3.LUT R18, R0, 0xff800000, RZ, 0xc0, !PT ;  /* 0xff80000000127812 */ /* 0x000fe200078ec0ff */
[----:B------:R-:W-:Y:S01]  /*4beb0*/  @P2 FMUL R9, R9, 0.25 ;  /* 0x3e80000009092820 */ /* 0x000fe20000400000 */
[----:B------:R-:W1:Y:S01]  /*4bec0*/  MUFU.RCP R20, R20 ;  /* 0x0000001400147308 */ /* 0x000e620000001000 */
[----:B------:R-:W-:Y:S01]  /*4bed0*/  @!P3 FMUL R23, R23, 16777216 ;  /* 0x4b8000001717b820 */ /* 0x000fe20000400000 */
[----:B------:R-:W-:Y:S01]  /*4bee0*/  @!P6 FMUL R19, R19, 16777216 ;  /* 0x4b8000001313e820 */ /* 0x000fe20000400000 */
[----:B------:R-:W-:Y:S01]  /*4bef0*/  @P2 FMUL R6, R6, 0.25 ;  /* 0x3e80000006062820 */ /* 0x000fe20000400000 */
[----:B------:R-:W-:Y:S01]  /*4bf00*/  @!P6 FMUL R13, R13, 16777216 ;  /* 0x4b8000000d0de820 */ /* 0x000fe20000400000 */
[----:B0-----:R-:W3:Y:S01]  /*4bf10*/  LDL.LU R12, [R1+0xb8] ;  /* 0x0000b800010c7983 */ /* 0x001ee20000300800 */
[----:B------:R-:W-:Y:S01]  /*4bf20*/  @!P6 FMUL R11, R11, 16777216 ;  /* 0x4b8000000b0be820 */ /* 0x000fe20000400000 */
[----:B------:R-:W-:Y:S01]  /*4bf30*/  @P2 FMUL R7, R7, 0.25 ;  /* 0x3e80000007072820 */ /* 0x000fe20000400000 */
[----:B------:R-:W-:Y:S01]  /*4bf40*/  @!P6 FMUL R8, R8, 16777216 ;  /* 0x4b8000000808e820 */ /* 0x000fe20000400000 */
[----:B------:R-:W3:Y:S01]  /*4bf50*/  LDL.LU R10, [R1+0xac] ;  /* 0x0000ac00010a7983 */ /* 0x000ee20000300800 */
[----:B----4-:R-:W-:Y:S01]  /*4bf60*/  @P2 FMUL R22, R22, 0.25 ;  /* 0x3e80000016162820 */ /* 0x010fe20000400000 */
[----:B------:R-:W-:Y:S01]  /*4bf70*/  @!P6 FMUL R9, R9, 16777216 ;  /* 0x4b8000000909e820 */ /* 0x000fe20000400000 */
[----:B------:R-:W-:Y:S01]  /*4bf80*/  I2FP.F32.S32 R0, R18 ;  /* 0x0000001200007245 */ /* 0x000fe20000201400 */
[----:B------:R-:W-:Y:S01]  /*4bf90*/  STL [R1+0x48c], R2 ;  /* 0x00048c0201007387 */ /* 0x000fe20000100800 */
[----:B------:R-:W-:Y:S01]  /*4bfa0*/  @!P6 FMUL R6, R6, 16777216 ;  /* 0x4b8000000606e820 */ /* 0x000fe20000400000 */
[----:B------:R-:W0:Y:S02]  /*4bfb0*/  MUFU.RCP R23, R23 ;  /* 0x0000001700177308 */ /* 0x000e240000001000 */
[----:B------:R4:W-:Y:S01]  /*4bfc0*/  STL [R1+0x490], R18 ;  /* 0x0004901201007387 */ /* 0x0009e20000100800 */
[----:B-1----:R-:W-:Y:S01]  /*4bfd0*/  FMUL R19, R20, R19 ;  /* 0x0000001314137220 */ /* 0x002fe20000400000 */
[----:B------:R-:W-:Y:S01]  /*4bfe0*/  @!P6 FMUL R7, R7, 16777216 ;  /* 0x4b8000000707e820 */ /* 0x000fe20000400000 */
[----:B------:R-:W-:Y:S01]  /*4bff0*/  @!P6 FMUL R22, R22, 16777216 ;  /* 0x4b8000001616e820 */ /* 0x000fe20000400000 */
[C---:B------:R-:W-:Y:S01]  /*4c000*/  FMUL R9, R20.reuse, R9 ;  /* 0x0000000914097220 */ /* 0x040fe20000400000 */
[----:B------:R-:W-:Y:S01]  /*4c010*/  FSEL R3, RZ, -23, P5 ;  /* 0xc1b80000ff037808 */ /* 0x000fe20002800000 */
[----:B------:R1:W-:Y:S01]  /*4c020*/  STL [R1+0x1f0], R19 ;  /* 0x0001f01301007387 */ /* 0x0003e20000100800 */
[C---:B----4-:R-:W-:Y:S01]  /*4c030*/  FMUL R18, R20.reuse, R13 ;  /* 0x0000000d14127220 */ /* 0x050fe20000400000 */
[C---:B------:R-:W-:Y:S01]  /*4c040*/  FMUL R13, R20.reuse, R11 ;  /* 0x0000000b140d7220 */ /* 0x040fe20000400000 */
[C---:B------:R-:W-:Y:S01]  /*4c050*/  FMUL R11, R20.reuse, R8 ;  /* 0x00000008140b7220 */ /* 0x040fe20000400000 */
[----:B------:R-:W-:Y:S01]  /*4c060*/  I2FP.F32.S32 R2, R2 ;  /* 0x0000000200027245 */ /* 0x000fe20000201400 */
[C---:B------:R-:W-:Y:S01]  /*4c070*/  FMUL R8, R20.reuse, R6 ;  /* 0x0000000614087220 */ /* 0x040fe20000400000 */
[----:B------:R-:W-:Y:S01]  /*4c080*/  STL [R1+0x1ec], R18 ;  /* 0x0001ec1201007387 */ /* 0x000fe20000100800 */
[----:B------:R-:W-:Y:S01]  /*4c090*/  FSEL R4, RZ, -23, P1 ;  /* 0xc1b80000ff047808 */ /* 0x000fe20000800000 */
        /* <DEDUP_REMOVED lines=8> */
[----:B------:R-:W3:Y:S04]  /*4c120*/  LDL.LU R22, [R1+0xf70] ;  /* 0x000f700001167983 */ /* 0x000ee80000300800 */
[----:B------:R-:W-:Y:S01]  /*4c130*/  STL [R1+0x1d8], R7 ;  /* 0x0001d80701007387 */ /* 0x000fe20000100800 */
[----:B------:R-:W-:-:S03]  /*4c140*/  @P4 FMUL R25, R25, 0.25 ;  /* 0x3e80000019194820 */ /* 0x000fc60000400000 */
[----:B------:R0:W-:Y:S04]  /*4c150*/  STL [R1+0x1d4], R6 ;  /* 0x0001d40601007387 */ /* 0x0001e80000100800 */
[----:B-1----:R-:W3:Y:S04]  /*4c160*/  LDL.LU R19, [R1+0xd4] ;  /* 0x0000d40001137983 */ /* 0x002ee80000300800 */
[----:B------:R1:W-:Y:S04]  /*4c170*/  STL [R1+0x668], R2 ;  /* 0x0006680201007387 */ /* 0x0003e80000100800 */
[----:B----4-:R-:W4:Y:S01]  /*4c180*/  LDL.LU R13, [R1+0xd0] ;  /* 0x0000d000010d7983 */ /* 0x010f220000300800 */
[----:B------:R-:W-:-:S03]  /*4c190*/  @!P3 FMUL R25, R25, 16777216 ;  /* 0x4b8000001919b820 */ /* 0x000fc60000400000 */
[----:B------:R1:W-:Y:S04]  /*4c1a0*/  STL [R1+0x664], R0 ;  /* 0x0006640001007387 */ /* 0x0003e80000100800 */
[----:B0-----:R-:W4:Y:S04]  /*4c1b0*/  LDL.LU R11, [R1+0xc4] ;  /* 0x0000c400010b7983 */ /* 0x001f280000300800 */
[----:B------:R-:W4:Y:S04]  /*4c1c0*/  LDL.LU R8, [R1+0xc0] ;  /* 0x0000c00001087983 */ /* 0x000f280000300800 */
[----:B------:R-:W4:Y:S04]  /*4c1d0*/  LDL.LU R9, [R1+0xb4] ;  /* 0x0000b40001097983 */ /* 0x000f280000300800 */
[----:B------:R-:W4:Y:S04]  /*4c1e0*/  LDL.LU R6, [R1+0xb0] ;  /* 0x0000b00001067983 */ /* 0x000f280000300800 */
[----:B------:R-:W4:Y:S01]  /*4c1f0*/  LDL.LU R7, [R1+0xa4] ;  /* 0x0000a40001077983 */ /* 0x000f220000300800 */
[----:B--2---:R-:W-:Y:S01]  /*4c200*/  @P4 FMUL R16, R16, 0.25 ;  /* 0x3e80000010104820 */ /* 0x004fe20000400000 */
[----:B-----5:R-:W-:-:S03]  /*4c210*/  @P4 FMUL R17, R17, 0.25 ;  /* 0x3e80000011114820 */ /* 0x020fc60000400000 */
[----:B------:R-:W-:Y:S01]  /*4c220*/  @!P3 FMUL R16, R16, 16777216 ;  /* 0x4b8000001010b820 */ /* 0x000fe20000400000 */
[----:B------:R-:W-:Y:S01]  /*4c230*/  @P4 FMUL R14, R14, 0.25 ;  /* 0x3e8000000e0e4820 */ /* 0x000fe20000400000 */
[----:B------:R-:W-:Y:S02]  /*4c240*/  @!P3 FMUL R17, R17, 16777216 ;  /* 0x4b8000001111b820 */ /* 0x000fe40000400000 */
[C---:B-1----:R-:W-:Y:S01]  /*4c250*/  FMUL R2, R23.reuse, R16 ;  /* 0x0000001017027220 */ /* 0x042fe20000400000 */
        /* <DEDUP_REMOVED lines=9> */
[----:B------:R-:W-:Y:S01]  /*4c2f0*/  @P4 FMUL R24, R24, 0.25 ;  /* 0x3e80000018184820 */ /* 0x000fe20000400000 */
[----:B---3--:R-:W-:Y:S02]  /*4c300*/  @P4 FMUL R12, R12, 0.25 ;  /* 0x3e8000000c0c4820 */ /* 0x008fe40000400000 */
[----:B------:R-:W-:Y:S01]  /*4c310*/  @!P3 FMUL R15, R15, 16777216 ;  /* 0x4b8000000f0fb820 */ /* 0x000fe20000400000 */
[----:B------:R-:W-:Y:S01]  /*4c320*/  @P4 FMUL R10, R10, 0.25 ;  /* 0x3e8000000a0a4820 */ /* 0x000fe20000400000 */
[----:B------:R-:W-:Y:S02]  /*4c330*/  @!P3 FMUL R12, R12, 16777216 ;  /* 0x4b8000000c0cb820 */ /* 0x000fe40000400000 */
[C---:B------:R-:W-:Y:S01]  /*4c340*/  FMUL R2, R23.reuse, R15 ;  /* 0x0000000f17027220 */ /* 0x040fe20000400000 */
[----:B------:R-:W-:Y:S01]  /*4c350*/  @!P3 FMUL R24, R24, 16777216 ;  /* 0x4b8000001818b820 */ /* 0x000fe20000400000 */
[----:B------:R-:W-:Y:S01]  /*4c360*/  @!P3 FMUL R10, R10, 16777216 ;  /* 0x4b8000000a0ab820 */ /* 0x000fe20000400000 */
[----:B-1----:R-:W-:-:S02]  /*4c370*/  FMUL R3, R23, R12 ;  /* 0x0000000c17037220 */ /* 0x002fc40000400000 */
[----:B------:R0:W-:Y:S04]  /*4c380*/  STL [R1+0x1c4], R2 ;  /* 0x0001c40201007387 */ /* 0x0001e80000100800 */
[----:B------:R1:W-:Y:S01]  /*4c390*/  STL [R1+0x1c0], R0 ;  /* 0x0001c00001007387 */ /* 0x0003e20000100800 */
[----:B0-----:R-:W-:-:S03]  /*4c3a0*/  FMUL R2, R23, R10 ;  /* 0x0000000a17027220 */ /* 0x001fc60000400000 */
[----:B------:R-:W-:Y:S01]  /*4c3b0*/  STL [R1+0x1bc], R3 ;  /* 0x0001bc0301007387 */ /* 0x000fe20000100800 */
[----:B-1----:R-:W-:-:S03]  /*4c3c0*/  FMUL R0, R23, R24 ;  /* 0x0000001817007220 */ /* 0x002fc60000400000 */
[----:B------:R-:W3:Y:S04]  /*4c3d0*/  LDL.LU R24, [R1+0xf68] ;  /* 0x000f680001187983 */ /* 0x000ee80000300800 */
        /* <DEDUP_REMOVED lines=14> */
[----:B------:R-:W-:Y:S01]  /*4c4c0*/  FSETP.GEU.AND P6, PT, |R22|, 1.175494350822287508e-38, PT ;  /* 0x008000001600780b */ /* 0x000fe20003fce200 */
[----:B------:R-:W5:Y:S01]  /*4c4d0*/  LDL.LU R15, [R1+0x108] ;  /* 0x00010800010f7983 */ /* 0x000f620000300800 */
[----:B------:R-:W-:Y:S01]  /*4c4e0*/  VIADD R2, R12, 0xc0cafb0d ;  /* 0xc0cafb0d0c027836 */ /* 0x000fe20000000000 */
[----:B------:R-:W-:Y:S02]  /*4c4f0*/  FSETP.GT.AND P4, PT, |R25|, 8.50705917302346158658e+37, PT ;  /* 0x7e8000001900780b */ /* 0x000fe40003f84200 */
[----:B0-----:R-:W5:Y:S06]  /*4c500*/  LDL.LU R12, [R1+0xf8] ;  /* 0x0000f800010c7983 */ /* 0x001f6c0000300800 */
[----:B------:R-:W-:-:S04]  /*4c510*/  @P2 FMUL R22, R22, 0.25 ;  /* 0x3e80000016162820 */ /* 0x000fc80000400000 */
[----:B------:R-:W-:Y:S01]  /*4c520*/  @!P6 FMUL R22, R22, 16777216 ;  /* 0x4b8000001616e820 */ /* 0x000fe20000400000 */
[----:B------:R-:W-:-:S05]  /*4c530*/  FSETP.GEU.AND P3, PT, |R25|, 1.175494350822287508e-38, PT ;  /* 0x008000001900780b */ /* 0x000fca0003f6e200 */
[----:B------:R-:W0:Y:S01]  /*4c540*/  MUFU.RCP R22, R22 ;  /* 0x0000001600167308 */ /* 0x000e220000001000 */
[----:B------:R-:W-:Y:S02]  /*4c550*/  VIADD R0, R5, 0xc0cafb0d ;  /* 0xc0cafb0d05007836 */ /* 0x000fe40000000000 */
[----:B------:R-:W-:Y:S01]  /*4c560*/  @P4 FMUL R25, R25, 0.25 ;  /* 0x3e80000019194820 */ /* 0x000fe20000400000 */
[----:B------:R-:W-:Y:S01]  /*4c570*/  @P2 FMUL R19, R19, 0.25 ;  /* 0x3e80000013132820 */ /* 0x000fe20000400000 */
[----:B----4-:R-:W-:Y:S01]  /*4c580*/  @P2 FMUL R13, R13, 0.25 ;  /* 0x3e8000000d0d2820 */ /* 0x010fe20000400000 */
[----:B------:R-:W-:Y:S01]  /*4c590*/  @P2 FMUL R11, R11, 0.25 ;  /* 0x3e8000000b0b2820 */ /* 0x000fe20000400000 */
[----:B------:R-:W-:Y:S01]  /*4c5a0*/  LOP3.LUT R2, R2, 0xff800000, RZ, 0xc0, !PT ;  /* 0xff80000002027812 */ /* 0x000fe200078ec0ff */
[----:B------:R-:W-:Y:S01]  /*4c5b0*/  @P2 FMUL R8, R8, 0.25 ;  /* 0x3e80000008082820 */ /* 0x000fe20000400000 */
[----:B------:R-:W-:Y:S01]  /*4c5c0*/  LOP3.LUT R18, R0, 0xff800000, RZ, 0xc0, !PT ;  /* 0xff80000000127812 */ /* 0x000fe200078ec0ff */
[----:B------:R-:W-:Y:S01]  /*4c5d0*/  @!P3 FMUL R25, R25, 16777216 ;  /* 0x4b8000001919b820 */ /* 0x000fe20000400000 */
[----:B------:R-:W-:Y:S01]  /*4c5e0*/  @P2 FMUL R9, R9, 0.25 ;  /* 0x3e80000009092820 */ /* 0x000fe20000400000 */
[----:B------:R-:W-:Y:S01]  /*4c5f0*/  @!P6 FMUL R19, R19, 16777216 ;  /* 0x4b8000001313e820 */ /* 0x000fe20000400000 */
[----:B------:R-:W-:Y:S01]  /*4c600*/  @P2 FMUL R6, R6, 0.25 ;  /* 0x3e80000006062820 */ /* 0x000fe20000400000 */
[----:B------:R-:W-:Y:S01]  /*4c610*/  @!P6 FMUL R13, R13, 16777216 ;  /* 0x4b8000000d0de820 */ /* 0x000fe20000400000 */
[----:B------:R-:W-:Y:S01]  /*4c620*/  @!P6 FMUL R11, R11, 16777216 ;  /* 0x4b8000000b0be820 */ /* 0x000fe20000400000 */
[----:B------:R-:W4:Y:S01]  /*4c630*/  LDL.LU R5, [R1+0xec] ;  /* 0x0000ec0001057983 */ /* 0x000f220000300800 */
[----:B------:R-:W-:Y:S01]  /*4c640*/  @P2 FMUL R7, R7, 0.25 ;  /* 0x3e80000007072820 */ /* 0x000fe20000400000 */
[----:B------:R-:W-:Y:S01]  /*4c650*/  @!P6 FMUL R8, R8, 16777216 ;  /* 0x4b8000000808e820 */ /* 0x000fe20000400000 */
[----:B---3--:R-:W-:Y:S01]  /*4c660*/  @P2 FMUL R24, R24, 0.25 ;  /* 0x3e80000018182820 */ /* 0x008fe20000400000 */
[----:B------:R-:W-:Y:S01]  /*4c670*/  STL [R1+0x630], R2 ;  /* 0x0006300201007387 */ /* 0x000fe20000100800 */
[----:B------:R-:W-:Y:S01]  /*4c680*/  @!P6 FMUL R9, R9, 16777216 ;  /* 0x4b8000000909e820 */ /* 0x000fe20000400000 */
[----:B------:R-:W-:Y:S01]  /*4c690*/  I2FP.F32.S32 R0, R18 ;  /* 0x0000001200007245 */ /* 0x000fe20000201400 */
[----:B0-----:R-:W-:Y:S01]  /*4c6a0*/  FMUL R19, R22, R19 ;  /* 0x0000001316137220 */ /* 0x001fe20000400000 */
[----:B------:R0:W-:Y:S01]  /*4c6b0*/  STL [R1+0x624], R18 ;  /* 0x0006241201007387 */ /* 0x0001e20000100800 */
[----:B------:R-:W-:Y:S01]  /*4c6c0*/  @!P6 FMUL R6, R6, 16777216 ;  /* 0x4b8000000606e820 */ /* 0x000fe20000400000 */
[----:B------:R-:W1:Y:S01]  /*4c6d0*/  MUFU.RCP R25, R25 ;  /* 0x0000001900197308 */ /* 0x000e620000001000 */
[----:B------:R-:W-:Y:S01]  /*4c6e0*/  @!P6 FMUL R7, R7, 16777216 ;  /* 0x4b8000000707e820 */ /* 0x000fe20000400000 */
[----:B------:R-:W-:Y:S01]  /*4c6f0*/  @!P6 FMUL R24, R24, 16777216 ;  /* 0x4b8000001818e820 */ /* 0x000fe20000400000 */
[C---:B------:R-:W-:Y:S01]  /*4c700*/  FMUL R9, R22.reuse, R9 ;  /* 0x0000000916097220 */ /* 0x040fe20000400000 */
[----:B------:R-:W-:Y:S01]  /*4c710*/  FSEL R3, RZ, -23, P5 ;  /* 0xc1b80000ff037808 */ /* 0x000fe20002800000 */
[C---:B0-----:R-:W-:Y:S01]  /*4c720*/  FMUL R18, R22.reuse, R13 ;  /* 0x0000000d16127220 */ /* 0x041fe20000400000 */
[C---:B------:R-:W-:Y:S01]  /*4c730*/  FMUL R13, R22.reuse, R11 ;  /* 0x0000000b160d7220 */ /* 0x040fe20000400000 */
[C---:B------:R-:W-:Y:S01]  /*4c740*/  FMUL R11, R22.reuse, R8 ;  /* 0x00000008160b7220 */ /* 0x040fe20000400000 */
[----:B------:R-:W-:Y:S01]  /*4c750*/  I2FP.F32.S32 R2, R2 ;  /* 0x0000000200027245 */ /* 0x000fe20000201400 */
[----:B------:R0:W-:Y:S01]  /*4c760*/  STL [R1+0x1b0], R19 ;  /* 0x0001b01301007387 */ /* 0x0001e20000100800 */
[C---:B------:R-:W-:Y:S01]  /*4c770*/  FMUL R8, R22.reuse, R6 ;  /* 0x0000000616087220 */ /* 0x040fe20000400000 */
[----:B------:R-:W-:Y:S01]  /*4c780*/  FSEL R4, RZ, -23, P0 ;  /* 0xc1b80000ff047808 */ /* 0x000fe20000000000 */
[C---:B------:R-:W-:Y:S01]  /*4c790*/  FMUL R7, R22.reuse, R7 ;  /* 0x0000000716077220 */ /* 0x040fe20000400000 */
[----:B------:R-:W-:Y:S01]  /*4c7a0*/  STL [R1+0x1ac], R18 ;  /* 0x0001ac1201007387 */ /* 0x000fe20000100800 */
[----:B------:R-:W-:-:S03]  /*4c7b0*/  FMUL R6, R22, R24 ;  /* 0x0000001816067220 */ /* 0x000fc60000400000 */
        /* <DEDUP_REMOVED lines=42> */
[----:B------:R-:W-:Y:S04]  /*4ca60*/  STL [R1+0xa4], R2 ;  /* 0x0000a40201007387 */ /* 0x000fe80000100800 */
[----:B------:R0:W-:Y:S04]  /*4ca70*/  STL [R1+0xa0], R0 ;  /* 0x0000a00001007387 */ /* 0x0001e80000100800 */
[----:B------:R-:W-:Y:S01]  /*4ca80*/  STL [R1+0x98], R3 ;  /* 0x0000980301007387 */ /* 0x000fe20000100800 */
[----:B0-----:R-:W-:-:S03]  /*4ca90*/  FMUL R0, R25, R26 ;  /* 0x0000001a19007220 */ /* 0x001fc60000400000 */
[----:B------:R-:W5:Y:S01]  /*4caa0*/  LDL.LU R26, [R1+0xf5c] ;  /* 0x000f5c00011a7983 */ /* 0x000f620000300800 */
[----:B----4-:R-:W-:-:S04]  /*4cab0*/  @P4 FMUL R5, R5, 0.25 ;  /* 0x3e80000005054820 */ /* 0x010fc80000400000 */
[----:B------:R-:W-:-:S04]  /*4cac0*/  @!P3 FMUL R5, R5, 16777216 ;  /* 0x4b8000000505b820 */ /* 0x000fc80000400000 */
[----:B------:R-:W-:-:S05]  /*4cad0*/  FMUL R2, R25, R5 ;  /* 0x0000000519027220 */ /* 0x000fca0000400000 */
[----:B------:R0:W-:Y:S04]  /*4cae0*/  STL [R1+0x94], R2 ;  /* 0x0000940201007387 */ /* 0x0001e80000100800 */
[----:B------:R2:W-:Y:S01]  /*4caf0*/  STL [R1+0x8c], R0 ;  /* 0x00008c0001007387 */ /* 0x0005e20000100800 */
[C---:B0-----:R-:W-:Y:S01]  /*4cb00*/  FMUL R2, R24.reuse, 8388608 ;  /* 0x4b00000018027820 */ /* 0x041fe20000400000 */
[----:B------:R-:W-:-:S04]  /*4cb10*/  FSETP.GEU.AND P5, PT, R24, 1.175494350822287508e-38, PT ;  /* 0x008000001800780b */ /* 0x000fc80003fae000 */
[----:B------:R-:W-:-:S05]  /*4cb20*/  FSEL R12, R2, R24, !P5 ;  /* 0x00000018020c7208 */ /* 0x000fca0006800000 */
[----:B------:R0:W-:Y:S01]  /*4cb30*/  STL [R1+0x33c], R12 ;  /* 0x00033c0c01007387 */ /* 0x0001e20000100800 */
[----:B------:R-:W-:Y:S02]  /*4cb40*/  IADD3 R2, PT, PT, R12, -0x3f3504f3, RZ ;  /* 0xc0cafb0d0c027810 */ /* 0x000fe40007ffe0ff */
[----:B------:R-:W-:Y:S01]  /*4cb50*/  FSETP.GT.AND P2, PT, |R24|, 8.50705917302346158658e+37, PT ;  /* 0x7e8000001800780b */ /* 0x000fe20003f44200 */
[C---:B--2---:R-:W-:Y:S01]  /*4cb60*/  FMUL R0, R27.reuse, 8388608 ;  /* 0x4b0000001b007820 */ /* 0x044fe20000400000 */
[----:B------:R-:W-:-:S04]  /*4cb70*/  FSETP.GEU.AND P0, PT, R27, 1.175494350822287508e-38, PT ;  /* 0x008000001b00780b */ /* 0x000fc80003f0e000 */
[----:B------:R-:W-:-:S05]  /*4cb80*/  FSEL R5, R0, R27, !P0 ;  /* 0x0000001b00057208 */ /* 0x000fca0004000000 */
[----:B------:R-:W-:Y:S04]  /*4cb90*/  STL [R1+0x340], R5 ;  /* 0x0003400501007387 */ /* 0x000fe80000100800 */
[----:B------:R-:W2:Y:S04]  /*4cba0*/  LDL.LU R16, [R1+0x15c] ;  /* 0x00015c0001107983 */ /* 0x000ea80000300800 */
[----:B------:R-:W4:Y:S04]  /*4cbb0*/  LDL.LU R17, [R1+0x158] ;  /* 0x0001580001117983 */ /* 0x000f280000300800 */
[----:B------:R-:W4:Y:S04]  /*4cbc0*/  LDL.LU R14, [R1+0x14c] ;  /* 0x00014c00010e7983 */ /* 0x000f280000300800 */
[----:B------:R-:W4:Y:S04]  /*4cbd0*/  LDL.LU R15, [R1+0x148] ;  /* 0x00014800010f7983 */ /* 0x000f280000300800 */
[----:B0-----:R-:W4:Y:S01]  /*4cbe0*/  LDL.LU R12, [R1+0x138] ;  /* 0x00013800010c7983 */ /* 0x001f220000300800 */
[C---:B------:R-:W-:Y:S01]  /*4cbf0*/  FSETP.GEU.AND P6, PT, |R24|.reuse, 1.175494350822287508e-38, PT ;  /* 0x008000001800780b */ /* 0x040fe20003fce200 */
[----:B------:R-:W-:-:S12]  /*4cc00*/  @P2 FMUL R24, R24, 0.25 ;  /* 0x3e80000018182820 */ /* 0x000fd80000400000 */
[----:B------:R-:W-:-:S06]  /*4cc10*/  @!P6 FMUL R24, R24, 16777216 ;  /* 0x4b8000001818e820 */ /* 0x000fcc0000400000 */
[----:B------:R-:W0:Y:S01]  /*4cc20*/  MUFU.RCP R24, R24 ;  /* 0x0000001800187308 */ /* 0x000e220000001000 */
[----:B------:R-:W-:Y:S02]  /*4cc30*/  VIADD R0, R10, 0xc0cafb0d ;  /* 0xc0cafb0d0a007836 */ /* 0x000fe40000000000 */
[----:B------:R-:W-:Y:S01]  /*4cc40*/  @P2 FMUL R19, R19, 0.25 ;  /* 0x3e80000013132820 */ /* 0x000fe20000400000 */
[----:B---3--:R-:W-:Y:S01]  /*4cc50*/  @P2 FMUL R13, R13, 0.25 ;  /* 0x3e8000000d0d2820 */ /* 0x008fe20000400000 */
[----:B------:R-:W-:Y:S01]  /*4cc60*/  @P2 FMUL R11, R11, 0.25 ;  /* 0x3e8000000b0b2820 */ /* 0x000fe20000400000 */
[----:B------:R-:W-:Y:S01]  /*4cc70*/  LOP3.LUT R2, R2, 0xff800000, RZ, 0xc0, !PT ;  /* 0xff80000002027812 */ /* 0x000fe200078ec0ff */
[----:B------:R-:W-:Y:S01]  /*4cc80*/  @P2 FMUL R8, R8, 0.25 ;  /* 0x3e80000008082820 */ /* 0x000fe20000400000 */
[----:B------:R-:W-:Y:S01]  /*4cc90*/  LOP3.LUT R18, R0, 0xff800000, RZ, 0xc0, !PT ;  /* 0xff80000000127812 */ /* 0x000fe200078ec0ff */
[----:B------:R-:W-:Y:S01]  /*4cca0*/  @P2 FMUL R9, R9, 0.25 ;  /* 0x3e80000009092820 */ /* 0x000fe20000400000 */
[----:B------:R-:W-:Y:S01]  /*4ccb0*/  @!P6 FMUL R19, R19, 16777216 ;  /* 0x4b8000001313e820 */ /* 0x000fe20000400000 */
[----:B------:R-:W-:Y:S01]  /*4ccc0*/  @P2 FMUL R6, R6, 0.25 ;  /* 0x3e80000006062820 */ /* 0x000fe20000400000 */
[----:B------:R-:W-:Y:S01]  /*4ccd0*/  @!P6 FMUL R13, R13, 16777216 ;  /* 0x4b8000000d0de820 */ /* 0x000fe20000400000 */
[----:B------:R-:W-:Y:S01]  /*4cce0*/  @!P6 FMUL R11, R11, 16777216 ;  /* 0x4b8000000b0be820 */ /* 0x000fe20000400000 */
[----:B------:R-:W3:Y:S01]  /*4ccf0*/  LDL.LU R10, [R1+0x12c] ;  /* 0x00012c00010a7983 */ /* 0x000ee20000300800 */
[----:B------:R-:W-:Y:S01]  /*4cd00*/  @!P6 FMUL R8, R8, 16777216 ;  /* 0x4b8000000808e820 */ /* 0x000fe20000400000 */
[----:B------:R-:W-:Y:S01]  /*4cd10*/  @!P6 FMUL R9, R9, 16777216 ;  /* 0x4b8000000909e820 */ /* 0x000fe20000400000 */
[----:B------:R-:W-:Y:S01]  /*4cd20*/  I2FP.F32.S32 R0, R18 ;  /* 0x0000001200007245 */ /* 0x000fe20000201400 */
[----:B------:R-:W-:Y:S01]  /*4cd30*/  STL [R1+0x514], R2 ;  /* 0x0005140201007387 */ /* 0x000fe20000100800 */
[----:B0-----:R-:W-:Y:S01]  /*4cd40*/  FMUL R19, R24, R19 ;  /* 0x0000001318137220 */ /* 0x001fe20000400000 */
[----:B-----5:R-:W-:Y:S01]  /*4cd50*/  @P2 FMUL R26, R26, 0.25 ;  /* 0x3e8000001a1a2820 */ /* 0x020fe20000400000 */
[----:B------:R-:W-:Y:S01]  /*4cd60*/  @!P6 FMUL R6, R6, 16777216 ;  /* 0x4b8000000606e820 */ /* 0x000fe20000400000 */
[----:B------:R0:W-:Y:S01]  /*4cd70*/  STL [R1+0x510], R18 ;  /* 0x0005101201007387 */ /* 0x0001e20000100800 */
[----:B------:R-:W-:Y:S01]  /*4cd80*/  FMUL R9, R24, R9 ;  /* 0x0000000918097220 */ /* 0x000fe20000400000 */
[----:B------:R-:W-:-:S02]  /*4cd90*/  @!P6 FMUL R26, R26, 16777216 ;  /* 0x4b8000001a1ae820 */ /* 0x000fc40000400000 */
[----:B------:R-:W-:Y:S01]  /*4cda0*/  STL [R1+0x88], R19 ;  /* 0x0000881301007387 */ /* 0x000fe20000100800 */
[C---:B0-----:R-:W-:Y:S01]  /*4cdb0*/  FMUL R18, R24.reuse, R13 ;  /* 0x0000000d18127220 */ /* 0x041fe20000400000 */
[C---:B------:R-:W-:Y:S01]  /*4cdc0*/  FMUL R13, R24.reuse, R11 ;  /* 0x0000000b180d7220 */ /* 0x040fe20000400000 */
[C---:B------:R-:W-:Y:S01]  /*4cdd0*/  FMUL R11, R24.reuse, R8 ;  /* 0x00000008180b7220 */ /* 0x040fe20000400000 */
[C---:B------:R-:W-:Y:S02]  /*4cde0*/  FMUL R8, R24.reuse, R6 ;  /* 0x0000000618087220 */ /* 0x040fe40000400000 */
[----:B------:R-:W-:Y:S01]  /*4cdf0*/  STL [R1+0x84], R18 ;  /* 0x0000841201007387 */ /* 0x000fe20000100800 */
[----:B------:R-:W-:-:S03]  /*4ce00*/  FMUL R6, R24, R26 ;  /* 0x0000001a18067220 */ /* 0x000fc60000400000 */
[----:B------:R-:W-:Y:S04]  /*4ce10*/  STL [R1+0x80], R13 ;  /* 0x0000800d01007387 */ /* 0x000fe80000100800 */
[----:B------:R0:W-:Y:S04]  /*4ce20*/  STL [R1+0x7c], R11 ;  /* 0x00007c0b01007387 */ /* 0x0001e80000100800 */
[----:B------:R-:W-:Y:S04]  /*4ce30*/  STL [R1+0x78], R9 ;  /* 0x0000780901007387 */ /* 0x000fe80000100800 */
[----:B------:R1:W-:Y:S01]  /*4ce40*/  STL [R1+0x74], R8 ;  /* 0x0000740801007387 */ /* 0x0003e20000100800 */
[----:B------:R-:W-:-:S03]  /*4ce50*/  FSETP.GT.AND P4, PT, |R27|, 8.50705917302346158658e+37, PT ;  /* 0x7e8000001b00780b */ /* 0x000fc60003f84200 */
[----:B------:R-:W5:Y:S01]  /*4ce60*/  LDL.LU R26, [R1+0xf58] ;  /* 0x000f5800011a7983 */ /* 0x000f620000300800 */
[----:B------:R-:W-:Y:S01]  /*4ce70*/  FSETP.GEU.AND P3, PT, |R27|, 1.175494350822287508e-38, PT ;  /* 0x008000001b00780b */ /* 0x000fe20003f6e200 */
[----:B------:R-:W-:-:S08]  /*4ce80*/  @P2 FMUL R7, R7, 0.25 ;  /* 0x3e80000007072820 */ /* 0x000fd00000400000 */
[----:B------:R-:W-:Y:S01]  /*4ce90*/  @P4 FMUL R27, R27, 0.25 ;  /* 0x3e8000001b1b4820 */ /* 0x000fe20000400000 */
[----:B------:R-:W-:-:S03]  /*4cea0*/  @!P6 FMUL R7, R7, 16777216 ;  /* 0x4b8000000707e820 */ /* 0x000fc60000400000 */
[----:B------:R-:W-:Y:S01]  /*4ceb0*/  @!P3 FMUL R27, R27, 16777216 ;  /* 0x4b8000001b1bb820 */ /* 0x000fe20000400000 */
[----:B------:R-:W-:Y:S01]  /*4cec0*/  FMUL R7, R24, R7 ;  /* 0x0000000718077220 */ /* 0x000fe20000400000 */
[----:B------:R-:W-:-:S04]  /*4ced0*/  FSEL R3, RZ, -23, P5 ;  /* 0xc1b80000ff037808 */ /* 0x000fc80002800000 */
[----:B------:R-:W1:Y:S01]  /*4cee0*/  MUFU.RCP R27, R27 ;  /* 0x0000001b001b7308 */ /* 0x000e620000001000 */
[----:B------:R-:W-:Y:S01]  /*4cef0*/  I2FP.F32.S32 R2, R2 ;  /* 0x0000000200027245 */ /* 0x000fe20000201400 */
[----:B------:R-:W-:Y:S01]  /*4cf00*/  STL [R1+0x6c], R7 ;  /* 0x00006c0701007387 */ /* 0x000fe20000100800 */
[----:B------:R-:W-:-:S03]  /*4cf10*/  FSEL R4, RZ, -23, P1 ;  /* 0xc1b80000ff047808 */ /* 0x000fc60000800000 */
[----:B------:R1:W-:Y:S01]  /*4cf20*/  STL [R1+0x64], R6 ;  /* 0x0000640601007387 */ /* 0x0003e20000100800 */
[----:B------:R-:W-:-:S03]  /*4cf30*/  FFMA.FTZ R2, R2, 1.1920928955078125e-07, R3 ;  /* 0x3400000002027823 */ /* 0x000fc60000010003 */
[----:B0-----:R-:W5:Y:S01]  /*4cf40*/  LDL.LU R11, [R1+0x154] ;  /* 0x00015400010b7983 */ /* 0x001f620000300800 */
[----:B------:R-:W-:Y:S01]  /*4cf50*/  FFMA.FTZ R0, R0, 1.1920928955078125e-07, R4 ;  /* 0x3400000000007823 */ /* 0x000fe20000010004 */
[----:B------:R-:W-:Y:S02]  /*4cf60*/  @P4 FMUL R29, R29, 0.25 ;  /* 0x3e8000001d1d4820 */ /* 0x000fe40000400000 */
[----:B------:R0:W-:Y:S04]  /*4cf70*/  STL [R1+0x654], R2 ;  /* 0x0006540201007387 */ /* 0x0001e80000100800 */
[----:B------:R-:W5:Y:S04]  /*4cf80*/  LDL.LU R18, [R1+0x150] ;  /* 0x0001500001127983 */ /* 0x000f680000300800 */
[----:B------:R0:W-:Y:S01]  /*4cf90*/  STL [R1+0x650], R0 ;  /* 0x0006500001007387 */ /* 0x0001e20000100800 */
[----:B------:R-:W-:-:S03]  /*4cfa0*/  @!P3 FMUL R29, R29, 16777216 ;  /* 0x4b8000001d1db820 */ /* 0x000fc60000400000 */
[----:B------:R-:W5:Y:S01]  /*4cfb0*/  LDL.LU R13, [R1+0x144] ;  /* 0x00014400010d7983 */ /* 0x000f620000300800 */
[----:B------:R-:W-:-:S03]  /*4cfc0*/  @P4 FMUL R28, R28, 0.25 ;  /* 0x3e8000001c1c4820 */ /* 0x000fc60000400000 */
[----:B-1----:R-:W5:Y:S04]  /*4cfd0*/  LDL.LU R8, [R1+0x140] ;  /* 0x0001400001087983 */ /* 0x002f680000300800 */
[----:B------:R-:W5:Y:S04]  /*4cfe0*/  LDL.LU R9, [R1+0x134] ;  /* 0x0001340001097983 */ /* 0x000f680000300800 */
[----:B------:R-:W5:Y:S04]  /*4cff0*/  LDL.LU R6, [R1+0x130] ;  /* 0x0001300001067983 */ /* 0x000f680000300800 */
[----:B------:R-:W5:Y:S01]  /*4d000*/  LDL.LU R7, [R1+0x124] ;  /* 0x0001240001077983 */ /* 0x000f620000300800 */
[----:B------:R-:W-:Y:S01]  /*4d010*/  @!P3 FMUL R28, R28, 16777216 ;  /* 0x4b8000001c1cb820 */ /* 0x000fe20000400000 */
[----:B--2---:R-:W-:Y:S01]  /*4d020*/  @P4 FMUL R16, R16, 0.25 ;  /* 0x3e80000010104820 */ /* 0x004fe20000400000 */
[----:B----4-:R-:W-:-:S03]  /*4d030*/  @P4 FMUL R17, R17, 0.25 ;  /* 0x3e80000011114820 */ /* 0x010fc60000400000 */
[----:B------:R-:W-:Y:S01]  /*4d040*/  @!P3 FMUL R16, R16, 16777216 ;  /* 0x4b8000001010b820 */ /* 0x000fe20000400000 */
[----:B------:R-:W-:Y:S01]  /*4d050*/  @P4 FMUL R14, R14, 0.25 ;  /* 0x3e8000000e0e4820 */ /* 0x000fe20000400000 */
[----:B------:R-:W-:Y:S02]  /*4d060*/  @!P3 FMUL R17, R17, 16777216 ;  /* 0x4b8000001111b820 */ /* 0x000fe40000400000 */
[----:B0-----:R-:W-:Y:S01]  /*4d070*/  FMUL R2, R27, R16 ;  /* 0x000000101b027220 */ /* 0x001fe20000400000 */
[----:B------:R-:W-:Y:S01]  /*4d080*/  @P4 FMUL R15, R15, 0.25 ;  /* 0x3e8000000f0f4820 */ /* 0x000fe20000400000 */
[----:B------:R-:W-:Y:S01]  /*4d090*/  @!P3 FMUL R14, R14, 16777216 ;  /* 0x4b8000000e0eb820 */ /* 0x000fe20000400000 */
[----:B------:R-:W-:Y:S01]  /*4d0a0*/  FMUL R0, R27, R17 ;  /* 0x000000111b007220 */ /* 0x000fe20000400000 */
[----:B------:R-:W-:Y:S01]  /*4d0b0*/  @P4 FMUL R12, R12, 0.25 ;  /* 0x3e8000000c0c4820 */ /* 0x000fe20000400000 */
[----:B------:R-:W-:Y:S01]  /*4d0c0*/  @!P3 FMUL R15, R15, 16777216 ;  /* 0x4b8000000f0fb820 */ /* 0x000fe20000400000 */
[----:B------:R-:W-:Y:S01]  /*4d0d0*/  FMUL R3, R27, R14 ;  /* 0x0000000e1b037220 */ /* 0x000fe20000400000 */
[----:B------:R0:W-:Y:S01]  /*4d0e0*/  STL [R1+0x54], R2 ;  /* 0x0000540201007387 */ /* 0x0001e20000100800 */
[----:B------:R-:W-:-:S03]  /*4d0f0*/  @!P3 FMUL R12, R12, 16777216 ;  /* 0x4b8000000c0cb820 */ /* 0x000fc60000400000 */
[----:B------:R1:W-:Y:S04]  /*4d100*/  STL [R1+0x4c], R0 ;  /* 0x00004c0001007387 */ /* 0x0003e80000100800 */
[----:B------:R2:W-:Y:S01]  /*4d110*/  STL [R1+0x44], R3 ;  /* 0x0000440301007387 */ /* 0x0005e20000100800 */
[C---:B0-----:R-:W-:Y:S01]  /*4d120*/  FMUL R2, R27.reuse, R15 ;  /* 0x0000000f1b027220 */ /* 0x041fe20000400000 */
[C---:B-1----:R-:W-:Y:S02]  /*4d130*/  FMUL R0, R27.reuse, R29 ;  /* 0x0000001d1b007220 */ /* 0x042fe40000400000 */
[----:B------:R-:W4:Y:S01]  /*4d140*/  LDL.LU R29, [R1+0xf54] ;  /* 0x000f5400011d7983 */ /* 0x000f220000300800 */
[----:B--2---:R-:W-:-:S03]  /*4d150*/  FMUL R3, R27, R12 ;  /* 0x0000000c1b037220 */ /* 0x004fc60000400000 */
[----:B------:R-:W-:Y:S04]  /*4d160*/  STL [R1+0x40], R2 ;  /* 0x0000400201007387 */ /* 0x000fe80000100800 */
[----:B------:R0:W-:Y:S04]  /*4d170*/  STL [R1+0x3c], R0 ;  /* 0x00003c0001007387 */ /* 0x0001e80000100800 */
[----:B------:R-:W-:Y:S01]  /*4d180*/  STL [R1+0x34], R3 ;  /* 0x0000340301007387 */ /* 0x000fe20000100800 */
[----:B0-----:R-:W-:-:S03]  /*4d190*/  FMUL R0, R27, R28 ;  /* 0x0000001c1b007220 */ /* 0x001fc60000400000 */
[----:B------:R-:W2:Y:S01]  /*4d1a0*/  LDL.LU R28, [R1+0xf50] ;  /* 0x000f5000011c7983 */ /* 0x000ea20000300800 */
[----:B---3--:R-:W-:-:S04]  /*4d1b0*/  @P4 FMUL R10, R10, 0.25 ;  /* 0x3e8000000a0a4820 */ /* 0x008fc80000400000 */
[----:B------:R-:W-:-:S04]  /*4d1c0*/  @!P3 FMUL R10, R10, 16777216 ;  /* 0x4b8000000a0ab820 */ /* 0x000fc80000400000 */
[----:B------:R-:W-:-:S05]  /*4d1d0*/  FMUL R2, R27, R10 ;  /* 0x0000000a1b027220 */ /* 0x000fca0000400000 */
[----:B------:R0:W-:Y:S01]  /*4d1e0*/  STL [R1+0x2c], R2 ;  /* 0x00002c0201007387 */ /* 0x0001e20000100800 */
[C---:B-----5:R-:W-:Y:S02]  /*4d1f0*/  FSETP.GT.AND P1, PT, |R26|.reuse, 8.50705917302346158658e+37, PT ;  /* 0x7e8000001a00780b */ /* 0x060fe40003f24200 */
[C---:B------:R-:W-:Y:S01]  /*4d200*/  FSETP.GEU.AND P6, PT, |R26|.reuse, 1.175494350822287508e-38, PT ;  /* 0x008000001a00780b */ /* 0x040fe20003fce200 */
[C---:B0-----:R-:W-:Y:S01]  /*4d210*/  FMUL R2, R26.reuse, 8388608 ;  /* 0x4b0000001a027820 */ /* 0x041fe20000400000 */
[----:B------:R-:W-:-:S04]  /*4d220*/  FSETP.GEU.AND P5, PT, R26, 1.175494350822287508e-38, PT ;  /* 0x008000001a00780b */ /* 0x000fc80003fae000 */
[----:B------:R-:W-:-:S05]  /*4d230*/  FSEL R4, R2, R26, !P5 ;  /* 0x0000001a02047208 */ /* 0x000fca0006800000 */
[----:B------:R-:W-:-:S04]  /*4d240*/  @P1 FMUL R26, R26, 0.25 ;  /* 0x3e8000001a1a1820 */ /* 0x000fc80000400000 */
[----:B------:R-:W-:Y:S01]  /*4d250*/  @!P6 FMUL R26, R26, 16777216 ;  /* 0x4b8000001a1ae820 */ /* 0x000fe20000400000 */
[----:B------:R-:W-:Y:S05]  /*4d260*/  STL [R1+0x24], R0 ;  /* 0x0000240001007387 */ /* 0x000fea0000100800 */
[----:B------:R-:W0:Y:S01]  /*4d270*/  MUFU.RCP R26, R26 ;  /* 0x0000001a001a7308 */ /* 0x000e220000001000 */
[----:B------:R1:W-:Y:S01]  /*4d280*/  STL [R1+0x32c], R4 ;  /* 0x00032c0401007387 */ /* 0x0003e20000100800 */
[----:B------:R-:W-:Y:S01]  /*4d290*/  IADD3 R5, PT, PT, R5, -0x3f3504f3, RZ ;  /* 0xc0cafb0d05057810 */ /* 0x000fe20007ffe0ff */
[----:B------:R-:W-:Y:S01]  /*4d2a0*/  @P1 FMUL R11, R11, 0.25 ;  /* 0x3e8000000b0b1820 */ /* 0x000fe20000400000 */
[----:B-1----:R-:W-:-:S02]  /*4d2b0*/  VIADD R4, R4, 0xc0cafb0d ;  /* 0xc0cafb0d04047836 */ /* 0x002fc40000000000 */
[----:B------:R-:W-:Y:S01]  /*4d2c0*/  LOP3.LUT R10, R5, 0xff800000, RZ, 0xc0, !PT ;  /* 0xff800000050a7812 */ /* 0x000fe200078ec0ff */
[----:B------:R-:W-:Y:S02]  /*4d2d0*/  @!P6 FMUL R11, R11, 16777216 ;  /* 0x4b8000000b0be820 */ /* 0x000fe40000400000 */
[----:B------:R-:W-:Y:S02]  /*4d2e0*/  LOP3.LUT R4, R4, 0xff800000, RZ, 0xc0, !PT ;  /* 0xff80000004047812 */ /* 0x000fe400078ec0ff */
[----:B------:R-:W-:-:S03]  /*4d2f0*/  I2FP.F32.S32 R5, R10 ;  /* 0x0000000a00057245 */ /* 0x000fc60000201400 */
[----:B------:R-:W-:Y:S04]  /*4d300*/  STL [R1+0x634], R4 ;  /* 0x0006340401007387 */ /* 0x000fe80000100800 */
[----:B------:R0:W-:Y:S04]  /*4d310*/  STL [R1+0x640], R10 ;  /* 0x0006400a01007387 */ /* 0x0001e80000100800 */
[----:B------:R-:W3:Y:S04]  /*4d320*/  LDL.LU R19, [R1+0x19c] ;  /* 0x00019c0001137983 */ /* 0x000ee80000300800 */
[----:B------:R-:W5:Y:S01]  /*4d330*/  LDL.LU R16, [R1+0x198] ;  /* 0x0001980001107983 */ /* 0x000f620000300800 */
[----:B0-----:R-:W-:Y:S01]  /*4d340*/  FMUL R10, R26, R11 ;  /* 0x0000000b1a0a7220 */ /* 0x001fe20000400000 */
[----:B------:R-:W-:-:S04]  /*4d350*/  @P1 FMUL R18, R18, 0.25 ;  /* 0x3e80000012121820 */ /* 0x000fc80000400000 */
[----:B------:R0:W-:Y:S04]  /*4d360*/  STL [R1+0x20], R10 ;  /* 0x0000200a01007387 */ /* 0x0001e80000100800 */
[----:B------:R-:W5:Y:S01]  /*4d370*/  LDL.LU R17, [R1+0x18c] ;  /* 0x00018c0001117983 */ /* 0x000f620000300800 */
[----:B------:R-:W-:-:S03]  /*4d380*/  @P1 FMUL R13, R13, 0.25 ;  /* 0x3e8000000d0d1820 */ /* 0x000fc60000400000 */
[----:B------:R-:W5:Y:S01]  /*4d390*/  LDL.LU R14, [R1+0x188] ;  /* 0x00018800010e7983 */ /* 0x000f620000300800 */
[----:B------:R-:W-:Y:S01]  /*4d3a0*/  @P1 FMUL R8, R8, 0.25 ;  /* 0x3e80000008081820 */ /* 0x000fe20000400000 */
[----:B------:R-:W-:Y:S02]  /*4d3b0*/  @P1 FMUL R9, R9, 0.25 ;  /* 0x3e80000009091820 */ /* 0x000fe40000400000 */
[----:B------:R-:W5:Y:S01]  /*4d3c0*/  LDL.LU R15, [R1+0x17c] ;  /* 0x00017c00010f7983 */ /* 0x000f620000300800 */
[----:B------:R-:W-:Y:S01]  /*4d3d0*/  @P1 FMUL R6, R6, 0.25 ;  /* 0x3e80000006061820 */ /* 0x000fe20000400000 */
[----:B------:R-:W-:Y:S01]  /*4d3e0*/  @!P6 FMUL R18, R18, 16777216 ;  /* 0x4b8000001212e820 */ /* 0x000fe20000400000 */
[----:B------:R-:W-:Y:S01]  /*4d3f0*/  @!P6 FMUL R13, R13, 16777216 ;  /* 0x4b8000000d0de820 */ /* 0x000fe20000400000 */
[----:B------:R-:W-:Y:S01]  /*4d400*/  @!P6 FMUL R8, R8, 16777216 ;  /* 0x4b8000000808e820 */ /* 0x000fe20000400000 */
[----:B------:R-:W-:Y:S01]  /*4d410*/  @!P6 FMUL R9, R9, 16777216 ;  /* 0x4b8000000909e820 */ /* 0x000fe20000400000 */
[----:B------:R-:W-:Y:S01]  /*4d420*/  @!P6 FMUL R6, R6, 16777216 ;  /* 0x4b8000000606e820 */ /* 0x000fe20000400000 */
[----:B------:R-:W5:Y:S01]  /*4d430*/  LDL.LU R12, [R1+0x178] ;  /* 0x00017800010c7983 */ /* 0x000f620000300800 */
[C---:B------:R-:W-:Y:S01]  /*4d440*/  FMUL R20, R26.reuse, R18 ;  /* 0x000000121a147220 */ /* 0x040fe20000400000 */
[C---:B------:R-:W-:Y:S01]  /*4d450*/  FMUL R18, R26.reuse, R13 ;  /* 0x0000000d1a127220 */ /* 0x040fe20000400000 */
[C---:B------:R-:W-:Y:S01]  /*4d460*/  FMUL R13, R26.reuse, R8 ;  /* 0x000000081a0d7220 */ /* 0x040fe20000400000 */
[----:B0-----:R-:W5:Y:S01]  /*4d470*/  LDL.LU R10, [R1+0x16c] ;  /* 0x00016c00010a7983 */ /* 0x001f620000300800 */
[C---:B------:R-:W-:Y:S01]  /*4d480*/  FMUL R9, R26.reuse, R9 ;  /* 0x000000091a097220 */ /* 0x040fe20000400000 */
[----:B------:R-:W-:-:S02]  /*4d490*/  FMUL R8, R26, R6 ;  /* 0x000000061a087220 */ /* 0x000fc40000400000 */
[----:B------:R-:W5:Y:S04]  /*4d4a0*/  LDL.LU R11, [R1+0x168] ;  /* 0x00016800010b7983 */ /* 0x000f680000300800 */
[----:B------:R-:W-:Y:S04]  /*4d4b0*/  STL [R1+0x1c], R20 ;  /* 0x00001c1401007387 */ /* 0x000fe80000100800 */
[----:B------:R-:W-:Y:S04]  /*4d4c0*/  STL [R1+0x18], R18 ;  /* 0x0000181201007387 */ /* 0x000fe80000100800 */
[----:B------:R0:W-:Y:S04]  /*4d4d0*/  STL [R1+0x14], R13 ;  /* 0x0000140d01007387 */ /* 0x0001e80000100800 */
[----:B------:R-:W-:Y:S04]  /*4d4e0*/  STL [R1+0x10], R9 ;  /* 0x0000100901007387 */ /* 0x000fe80000100800 */
[----:B------:R-:W-:Y:S01]  /*4d4f0*/  STL [R1+0xc], R8 ;  /* 0x00000c0801007387 */ /* 0x000fe20000100800 */
[----:B--2---:R-:W-:-:S04]  /*4d500*/  @P1 FMUL R28, R28, 0.25 ;  /* 0x3e8000001c1c1820 */ /* 0x004fc80000400000 */
[----:B------:R-:W-:-:S04]  /*4d510*/  @!P6 FMUL R28, R28, 16777216 ;  /* 0x4b8000001c1ce820 */ /* 0x000fc80000400000 */
[C---:B------:R-:W-:Y:S02]  /*4d520*/  FMUL R6, R26.reuse, R28 ;  /* 0x0000001c1a067220 */ /* 0x040fe40000400000 */
[----:B------:R-:W2:Y:S01]  /*4d530*/  LDL.LU R28, [R1+0xf4c] ;  /* 0x000f4c00011c7983 */ /* 0x000ea20000300800 */
[----:B----4-:R-:W-:Y:S01]  /*4d540*/  FSETP.GT.AND P4, PT, |R29|, 8.50705917302346158658e+37, PT ;  /* 0x7e8000001d00780b */ /* 0x010fe20003f84200 */
[----:B------:R-:W-:Y:S01]  /*4d550*/  @P1 FMUL R7, R7, 0.25 ;  /* 0x3e80000007071820 */ /* 0x000fe20000400000 */
[C---:B------:R-:W-:Y:S01]  /*4d560*/  FSETP.GEU.AND P2, PT, |R29|.reuse, 1.175494350822287508e-38, PT ;  /* 0x008000001d00780b */ /* 0x040fe20003f4e200 */
[C---:B------:R-:W-:Y:S01]  /*4d570*/  FMUL R0, R29.reuse, 8388608 ;  /* 0x4b0000001d007820 */ /* 0x040fe20000400000 */
[----:B------:R-:W-:Y:S01]  /*4d580*/  FSETP.GEU.AND P3, PT, R29, 1.175494350822287508e-38, PT ;  /* 0x008000001d00780b */ /* 0x000fe20003f6e000 */
[----:B------:R-:W-:Y:S01]  /*4d590*/  @!P6 FMUL R7, R7, 16777216 ;  /* 0x4b8000000707e820 */ /* 0x000fe20000400000 */
[----:B------:R-:W-:Y:S02]  /*4d5a0*/  FSEL R2, RZ, -23, P5 ;  /* 0xc1b80000ff027808 */ /* 0x000fe40002800000 */
[----:B------:R-:W-:Y:S01]  /*4d5b0*/  I2FP.F32.S32 R4, R4 ;  /* 0x0000000400047245 */ /* 0x000fe20000201400 */
[----:B------:R-:W-:Y:S01]  /*4d5c0*/  FMUL R7, R26, R7 ;  /* 0x000000071a077220 */ /* 0x000fe20000400000 */
[----:B0-----:R-:W-:-:S03]  /*4d5d0*/  FSEL R13, R0, R29, !P3 ;  /* 0x0000001d000d7208 */ /* 0x001fc60005800000 */
[----:B------:R-:W-:Y:S01]  /*4d5e0*/  @P4 FMUL R29, R29, 0.25 ;  /* 0x3e8000001d1d4820 */ /* 0x000fe20000400000 */
[----:B------:R-:W-:Y:S01]  /*4d5f0*/  FFMA.FTZ R2, R4, 1.1920928955078125e-07, R2 ;  /* 0x3400000004027823 */ /* 0x000fe20000010002 */
[----:B------:R-:W-:Y:S02]  /*4d600*/  STL [R1+0x8], R7 ;  /* 0x0000080701007387 */ /* 0x000fe40000100800 */
[----:B------:R-:W-:Y:S02]  /*4d610*/  @!P2 FMUL R29, R29, 16777216 ;  /* 0x4b8000001d1da820 */ /* 0x000fe40000400000 */
[----:B------:R-:W-:Y:S04]  /*4d620*/  STL [R1+0x4], R6 ;  /* 0x0000040601007387 */ /* 0x000fe80000100800 */
[----:B------:R-:W-:Y:S04]  /*4d630*/  STL [R1+0x8bc], R13 ;  /* 0x0008bc0d01007387 */ /* 0x000fe80000100800 */
[----:B------:R0:W-:Y:S01]  /*4d640*/  STL [R1+0x64c], R2 ;  /* 0x00064c0201007387 */ /* 0x0001e20000100800 */
[----:B------:R-:W-:Y:S01]  /*4d650*/  FSEL R3, RZ, -23, P0 ;  /* 0xc1b80000ff037808 */ /* 0x000fe20000000000 */
[----:B0-----:R-:W0:Y:S04]  /*4d660*/  MUFU.RCP R2, R29 ;  /* 0x0000001d00027308 */ /* 0x001e280000001000 */
[----:B------:R-:W-:-:S02]  /*4d670*/  FFMA.FTZ R0, R5, 1.1920928955078125e-07, R3 ;  /* 0x3400000005007823 */ /* 0x000fc40000010003 */
[----:B------:R-:W4:Y:S04]  /*4d680*/  LDL.LU R5, [R1+0x184] ;  /* 0x0001840001057983 */ /* 0x000f280000300800 */
[----:B------:R1:W-:Y:S04]  /*4d690*/  STL [R1+0x648], R0 ;  /* 0x0006480001007387 */ /* 0x0003e80000100800 */
[----:B------:R-:W4:Y:S04]  /*4d6a0*/  LDL.LU R6, [R1+0x180] ;  /* 0x0001800001067983 */ /* 0x000f280000300800 */
[----:B------:R-:W4:Y:S04]  /*4d6b0*/  LDL.LU R7, [R1+0x174] ;  /* 0x0001740001077983 */ /* 0x000f280000300800 */
[----:B------:R-:W4:Y:S04]  /*4d6c0*/  LDL.LU R8, [R1+0x170] ;  /* 0x0001700001087983 */ /* 0x000f280000300800 */
[----:B------:R-:W4:Y:S01]  /*4d6d0*/  LDL.LU R9, [R1+0x164] ;  /* 0x0001640001097983 */ /* 0x000f220000300800 */
[----:B---3--:R-:W-:Y:S01]  /*4d6e0*/  @P4 FMUL R19, R19, 0.25 ;  /* 0x3e80000013134820 */ /* 0x008fe20000400000 */
[----:B-----5:R-:W-:-:S03]  /*4d6f0*/  @P4 FMUL R16, R16, 0.25 ;  /* 0x3e80000010104820 */ /* 0x020fc60000400000 */
[----:B------:R-:W-:Y:S01]  /*4d700*/  @!P2 FMUL R19, R19, 16777216 ;  /* 0x4b8000001313a820 */ /* 0x000fe20000400000 */
[----:B------:R-:W-:Y:S01]  /*4d710*/  @!P2 FMUL R16, R16, 16777216 ;  /* 0x4b8000001010a820 */ /* 0x000fe20000400000 */
[----:B------:R-:W-:Y:S01]  /*4d720*/  @P4 FMUL R17, R17, 0.25 ;  /* 0x3e80000011114820 */ /* 0x000fe20000400000 */
[----:B------:R-:W-:-:S03]  /*4d730*/  @P4 FMUL R14, R14, 0.25 ;  /* 0x3e8000000e0e4820 */ /* 0x000fc60000400000 */
[----:B------:R-:W-:Y:S01]  /*4d740*/  @!P2 FMUL R17, R17, 16777216 ;  /* 0x4b8000001111a820 */ /* 0x000fe20000400000 */
[----:B0-----:R-:W-:Y:S01]  /*4d750*/  FMUL R29, R2, R16 ;  /* 0x00000010021d7220 */ /* 0x001fe20000400000 */
[----:B------:R-:W-:Y:S01]  /*4d760*/  @P4 FMUL R15, R15, 0.25 ;  /* 0x3e8000000f0f4820 */ /* 0x000fe20000400000 */
[----:B------:R-:W-:Y:S01]  /*4d770*/  @!P2 FMUL R14, R14, 16777216 ;  /* 0x4b8000000e0ea820 */ /* 0x000fe20000400000 */
[C---:B-1----:R-:W-:Y:S01]  /*4d780*/  FMUL R0, R2.reuse, R19 ;  /* 0x0000001302007220 */ /* 0x042fe20000400000 */
[C---:B------:R-:W-:Y:S01]  /*4d790*/  FMUL R27, R2.reuse, R17 ;  /* 0x00000011021b7220 */ /* 0x040fe20000400000 */
[----:B------:R-:W-:Y:S01]  /*4d7a0*/  @!P2 FMUL R15, R15, 16777216 ;  /* 0x4b8000000f0fa820 */ /* 0x000fe20000400000 */
[----:B------:R-:W-:Y:S01]  /*4d7b0*/  FMUL R26, R2, R14 ;  /* 0x0000000e021a7220 */ /* 0x000fe20000400000 */
[----:B------:R-:W-:Y:S01]  /*4d7c0*/  STL [R1+0xd24], R29 ;  /* 0x000d241d01007387 */ /* 0x000fe20000100800 */
[----:B------:R-:W-:Y:S01]  /*4d7d0*/  @P4 FMUL R12, R12, 0.25 ;  /* 0x3e8000000c0c4820 */ /* 0x000fe20000400000 */
[----:B------:R-:W-:-:S02]  /*4d7e0*/  FMUL R25, R2, R15 ;  /* 0x0000000f02197220 */ /* 0x000fc40000400000 */
[----:B------:R-:W-:Y:S01]  /*4d7f0*/  STL [R1], R0 ;  /* 0x0000000001007387 */ /* 0x000fe20000100800 */
[----:B------:R-:W-:Y:S01]  /*4d800*/  @P4 FMUL R10, R10, 0.25 ;  /* 0x3e8000000a0a4820 */ /* 0x000fe20000400000 */
[----:B------:R-:W-:Y:S02]  /*4d810*/  @!P2 FMUL R12, R12, 16777216 ;  /* 0x4b8000000c0ca820 */ /* 0x000fe40000400000 */
[----:B------:R0:W-:Y:S01]  /*4d820*/  STL [R1+0xd28], R27 ;  /* 0x000d281b01007387 */ /* 0x0001e20000100800 */
[----:B------:R-:W-:Y:S01]  /*4d830*/  @!P2 FMUL R10, R10, 16777216 ;  /* 0x4b8000000a0aa820 */ /* 0x000fe20000400000 */
[----:B------:R-:W-:Y:S01]  /*4d840*/  @P4 FMUL R11, R11, 0.25 ;  /* 0x3e8000000b0b4820 */ /* 0x000fe20000400000 */
[C---:B------:R-:W-:Y:S01]  /*4d850*/  FMUL R24, R2.reuse, R12 ;  /* 0x0000000c02187220 */ /* 0x040fe20000400000 */
[----:B0-----:R-:W3:Y:S04]  /*4d860*/  LDL.LU R27, [R1+0x160] ;  /* 0x00016000011b7983 */ /* 0x001ee80000300800 */
[----:B------:R0:W-:Y:S01]  /*4d870*/  STL [R1+0xd2c], R26 ;  /* 0x000d2c1a01007387 */ /* 0x0001e20000100800 */
[----:B------:R-:W-:Y:S01]  /*4d880*/  FMUL R0, R2, R10 ;  /* 0x0000000a02007220 */ /* 0x000fe20000400000 */
[----:B------:R-:W-:-:S02]  /*4d890*/  @!P2 FMUL R11, R11, 16777216 ;  /* 0x4b8000000b0ba820 */ /* 0x000fc40000400000 */
[----:B0-----:R-:W5:Y:S04]  /*4d8a0*/  LDL.LU R26, [R1+0x190] ;  /* 0x00019000011a7983 */ /* 0x001f680000300800 */
[----:B------:R0:W-:Y:S01]  /*4d8b0*/  STL [R1+0xd30], R25 ;  /* 0x000d301901007387 */ /* 0x0001e20000100800 */
[----:B------:R-:W-:-:S03]  /*4d8c0*/  FMUL R2, R2, R11 ;  /* 0x0000000b02027220 */ /* 0x000fc60000400000 */
[----:B0-----:R-:W5:Y:S04]  /*4d8d0*/  LDL.LU R25, [R1+0x194] ;  /* 0x0001940001197983 */ /* 0x001f680000300800 */
[----:B------:R-:W-:Y:S04]  /*4d8e0*/  STL [R1+0xd34], R24 ;  /* 0x000d341801007387 */ /* 0x000fe80000100800 */
[----:B------:R0:W-:Y:S04]  /*4d8f0*/  STL [R1+0xd38], R0 ;  /* 0x000d380001007387 */ /* 0x0001e80000100800 */
[----:B------:R1:W-:Y:S01]  /*4d900*/  STL [R1+0xd3c], R2 ;  /* 0x000d3c0201007387 */ /* 0x0003e20000100800 */
[C---:B--2---:R-:W-:Y:S01]  /*4d910*/  FMUL R3, R28.reuse, 8388608 ;  /* 0x4b0000001c037820 */ /* 0x044fe20000400000 */
[----:B------:R-:W-:-:S04]  /*4d920*/  FSETP.GEU.AND P1, PT, R28, 1.175494350822287508e-38, PT ;  /* 0x008000001c00780b */ /* 0x000fc80003f2e000 */
[----:B0-----:R-:W-:-:S05]  /*4d930*/  FSEL R0, R3, R28, !P1 ;  /* 0x0000001c03007208 */ /* 0x001fca0004800000 */
[----:B------:R0:W-:Y:S04]  /*4d940*/  STL [R1+0x318], R0 ;  /* 0x0003180001007387 */ /* 0x0001e80000100800 */
        /* <DEDUP_REMOVED lines=9> */
[----:B------:R-:W2:Y:S01]  /*4d9e0*/  LDL.LU R15, [R1+0x5f4] ;  /* 0x0005f400010f7983 */ /* 0x000ea20000300800 */
[----:B------:R-:W-:-:S02]  /*4d9f0*/  FSETP.GT.AND P0, PT, |R28|, 8.50705917302346158658e+37, PT ;  /* 0x7e8000001c00780b */ /* 0x000fc40003f04200 */
[----:B------:R-:W-:-:S11]  /*4da00*/  FSETP.GEU.AND P5, PT, |R28|, 1.175494350822287508e-38, PT ;  /* 0x008000001c00780b */ /* 0x000fd60003fae200 */
[----:B------:R-:W-:-:S04]  /*4da10*/  @P0 FMUL R28, R28, 0.25 ;  /* 0x3e8000001c1c0820 */ /* 0x000fc80000400000 */
[----:B------:R-:W-:-:S04]  /*4da20*/  @!P5 FMUL R28, R28, 16777216 ;  /* 0x4b8000001c1cd820 */ /* 0x000fc80000400000 */
[----:B------:R-:W0:Y:S01]  /*4da30*/  MUFU.RCP R10, R28 ;  /* 0x0000001c000a7308 */ /* 0x000e220000001000 */
[----:B------:R-:W-:Y:S02]  /*4da40*/  VIADD R3, R0, 0xc0cafb0d ;  /* 0xc0cafb0d00037836 */ /* 0x000fe40000000000 */
[----:B----4-:R-:W-:Y:S01]  /*4da50*/  @P0 FMUL R5, R5, 0.25 ;  /* 0x3e80000005050820 */ /* 0x010fe20000400000 */
[----:B------:R-:W-:Y:S02]  /*4da60*/  VIADD R4, R13, 0xc0cafb0d ;  /* 0xc0cafb0d0d047836 */ /* 0x000fe40000000000 */
[----:B------:R-:W-:Y:S01]  /*4da70*/  @P0 FMUL R6, R6, 0.25 ;  /* 0x3e80000006060820 */ /* 0x000fe20000400000 */
[----:B------:R-:W-:Y:S01]  /*4da80*/  @P0 FMUL R7, R7, 0.25 ;  /* 0x3e80000007070820 */ /* 0x000fe20000400000 */
[----:B------:R-:W-:Y:S01]  /*4da90*/  @P0 FMUL R8, R8, 0.25 ;  /* 0x3e80000008080820 */ /* 0x000fe20000400000 */
[----:B------:R-:W-:Y:S01]  /*4daa0*/  @P0 FMUL R9, R9, 0.25 ;  /* 0x3e80000009090820 */ /* 0x000fe20000400000 */
[----:B------:R-:W-:Y:S01]  /*4dab0*/  @!P5 FMUL R5, R5, 16777216 ;  /* 0x4b8000000505d820 */ /* 0x000fe20000400000 */
[----:B-1----:R-:W-:Y:S01]  /*4dac0*/  LOP3.LUT R2, R3, 0xff800000, RZ, 0xc0, !PT ;  /* 0xff80000003027812 */ /* 0x002fe200078ec0ff */
[----:B------:R-:W-:Y:S01]  /*4dad0*/  @!P5 FMUL R6, R6, 16777216 ;  /* 0x4b8000000606d820 */ /* 0x000fe20000400000 */
[----:B0-----:R-:W-:Y:S01]  /*4dae0*/  LOP3.LUT R0, R4, 0xff800000, RZ, 0xc0, !PT ;  /* 0xff80000004007812 */ /* 0x001fe200078ec0ff */
[----:B------:R-:W-:Y:S01]  /*4daf0*/  @!P5 FMUL R7, R7, 16777216 ;  /* 0x4b8000000707d820 */ /* 0x000fe20000400000 */
[----:B------:R-:W-:Y:S01]  /*4db00*/  @!P5 FMUL R8, R8, 16777216 ;  /* 0x4b8000000808d820 */ /* 0x000fe20000400000 */
[----:B------:R-:W-:Y:S01]  /*4db10*/  @!P5 FMUL R9, R9, 16777216 ;  /* 0x4b8000000909d820 */ /* 0x000fe20000400000 */
[----:B------:R-:W-:Y:S01]  /*4db20*/  FSEL R11, RZ, -23, P3 ;  /* 0xc1b80000ff0b7808 */ /* 0x000fe20001800000 */
[----:B------:R0:W-:Y:S01]  /*4db30*/  STL [R1+0x51c], R2 ;  /* 0x00051c0201007387 */ /* 0x0001e20000100800 */
[C---:B------:R-:W-:Y:S01]  /*4db40*/  FMUL R5, R10.reuse, R5 ;  /* 0x000000050a057220 */ /* 0x040fe20000400000 */
[----:B------:R-:W-:Y:S01]  /*4db50*/  FSEL R12, RZ, -23, P1 ;  /* 0xc1b80000ff0c7808 */ /* 0x000fe20000800000 */
[C---:B------:R-:W-:Y:S01]  /*4db60*/  FMUL R6, R10.reuse, R6 ;  /* 0x000000060a067220 */ /* 0x040fe20000400000 */
[----:B------:R-:W-:Y:S01]  /*4db70*/  I2FP.F32.S32 R13, R2 ;  /* 0x00000002000d7245 */ /* 0x000fe20000201400 */
[----:B------:R1:W-:Y:S01]  /*4db80*/  STL [R1+0x518], R0 ;  /* 0x0005180001007387 */ /* 0x0003e20000100800 */
[----:B------:R-:W-:Y:S01]  /*4db90*/  I2FP.F32.S32 R14, R0 ;  /* 0x00000000000e7245 */ /* 0x000fe20000201400 */
[C---:B------:R-:W-:Y:S01]  /*4dba0*/  FMUL R7, R10.reuse, R7 ;  /* 0x000000070a077220 */ /* 0x040fe20000400000 */
[C---:B------:R-:W-:Y:S01]  /*4dbb0*/  FMUL R8, R10.reuse, R8 ;  /* 0x000000080a087220 */ /* 0x040fe20000400000 */
[----:B------:R-:W-:Y:S01]  /*4dbc0*/  FMUL R9, R10, R9 ;  /* 0x000000090a097220 */ /* 0x000fe20000400000 */
[----:B0-----:R-:W-:Y:S01]  /*4dbd0*/  FFMA.FTZ R2, R13, 1.1920928955078125e-07, R12 ;  /* 0x340000000d027823 */ /* 0x001fe2000001000c */
[----:B-1----:R-:W-:Y:S01]  /*4dbe0*/  FFMA.FTZ R0, R14, 1.1920928955078125e-07, R11 ;  /* 0x340000000e007823 */ /* 0x002fe2000001000b */
[----:B---3--:R-:W-:-:S04]  /*4dbf0*/  @P0 FMUL R27, R27, 0.25 ;  /* 0x3e8000001b1b0820 */ /* 0x008fc80000400000 */
[----:B------:R-:W-:Y:S01]  /*4dc00*/  @!P5 FMUL R27, R27, 16777216 ;  /* 0x4b8000001b1bd820 */ /* 0x000fe20000400000 */
[----:B-----5:R-:W-:-:S04]  /*4dc10*/  @P0 FMUL R26, R26, 0.25 ;  /* 0x3e8000001a1a0820 */ /* 0x020fc80000400000 */
[----:B------:R-:W-:Y:S01]  /*4dc20*/  @!P5 FMUL R26, R26, 16777216 ;  /* 0x4b8000001a1ad820 */ /* 0x000fe20000400000 */
[----:B------:R-:W-:-:S04]  /*4dc30*/  @P0 FMUL R25, R25, 0.25 ;  /* 0x3e80000019190820 */ /* 0x000fc80000400000 */
[----:B------:R-:W-:Y:S01]  /*4dc40*/  @!P5 FMUL R25, R25, 16777216 ;  /* 0x4b8000001919d820 */ /* 0x000fe20000400000 */
[----:B------:R-:W-:-:S03]  /*4dc50*/  FMUL R4, R10, R26 ;  /* 0x0000001a0a047220 */ /* 0x000fc60000400000 */
[C---:B------:R-:W-:Y:S01]  /*4dc60*/  FMUL R3, R10.reuse, R25 ;  /* 0x000000190a037220 */ /* 0x040fe20000400000 */
[----:B------:R-:W-:-:S04]  /*4dc70*/  FMUL R10, R10, R27 ;  /* 0x0000001b0a0a7220 */ /* 0x000fc80000400000 */
        /* <DEDUP_REMOVED lines=8> */
[----:B------:R-:W-:Y:S01]  /*4dd00*/  STL [R1+0x644], R2 ;  /* 0x0006440201007387 */ /* 0x000fe20000100800 */
[----:B--2---:R-:W-:-:S05]  /*4dd10*/  F2FP.SATFINITE.E4M3.F32.PACK_AB_MERGE_C R11, R22, R29, RZ ;  /* 0x0000001d160b723e */ /* 0x004fca00048070ff */
[----:B------:R-:W-:Y:S01]  /*4dd20*/  STL [R1+0xd60], R11 ;  /* 0x000d600b01007387 */ /* 0x000fe20000100800 */
[----:B------:R-:W-:-:S03]  /*4dd30*/  F2FP.SATFINITE.E4M3.F32.PACK_AB_MERGE_C R12, R20, R23, RZ ;  /* 0x00000017140c723e */ /* 0x000fc600048070ff */
[----:B------:R-:W-:Y:S01]  /*4dd40*/  STL [R1+0x658], R0 ;  /* 0x0006580001007387 */ /* 0x000fe20000100800 */
[----:B------:R-:W-:-:S03]  /*4dd50*/  F2FP.SATFINITE.E4M3.F32.PACK_AB_MERGE_C R13, R18, R21, RZ ;  /* 0x00000015120d723e */ /* 0x000fc600048070ff */
[----:B------:R-:W-:Y:S01]  /*4dd60*/  STL [R1+0xd64], R12 ;  /* 0x000d640c01007387 */ /* 0x000fe20000100800 */
[----:B------:R-:W-:-:S03]  /*4dd70*/  F2FP.SATFINITE.E4M3.F32.PACK_AB_MERGE_C R14, R16, R19, RZ ;  /* 0x00000013100e723e */ /* 0x000fc600048070ff */
[----:B------:R-:W-:Y:S04]  /*4dd80*/  STL [R1+0xd68], R13 ;  /* 0x000d680d01007387 */ /* 0x000fe80000100800 */
[----:B------:R-:W-:Y:S01]  /*4dd90*/  STL [R1+0xd6c], R14 ;  /* 0x000d6c0e01007387 */ /* 0x000fe20000100800 */
[----:B------:R-:W-:-:S03]  /*4dda0*/  F2FP.SATFINITE.E4M3.F32.PACK_AB_MERGE_C R15, R15, R17, RZ ;  /* 0x000000110f0f723e */ /* 0x000fc600048070ff */
[----:B------:R-:W2:Y:S04]  /*4ddb0*/  LDL.LU R16, [R1+0x618] ;  /* 0x0006180001107983 */ /* 0x000ea80000300800 */
[----:B------:R-:W3:Y:S04]  /*4ddc0*/  LDL.LU R17, [R1+0x594] ;  /* 0x0005940001117983 */ /* 0x000ee80000300800 */
[----:B---3--:R0:W-:Y:S04]  /*4ddd0*/  STL [R1+0xf38], R17 ;  /* 0x000f381101007387 */ /* 0x0081e80000100800 */
[----:B0-----:R-:W3:Y:S04]  /*4dde0*/  LDL.LU R17, [R1+0x628] ;  /* 0x0006280001117983 */ /* 0x001ee80000300800 */
[----:B---3--:R0:W-:Y:S04]  /*4ddf0*/  STL [R1+0xf40], R17 ;  /* 0x000f401101007387 */ /* 0x0081e80000100800 */
[----:B0-----:R-:W3:Y:S04]  /*4de00*/  LDL.LU R17, [R1+0x5fc] ;  /* 0x0005fc0001117983 */ /* 0x001ee80000300800 */
[----:B---3--:R0:W-:Y:S04]  /*4de10*/  STL [R1+0xf48], R17 ;  /* 0x000f481101007387 */ /* 0x0081e80000100800 */
[----:B0-----:R-:W2:Y:S04]  /*4de20*/  LDL.LU R17, [R1+0x614] ;  /* 0x0006140001117983 */ /* 0x001ea80000300800 */
[----:B------:R-:W3:Y:S04]  /*4de30*/  LDL.LU R18, [R1+0x5c4] ;  /* 0x0005c40001127983 */ /* 0x000ee80000300800 */
        /* <DEDUP_REMOVED lines=9> */
[----:B------:R-:W5:Y:S04]  /*4ded0*/  LDL.LU R20, [R1+0x5cc] ;  /* 0x0005cc0001147983 */ /* 0x000f680000300800 */
[----:B-----5:R0:W-:Y:S04]  /*4dee0*/  STL [R1+0xf2c], R20 ;  /* 0x000f2c1401007387 */ /* 0x0201e80000100800 */
[----:B0-----:R-:W5:Y:S04]  /*4def0*/  LDL.LU R20, [R1+0x5a0] ;  /* 0x0005a00001147983 */ /* 0x001f680000300800 */
[----:B------:R-:W2:Y:S04]  /*4df00*/  LDL.LU R21, [R1+0x5b4] ;  /* 0x0005b40001157983 */ /* 0x000ea80000300800 */
[----:B--2---:R0:W-:Y:S04]  /*4df10*/  STL [R1+0xf28], R21 ;  /* 0x000f281501007387 */ /* 0x0041e80000100800 */
[----:B0-----:R-:W2:Y:S04]  /*4df20*/  LDL.LU R21, [R1+0x5c8] ;  /* 0x0005c80001157983 */ /* 0x001ea80000300800 */
[----:B------:R-:W2:Y:S01]  /*4df30*/  LDL.LU R22, [R1+0x5dc] ;  /* 0x0005dc0001167983 */ /* 0x000ea20000300800 */
[----:B------:R-:W-:-:S03]  /*4df40*/  F2FP.SATFINITE.E4M3.F32.PACK_AB_MERGE_C R16, R16, R17, RZ ;  /* 0x000000111010723e */ /* 0x000fc600048070ff */
[----:B--2---:R0:W-:Y:S04]  /*4df50*/  STL [R1+0xf24], R22 ;  /* 0x000f241601007387 */ /* 0x0041e80000100800 */
        /* <DEDUP_REMOVED lines=22> */
[----:B------:R0:W-:Y:S04]  /*4e0c0*/  STL [R1+0xd70], R15 ;  /* 0x000d700f01007387 */ /* 0x0001e80000100800 */
[----:B0-----:R-:W2:Y:S04]  /*4e0d0*/  LDL.LU R15, [R1+0x550] ;  /* 0x00055000010f7983 */ /* 0x001ea80000300800 */
[----:B------:R-:W3:Y:S04]  /*4e0e0*/  LDL.LU R17, [R1+0xf48] ;  /* 0x000f480001117983 */ /* 0x000ee80000300800 */
[----:B------:R0:W-:Y:S04]  /*4e0f0*/  STL [R1+0xd74], R16 ;  /* 0x000d741001007387 */ /* 0x0001e80000100800 */
[----:B0-----:R-:W2:Y:S01]  /*4e100*/  LDL.LU R16, [R1+0x5ec] ;  /* 0x0005ec0001107983 */ /* 0x001ea20000300800 */
        /* <DEDUP_REMOVED lines=9> */
[----:B------:R-:W4:Y:S04]  /*4e1a0*/  LDL.LU R18, [R1+0xf34] ;  /* 0x000f340001127983 */ /* 0x000f280000300800 */
[----:B------:R0:W-:Y:S04]  /*4e1b0*/  STL [R1+0xd78], R17 ;  /* 0x000d781101007387 */ /* 0x0001e80000100800 */
[----:B0-----:R-:W3:Y:S01]  /*4e1c0*/  LDL.LU R17, [R1+0x5e4] ;  /* 0x0005e40001117983 */ /* 0x001ee20000300800 */
[----:B----4-:R-:W-:-:S03]  /*4e1d0*/  F2FP.SATFINITE.E4M3.F32.PACK_AB_MERGE_C R18, R18, R19, RZ ;  /* 0x000000131212723e */ /* 0x010fc600048070ff */
[----:B------:R-:W5:Y:S04]  /*4e1e0*/  LDL.LU R19, [R1+0xf30] ;  /* 0x000f300001137983 */ /* 0x000f680000300800 */
[----:B------:R0:W-:Y:S04]  /*4e1f0*/  STL [R1+0xd7c], R18 ;  /* 0x000d7c1201007387 */ /* 0x0001e80000100800 */
[----:B0-----:R-:W4:Y:S01]  /*4e200*/  LDL.LU R18, [R1+0x5bc] ;  /* 0x0005bc0001127983 */ /* 0x001f220000300800 */
[----:B-----5:R-:W-:-:S03]  /*4e210*/  F2FP.SATFINITE.E4M3.F32.PACK_AB_MERGE_C R19, R19, R20, RZ ;  /* 0x000000141313723e */ /* 0x020fc600048070ff */
[----:B------:R-:W5:Y:S04]  /*4e220*/  LDL.LU R20, [R1+0xf2c] ;  /* 0x000f2c0001147983 */ /* 0x000f680000300800 */
[----:B------:R0:W-:Y:S04]  /*4e230*/  STL [R1+0xd80], R19 ;  /* 0x000d801301007387 */ /* 0x0001e80000100800 */
[----:B0-----:R-:W4:Y:S01]  /*4e240*/  LDL.LU R19, [R1+0x5b8] ;  /* 0x0005b80001137983 */ /* 0x001f220000300800 */
[----:B-----5:R-:W-:-:S03]  /*4e250*/  F2FP.SATFINITE.E4M3.F32.PACK_AB_MERGE_C R20, R20, R21, RZ ;  /* 0x000000151414723e */ /* 0x020fc600048070ff */
[----:B------:R-:W2:Y:S04]  /*4e260*/  LDL.LU R21, [R1+0xf28] ;  /* 0x000f280001157983 */ /* 0x000ea80000300800 */
[----:B------:R0:W-:Y:S04]  /*4e270*/  STL [R1+0xd84], R20 ;  /* 0x000d841401007387 */ /* 0x0001e80000100800 */
[----:B0-----:R-:W5:Y:S01]  /*4e280*/  LDL.LU R20, [R1+0x5d8] ;  /* 0x0005d80001147983 */ /* 0x001f620000300800 */
[----:B--2---:R-:W-:-:S03]  /*4e290*/  F2FP.SATFINITE.E4M3.F32.PACK_AB_MERGE_C R21, R21, R22, RZ ;  /* 0x000000161515723e */ /* 0x004fc600048070ff */
[----:B------:R-:W5:Y:S01]  /*4e2a0*/  LDL.LU R22, [R1+0xf24] ;  /* 0x000f240001167983 */ /* 0x000f620000300800 */
[----:B----4-:R-:W-:Y:S02]  /*4e2b0*/  F2FP.SATFINITE.E4M3.F32.PACK_AB_MERGE_C R18, R18, R19, RZ ;  /* 0x000000131212723e */ /* 0x010fe400048070ff */
[----:B------:R-:W-:Y:S01]  /*4e2c0*/  F2FP.SATFINITE.E4M3.F32.PACK_AB_MERGE_C R23, R23, R15, RZ ;  /* 0x0000000f1717723e */ /* 0x000fe200048070ff */
[----:B------:R-:W-:Y:S01]  /*4e2d0*/  STL [R1+0xd88], R21 ;  /* 0x000d881501007387 */ /* 0x000fe20000100800 */
[----:B---3--:R-:W-:Y:S02]  /*4e2e0*/  F2FP.SATFINITE.E4M3.F32.PACK_AB_MERGE_C R16, R16, R17, RZ ;  /* 0x000000111010723e */ /* 0x008fe400048070ff */
[----:B------:R-:W-:Y:S02]  /*4e2f0*/  F2FP.SATFINITE.E4M3.F32.PACK_AB_MERGE_C R28, R28, R14, RZ ;  /* 0x0000000e1c1c723e */ /* 0x000fe400048070ff */
[----:B------:R-:W-:Y:S02]  /*4e300*/  F2FP.SATFINITE.E4M3.F32.PACK_AB_MERGE_C R12, R12, R13, RZ ;  /* 0x0000000d0c0c723e */ /* 0x000fe400048070ff */
[----:B------:R-:W-:-:S02]  /*4e310*/  F2FP.SATFINITE.E4M3.F32.PACK_AB_MERGE_C R10, R10, R11, RZ ;  /* 0x0000000b0a0a723e */ /* 0x000fc400048070ff */
[----:B------:R-:W-:Y:S02]  /*4e320*/  F2FP.SATFINITE.E4M3.F32.PACK_AB_MERGE_C R8, R8, R9, RZ ;  /* 0x000000090808723e */ /* 0x000fe400048070ff */
[----:B------:R-:W-:Y:S02]  /*4e330*/  F2FP.SATFINITE.E4M3.F32.PACK_AB_MERGE_C R6, R6, R7, RZ ;  /* 0x000000070606723e */ /* 0x000fe400048070ff */
[----:B------:R-:W-:Y:S02]  /*4e340*/  F2FP.SATFINITE.E4M3.F32.PACK_AB_MERGE_C R5, R4, R5, RZ ;  /* 0x000000050405723e */ /* 0x000fe400048070ff */
[----:B------:R-:W-:Y:S02]  /*4e350*/  F2FP.SATFINITE.E4M3.F32.PACK_AB_MERGE_C R4, R2, R3, RZ ;  /* 0x000000030204723e */ /* 0x000fe400048070ff */
[----:B------:R-:W-:Y:S02]  /*4e360*/  F2FP.SATFINITE.E4M3.F32.PACK_AB_MERGE_C R3, R24, R0, RZ ;  /* 0x000000001803723e */ /* 0x000fe400048070ff */
[----:B-----5:R-:W-:-:S05]  /*4e370*/  F2FP.SATFINITE.E4M3.F32.PACK_AB_MERGE_C R22, R22, R20, RZ ;  /* 0x000000141616723e */ /* 0x020fca00048070ff */
[----:B------:R-:W-:Y:S04]  /*4e380*/  STL [R1+0xd8c], R22 ;  /* 0x000d8c1601007387 */ /* 0x000fe80000100800 */
[----:B------:R-:W-:Y:S04]  /*4e390*/  STL [R1+0x590], R18 ;  /* 0x0005901201007387 */ /* 0x000fe80000100800 */
[----:B------:R-:W-:Y:S04]  /*4e3a0*/  STL [R1+0xd90], R23 ;  /* 0x000d901701007387 */ /* 0x000fe80000100800 */
[----:B------:R-:W-:Y:S04]  /*4e3b0*/  STL [R1+0x594], R16 ;  /* 0x0005941001007387 */ /* 0x000fe80000100800 */
[----:B------:R0:W-:Y:S04]  /*4e3c0*/  STL [R1+0xd94], R28 ;  /* 0x000d941c01007387 */ /* 0x0001e80000100800 */
[----:B------:R-:W-:Y:S04]  /*4e3d0*/  STL [R1+0x28], R12 ;  /* 0x0000280c01007387 */ /* 0x000fe80000100800 */
[----:B------:R-:W-:Y:S04]  /*4e3e0*/  STL [R1+0x30], R10 ;  /* 0x0000300a01007387 */ /* 0x000fe80000100800 */
[----:B------:R-:W-:Y:S04]  /*4e3f0*/  STL [R1+0x38], R8 ;  /* 0x0000380801007387 */ /* 0x000fe80000100800 */
[----:B------:R-:W-:Y:S04]  /*4e400*/  STL [R1+0x48], R6 ;  /* 0x0000480601007387 */ /* 0x000fe80000100800 */
[----:B------:R-:W-:Y:S04]  /*4e410*/  STL [R1+0x554], R5 ;  /* 0x0005540501007387 */ /* 0x000fe80000100800 */
[----:B------:R-:W-:Y:S04]  /*4e420*/  STL [R1+0x550], R4 ;  /* 0x0005500401007387 */ /* 0x000fe80000100800 */
[----:B------:R-:W-:Y:S04]  /*4e430*/  STL [R1+0x50], R3 ;  /* 0x0000500301007387 */ /* 0x000fe80000100800 */
[----:B0-----:R-:W2:Y:S01]  /*4e440*/  LDL.LU R28, [R1+0x498] ;  /* 0x00049800011c7983 */ /* 0x001ea20000300800 */
[----:B------:R-:W-:-:S02]  /*4e450*/  F2FP.SATFINITE.E4M3.F32.PACK_AB_MERGE_C R2, R26, R25, RZ ;  /* 0x000000191a02723e */ /* 0x000fc400048070ff */
[----:B------:R-:W-:-:S03]  /*4e460*/  F2FP.SATFINITE.E4M3.F32.PACK_AB_MERGE_C R0, R29, R27, RZ ;  /* 0x0000001b1d00723e */ /* 0x000fc600048070ff */
[----:B------:R-:W-:Y:S04]  /*4e470*/  STL [R1+0x58], R2 ;  /* 0x0000580201007387 */ /* 0x000fe80000100800 */
[----:B--2---:R0:W-:Y:S04]  /*4e480*/  STL [R1+0xea4], R28 ;  /* 0x000ea41c01007387 */ /* 0x0041e80000100800 */
[----:B------:R-:W-:Y:S04]  /*4e490*/  STL [R1+0x5c], R0 ;  /* 0x00005c0001007387 */ /* 0x000fe80000100800 */
[----:B0-----:R-:W2:Y:S04]  /*4e4a0*/  LDL.LU R28, [R1+0x44c] ;  /* 0x00044c00011c7983 */ /* 0x001ea80000300800 */
[----:B--2---:R0:W-:Y:S04]  /*4e4b0*/  STL [R1+0xeac], R28 ;  /* 0x000eac1c01007387 */ /* 0x0041e80000100800 */
        /* <DEDUP_REMOVED lines=63> */
[----:B0-----:R-:W2:Y:S04]  /*4e8b0*/  LDL.LU R23, [R1+0x534] ;  /* 0x0005340001177983 */ /* 0x001ea80000300800 */
[----:B------:R-:W3:Y:S04]  /*4e8c0*/  LDL.LU R22, [R1+0x458] ;  /* 0x0004580001167983 */ /* 0x000ee80000300800 */
[----:B------:R-:W4:Y:S04]  /*4e8d0*/  LDL.LU R21, [R1+0x4a4] ;  /* 0x0004a40001157983 */ /* 0x000f280000300800 */
[----:B------:R-:W4:Y:S04]  /*4e8e0*/  LDL.LU R20, [R1+0x4a8] ;  /* 0x0004a80001147983 */ /* 0x000f280000300800 */
[----:B------:R-:W5:Y:S04]  /*4e8f0*/  LDL.LU R19, [R1+0x460] ;  /* 0x0004600001137983 */ /* 0x000f680000300800 */
[----:B------:R-:W5:Y:S04]  /*4e900*/  LDL.LU R18, [R1+0x474] ;  /* 0x0004740001127983 */ /* 0x000f680000300800 */
        /* <DEDUP_REMOVED lines=21> */
[----:B------:R-:W3:Y:S01]  /*4ea60*/  LDL.LU R29, [R1+0x3b0] ;  /* 0x0003b000011d7983 */ /* 0x000ee20000300800 */
[----:B--2---:R-:W-:-:S03]  /*4ea70*/  F2FP.SATFINITE.E4M3.F32.PACK_AB_MERGE_C R28, R28, R23, RZ ;  /* 0x000000171c1c723e */ /* 0x004fc600048070ff */
[----:B------:R-:W2:Y:S04]  /*4ea80*/  LDL.LU R23, [R1+0xf20] ;  /* 0x000f200001177983 */ /* 0x000ea80000300800 */
[----:B------:R0:W-:Y:S04]  /*4ea90*/  STL [R1+0x60], R28 ;  /* 0x0000601c01007387 */ /* 0x0001e80000100800 */
[----:B0-----:R-:W2:Y:S02]  /*4eaa0*/  LDL.LU R28, [R1+0xf1c] ;  /* 0x000f1c00011c7983 */ /* 0x001ea40000300800 */
[----:B--2---:R-:W-:-:S02]  /*4eab0*/  F2FP.SATFINITE.E4M3.F32.PACK_AB_MERGE_C R28, R28, R23, RZ ;  /* 0x000000171c1c723e */ /* 0x004fc400048070ff */
        /* <DEDUP_REMOVED lines=60> */
[----:B------:R-:W2:Y:S01]  /*4ee80*/  LDL.LU R23, [R1+0xea0] ;  /* 0x000ea00001177983 */ /* 0x000ea20000300800 */
[----:B----4-:R-:W-:Y:S02]  /*4ee90*/  F2FP.SATFINITE.E4M3.F32.PACK_AB_MERGE_C R20, R20, R21, RZ ;  /* 0x000000151414723e */ /* 0x010fe400048070ff */
[----:B-----5:R-:W-:Y:S01]  /*4eea0*/  F2FP.SATFINITE.E4M3.F32.PACK_AB_MERGE_C R18, R18, R19, RZ ;  /* 0x000000131212723e */ /* 0x020fe200048070ff */
[----:B------:R0:W-:Y:S01]  /*4eeb0*/  STL [R1+0xdc], R28 ;  /* 0x0000dc1c01007387 */ /* 0x0001e20000100800 */
        /* <DEDUP_REMOVED lines=377> */
[----:B------:R0:W-:Y:S01]  /*50650*/  STL [R1+0x154], R28 ;  /* 0x0001541c01007387 */ /* 0x0001e20000100800 */
[----:B----4-:R-:W-:Y:S02]  /*50660*/  F2FP.SATFINITE.E4M3.F32.PACK_AB_MERGE_C R20, R20, R21, RZ ;  /* 0x000000151414723e */ /* 0x010fe400048070ff */
[----:B-----5:R-:W-:Y:S02]  /*50670*/  F2FP.SATFINITE.E4M3.F32.PACK_AB_MERGE_C R18, R18, R19, RZ ;  /* 0x000000131212723e */ /* 0x020fe400048070ff */
[----:B---3--:R-:W-:Y:S01]  /*50680*/  F2FP.SATFINITE.E4M3.F32.PACK_AB_MERGE_C R16, R16, R17, RZ ;  /* 0x000000111010723e */ /* 0x008fe200048070ff */
[----:B0-----:R-:W3:Y:S01]  /*50690*/  LDL.LU R28, [R1+0xd94] ;  /* 0x000d9400011c7983 */ /* 0x001ee20000300800 */
[----:B------:R-:W-:-:S02]  /*506a0*/  F2FP.SATFINITE.E4M3.F32.PACK_AB_MERGE_C R14, R14, R15, RZ ;  /* 0x0000000f0e0e723e */ /* 0x000fc400048070ff */
[----:B------:R-:W-:Y:S02]  /*506b0*/  F2FP.SATFINITE.E4M3.F32.PACK_AB_MERGE_C R12, R12, R13, RZ ;  /* 0x0000000d0c0c723e */ /* 0x000fe400048070ff */
[----:B------:R-:W-:Y:S02]  /*506c0*/  F2FP.SATFINITE.E4M3.F32.PACK_AB_MERGE_C R10, R10, R11, RZ ;  /* 0x0000000b0a0a723e */ /* 0x000fe400048070ff */
[----:B------:R-:W-:Y:S02]  /*506d0*/  F2FP.SATFINITE.E4M3.F32.PACK_AB_MERGE_C R8, R8, R9, RZ ;  /* 0x000000090808723e */ /* 0x000fe400048070ff */
[----:B--2---:R-:W-:Y:S02]  /*506e0*/  F2FP.SATFINITE.E4M3.F32.PACK_AB_MERGE_C R22, R22, R23, RZ ;  /* 0x000000171616723e */ /* 0x004fe400048070ff */
[----:B------:R-:W2:Y:S04]  /*506f0*/  LDL.LU R23, [R1+0xd90] ;  /* 0x000d900001177983 */ /* 0x000ea80000300800 */
[----:B------:R0:W-:Y:S04]  /*50700*/  STL [R1+0x150], R22 ;  /* 0x0001501601007387 */ /* 0x0001e80000100800 */
[----:B0-----:R-:W4:Y:S04]  /*50710*/  LDL.LU R22, [R1+0xd8c] ;  /* 0x000d8c0001167983 */ /* 0x001f280000300800 */
[----:B------:R-:W5:Y:S04]  /*50720*/  LDL.LU R21, [R1+0xd88] ;  /* 0x000d880001157983 */ /* 0x000f680000300800 */
[----:B------:R0:W-:Y:S04]  /*50730*/  STL [R1+0x148], R20 ;  /* 0x0001481401007387 */ /* 0x0001e80000100800 */
[----:B0-----:R-:W2:Y:S04]  /*50740*/  LDL.LU R20, [R1+0xd84] ;  /* 0x000d840001147983 */ /* 0x001ea80000300800 */
[----:B------:R-:W2:Y:S04]  /*50750*/  LDL.LU R19, [R1+0xd80] ;  /* 0x000d800001137983 */ /* 0x000ea80000300800 */
        /* <DEDUP_REMOVED lines=14> */
[----:B------:R-:W2:Y:S01]  /*50840*/  LDL.LU R9, [R1+0xd58] ;  /* 0x000d580001097983 */ /* 0x000ea20000300800 */
[----:B------:R-:W-:-:S03]  /*50850*/  F2FP.SATFINITE.E4M3.F32.PACK_AB_MERGE_C R6, R6, R7, RZ ;  /* 0x000000070606723e */ /* 0x000fc600048070ff */
[----:B------:R0:W-:Y:S01]  /*50860*/  STL [R1+0x144], R8 ;  /* 0x0001440801007387 */ /* 0x0001e20000100800 */
[----:B------:R-:W-:Y:S02]  /*50870*/  F2FP.SATFINITE.E4M3.F32.PACK_AB_MERGE_C R4, R4, R5, RZ ;  /* 0x000000050404723e */ /* 0x000fe400048070ff */
[----:B------:R-:W-:Y:S02]  /*50880*/  F2FP.SATFINITE.E4M3.F32.PACK_AB_MERGE_C R2, R2, R3, RZ ;  /* 0x000000030202723e */ /* 0x000fe400048070ff */
[----:B------:R-:W-:Y:S01]  /*50890*/  F2FP.SATFINITE.E4M3.F32.PACK_AB_MERGE_C R24, R24, R0, RZ ;  /* 0x000000001818723e */ /* 0x000fe200048070ff */
[----:B0-----:R-:W3:Y:S04]  /*508a0*/  LDL.LU R8, [R1+0xd54] ;  /* 0x000d540001087983 */ /* 0x001ee80000300800 */
[----:B------:R-:W3:Y:S04]  /*508b0*/  LDL.LU R7, [R1+0xd50] ;  /* 0x000d500001077983 */ /* 0x000ee80000300800 */
[----:B------:R0:W-:Y:S01]  /*508c0*/  STL [R1+0x140], R6 ;  /* 0x0001400601007387 */ /* 0x0001e20000100800 */
[----:B------:R-:W-:-:S03]  /*508d0*/  F2FP.SATFINITE.E4M3.F32.PACK_AB_MERGE_C R26, R26, R25, RZ ;  /* 0x000000191a1a723e */ /* 0x000fc600048070ff */
[----:B0-----:R-:W4:Y:S04]  /*508e0*/  LDL.LU R6, [R1+0xd4c] ;  /* 0x000d4c0001067983 */ /* 0x001f280000300800 */
[----:B------:R-:W4:Y:S04]  /*508f0*/  LDL.LU R5, [R1+0xd48] ;  /* 0x000d480001057983 */ /* 0x000f280000300800 */
[----:B------:R0:W-:Y:S01]  /*50900*/  STL [R1+0x128], R4 ;  /* 0x0001280401007387 */ /* 0x0001e20000100800 */
[----:B------:R-:W-:-:S03]  /*50910*/  F2FP.SATFINITE.E4M3.F32.PACK_AB_MERGE_C R29, R29, R27, RZ ;  /* 0x0000001b1d1d723e */ /* 0x000fc600048070ff */
[----:B0-----:R-:W4:Y:S04]  /*50920*/  LDL.LU R4, [R1+0xd44] ;  /* 0x000d440001047983 */ /* 0x001f280000300800 */
[----:B------:R-:W4:Y:S04]  /*50930*/  LDL.LU R3, [R1+0xd40] ;  /* 0x000d400001037983 */ /* 0x000f280000300800 */
[----:B------:R0:W-:Y:S04]  /*50940*/  STL [R1+0x120], R2 ;  /* 0x0001200201007387 */ /* 0x0001e80000100800 */
        /* <DEDUP_REMOVED lines=9> */
[----:B0-----:R-:W4:Y:S01]  /*509e0*/  LDL.LU R29, [R1+0xd24] ;  /* 0x000d2400011d7983 */ /* 0x001f220000300800 */
[----:B--2---:R-:W-:-:S03]  /*509f0*/  F2FP.SATFINITE.E4M3.F32.PACK_AB_MERGE_C R9, R9, R10, RZ ;  /* 0x0000000a0909723e */ /* 0x004fc600048070ff */
[----:B------:R-:W2:Y:S04]  /*50a00*/  LDL.LU R10, [R1] ;  /* 0x00000000010a7983 */ /* 0x000ea80000300800 */
[----:B------:R-:W-:Y:S01]  /*50a10*/  STL [R1+0x13c], R9 ;  /* 0x00013c0901007387 */ /* 0x000fe20000100800 */
[----:B---3--:R-:W-:Y:S02]  /*50a20*/  F2FP.SATFINITE.E4M3.F32.PACK_AB_MERGE_C R7, R7, R8, RZ ;  /* 0x000000080707723e */ /* 0x008fe400048070ff */
[----:B------:R-:W-:Y:S02]  /*50a30*/  LOP3.LUT R15, R15, 0xffff, RZ, 0xc0, !PT ;  /* 0x0000ffff0f0f7812 */ /* 0x000fe400078ec0ff */
[----:B------:R-:W-:Y:S02]  /*50a40*/  LOP3.LUT R16, R16, 0xffff, RZ, 0xc0, !PT ;  /* 0x0000ffff10107812 */ /* 0x000fe400078ec0ff */
[----:B-----5:R-:W-:-:S02]  /*50a50*/  LOP3.LUT R21, R21, 0xffff, RZ, 0xc0, !PT ;  /* 0x0000ffff15157812 */ /* 0x020fc400078ec0ff */
[----:B----4-:R-:W-:Y:S02]  /*50a60*/  LOP3.LUT R22, R22, 0xffff, RZ, 0xc0, !PT ;  /* 0x0000ffff16167812 */ /* 0x010fe400078ec0ff */
[----:B------:R-:W-:-:S05]  /*50a70*/  F2FP.SATFINITE.E4M3.F32.PACK_AB_MERGE_C R0, R0, R2, RZ ;  /* 0x000000020000723e */ /* 0x000fca00048070ff */
[----:B------:R0:W-:Y:S04]  /*50a80*/  STL [R1+0x138], R0 ;  /* 0x0001380001007387 */ /* 0x0001e80000100800 */
[----:B------:R-:W-:Y:S01]  /*50a90*/  STL [R1+0x134], R7 ;  /* 0x0001340701007387 */ /* 0x000fe20000100800 */
[----:B------:R-:W-:Y:S02]  /*50aa0*/  F2FP.SATFINITE.E4M3.F32.PACK_AB_MERGE_C R2, R25, R24, RZ ;  /* 0x000000181902723e */ /* 0x000fe400048070ff */
[----:B0-----:R-:W-:-:S03]  /*50ab0*/  F2FP.SATFINITE.E4M3.F32.PACK_AB_MERGE_C R0, R5, R6, RZ ;  /* 0x000000060500723e */ /* 0x001fc600048070ff */
[----:B------:R0:W-:Y:S04]  /*50ac0*/  STL [R1+0x12c], R2 ;  /* 0x00012c0201007387 */ /* 0x0001e80000100800 */
[----:B------:R-:W-:Y:S01]  /*50ad0*/  STL [R1+0x118], R0 ;  /* 0x0001180001007387 */ /* 0x000fe20000100800 */
[----:B------:R-:W-:Y:S02]  /*50ae0*/  F2FP.SATFINITE.E4M3.F32.PACK_AB_MERGE_C R5, R27, R26, RZ ;  /* 0x0000001a1b05723e */ /* 0x000fe400048070ff */
[----:B0-----:R-:W-:-:S03]  /*50af0*/  F2FP.SATFINITE.E4M3.F32.PACK_AB_MERGE_C R2, R3, R4, RZ ;  /* 0x000000040302723e */ /* 0x001fc600048070ff */
[----:B------:R-:W-:Y:S04]  /*50b00*/  STL [R1+0xb8], R5 ;  /* 0x0000b80501007387 */ /* 0x000fe80000100800 */
[----:B------:R-:W3:Y:S04]  /*50b10*/  LDL.LU R9, [R1+0x28] ;  /* 0x0000280001097983 */ /* 0x000ee80000300800 */
[----:B------:R0:W-:Y:S01]  /*50b20*/  STL [R1+0x1f8], R2 ;  /* 0x0001f80201007387 */ /* 0x0001e20000100800 */
[----:B------:R-:W-:Y:S02]  /*50b30*/  LOP3.LUT R24, R20, 0xffff, RZ, 0xc0, !PT ;  /* 0x0000ffff14187812 */ /* 0x000fe400078ec0ff */
[----:B------:R-:W-:-:S02]  /*50b40*/  PRMT R3, R21, 0x3340, R1 ;  /* 0x0000334015037816 */ /* 0x000fc40000000001 */
[--C-:B------:R-:W-:Y:S02]  /*50b50*/  PRMT R4, R22, 0x3340, R1.reuse ;  /* 0x0000334016047816 */ /* 0x100fe40000000001 */
[--C-:B0-----:R-:W-:Y:S02]  /*50b60*/  PRMT R2, R16, 0x3340, R1.reuse ;  /* 0x0000334010027816 */ /* 0x101fe40000000001 */
[----:B--2---:R-:W-:Y:S02]  /*50b70*/  F2FP.SATFINITE.E4M3.F32.PACK_AB_MERGE_C R0, R10, R29, RZ ;  /* 0x0000001d0a00723e */ /* 0x004fe400048070ff */
[----:B------:R-:W2:Y:S04]  /*50b80*/  LDL.LU R10, [R1+0x38] ;  /* 0x00003800010a7983 */ /* 0x000ea80000300800 */
[----:B------:R0:W-:Y:S04]  /*50b90*/  STL [R1+0x1f4], R0 ;  /* 0x0001f40001007387 */ /* 0x0001e80000100800 */
[----:B------:R-:W4:Y:S04]  /*50ba0*/  LDL.LU R25, [R1+0x48] ;  /* 0x0000480001197983 */ /* 0x000f280000300800 */
[----:B------:R-:W5:Y:S04]  /*50bb0*/  LDL.LU R27, [R1+0x50] ;  /* 0x00005000011b7983 */ /* 0x000f680000300800 */
[----:B------:R-:W3:Y:S04]  /*50bc0*/  LDL.LU R29, [R1+0x68] ;  /* 0x00006800011d7983 */ /* 0x000ee80000300800 */
[----:B------:R-:W5:Y:S04]  /*50bd0*/  LDL.LU R20, [R1+0x30] ;  /* 0x0000300001147983 */ /* 0x000f680000300800 */
[----:B------:R1:W-:Y:S01]  /*50be0*/  STL [R1+0xce8], R15 ;  /* 0x000ce80f01007387 */ /* 0x0003e20000100800 */
[----:B0-----:R-:W-:-:S03]  /*50bf0*/  PRMT R0, R15, 0x3340, R1 ;  /* 0x000033400f007816 */ /* 0x001fc60000000001 */
[----:B-1----:R-:W5:Y:S04]  /*50c00*/  LDL.LU R15, [R1+0x70] ;  /* 0x00007000010f7983 */ /* 0x002f680000300800 */
[----:B------:R0:W-:Y:S04]  /*50c10*/  STL [R1+0xcec], R16 ;  /* 0x000cec1001007387 */ /* 0x0001e80000100800 */
[----:B0-----:R-:W5:Y:S04]  /*50c20*/  LDL.LU R16, [R1+0x60] ;  /* 0x0000600001107983 */ /* 0x001f680000300800 */
[----:B------:R0:W-:Y:S04]  /*50c30*/  STL [R1+0xcf0], R21 ;  /* 0x000cf01501007387 */ /* 0x0001e80000100800 */
[----:B0-----:R-:W5:Y:S04]  /*50c40*/  LDL.LU R21, [R1+0x5c] ;  /* 0x00005c0001157983 */ /* 0x001f680000300800 */
[----:B------:R0:W-:Y:S04]  /*50c50*/  STL [R1+0xcf4], R22 ;  /* 0x000cf41601007387 */ /* 0x0001e80000100800 */
[----:B0-----:R-:W5:Y:S01]  /*50c60*/  LDL.LU R22, [R1+0x58] ;  /* 0x0000580001167983 */ /* 0x001f620000300800 */
[----:B------:R-:W-:-:S02]  /*50c70*/  LOP3.LUT R11, R11, 0xffff, RZ, 0xc0, !PT ;  /* 0x0000ffff0b0b7812 */ /* 0x000fc400078ec0ff */
[----:B------:R-:W-:Y:S02]  /*50c80*/  LOP3.LUT R13, R13, 0xffff, RZ, 0xc0, !PT ;  /* 0x0000ffff0d0d7812 */ /* 0x000fe400078ec0ff */
[----:B------:R-:W-:Y:S02]  /*50c90*/  LOP3.LUT R12, R12, 0xffff, RZ, 0xc0, !PT ;  /* 0x0000ffff0c0c7812 */ /* 0x000fe400078ec0ff */
[----:B------:R-:W-:Y:S02]  /*50ca0*/  LOP3.LUT R14, R14, 0xffff, RZ, 0xc0, !PT ;  /* 0x0000ffff0e0e7812 */ /* 0x000fe400078ec0ff */
[----:B------:R-:W-:Y:S02]  /*50cb0*/  LOP3.LUT R17, R17, 0xffff, RZ, 0xc0, !PT ;  /* 0x0000ffff11117812 */ /* 0x000fe400078ec0ff */
[----:B------:R-:W-:Y:S02]  /*50cc0*/  PRMT R5, R11, 0x3340, R13 ;  /* 0x000033400b057816 */ /* 0x000fe4000000000d */
[----:B------:R-:W-:Y:S01]  /*50cd0*/  LOP3.LUT R19, R19, 0xffff, RZ, 0xc0, !PT ;  /* 0x0000ffff13137812 */ /* 0x000fe200078ec0ff */
[----:B------:R-:W-:Y:S01]  /*50ce0*/  STL [R1+0xcfc], R11 ;  /* 0x000cfc0b01007387 */ /* 0x000fe20000100800 */
[----:B------:R-:W-:-:S03]  /*50cf0*/  LOP3.LUT R26, R18, 0xffff, RZ, 0xc0, !PT ;  /* 0x0000ffff121a7812 */ /* 0x000fc600078ec0ff */
[----:B------:R-:W-:Y:S04]  /*50d00*/  STL [R1+0xcf8], R13 ;  /* 0x000cf80d01007387 */ /* 0x000fe80000100800 */
[----:B------:R-:W-:Y:S01]  /*50d10*/  STL [R1+0xd04], R12 ;  /* 0x000d040c01007387 */ /* 0x000fe20000100800 */
[----:B------:R-:W-:-:S03]  /*50d20*/  PRMT R6, R12, 0x3340, R14 ;  /* 0x000033400c067816 */ /* 0x000fc6000000000e */
[----:B------:R-:W-:Y:S01]  /*50d30*/  STL [R1+0xd00], R14 ;  /* 0x000d000e01007387 */ /* 0x000fe20000100800 */
[----:B------:R-:W-:Y:S02]  /*50d40*/  PRMT R0, R5, 0x5410, R0 ;  /* 0x0000541005007816 */ /* 0x000fe40000000000 */
[----:B------:R-:W-:Y:S01]  /*50d50*/  PRMT R7, R17, 0x3340, R19 ;  /* 0x0000334011077816 */ /* 0x000fe20000000013 */
[----:B------:R-:W-:Y:S04]  /*50d60*/  STL [R1+0xd0c], R17 ;  /* 0x000d0c1101007387 */ /* 0x000fe80000100800 */
[----:B------:R-:W-:Y:S01]  /*50d70*/  STL [R1+0xd08], R19 ;  /* 0x000d081301007387 */ /* 0x000fe20000100800 */
[----:B------:R-:W-:-:S03]  /*50d80*/  PRMT R8, R26, 0x3340, R24 ;  /* 0x000033401a087816 */ /* 0x000fc60000000018 */
[----:B------:R-:W-:Y:S04]  /*50d90*/  STL [R1+0xd14], R26 ;  /* 0x000d141a01007387 */ /* 0x000fe80000100800 */
[----:B------:R-:W-:Y:S01]  /*50da0*/  STL [R1+0xd10], R24 ;  /* 0x000d101801007387 */ /* 0x000fe20000100800 */
[----:B------:R-:W-:Y:S02]  /*50db0*/  PRMT R5, R6, 0x5410, R2 ;  /* 0x0000541006057816 */ /* 0x000fe40000000002 */
[----:B------:R-:W-:Y:S01]  /*50dc0*/  PRMT R2, R7, 0x5410, R3 ;  /* 0x0000541007027816 */ /* 0x000fe20000000003 */
[----:B------:R0:W-:Y:S04]  /*50dd0*/  STL [R1+0x1b4], R0 ;  /* 0x0001b40001007387 */ /* 0x0001e80000100800 */
[----:B------:R-:W-:Y:S04]  /*50de0*/  STL [R1+0x1b8], R5 ;  /* 0x0001b80501007387 */ /* 0x000fe80000100800 */
[----:B------:R1:W-:Y:S01]  /*50df0*/  STL [R1+0x1bc], R2 ;  /* 0x0001bc0201007387 */ /* 0x0003e20000100800 */
[----:B0-----:R-:W-:-:S02]  /*50e00*/  PRMT R0, R8, 0x5410, R4 ;  /* 0x0000541008007816 */ /* 0x001fc40000000004 */
[----:B------:R-:W-:-:S03]  /*50e10*/  LOP3.LUT R18, R28, 0xffff, RZ, 0xc0, !PT ;  /* 0x0000ffff1c127812 */ /* 0x000fc600078ec0ff */
[----:B------:R0:W-:Y:S04]  /*50e20*/  STL [R1+0x1c0], R0 ;  /* 0x0001c00001007387 */ /* 0x0001e80000100800 */
[----:B------:R-:W5:Y:S04]  /*50e30*/  LDL.LU R24, [R1+0x90] ;  /* 0x0000900001187983 */ /* 0x000f680000300800 */
[----:B------:R-:W5:Y:S04]  /*50e40*/  LDL.LU R26, [R1+0x9c] ;  /* 0x00009c00011a7983 */ /* 0x000f680000300800 */
[----:B------:R-:W5:Y:S01]  /*50e50*/  LDL.LU R11, [R1+0xa8] ;  /* 0x0000a800010b7983 */ /* 0x000f620000300800 */
[----:B--2---:R-:W-:-:S02]  /*50e60*/  LOP3.LUT R10, R10, 0xffff, RZ, 0xc0, !PT ;  /* 0x0000ffff0a0a7812 */ /* 0x004fc400078ec0ff */
[----:B----4-:R-:W-:Y:S02]  /*50e70*/  LOP3.LUT R25, R25, 0xffff, RZ, 0xc0, !PT ;  /* 0x0000ffff19197812 */ /* 0x010fe400078ec0ff */
[----:B---3--:R-:W-:Y:S02]  /*50e80*/  LOP3.LUT R29, R29, 0xffff, RZ, 0xc0, !PT ;  /* 0x0000ffff1d1d7812 */ /* 0x008fe400078ec0ff */
[----:B-----5:R-:W-:Y:S02]  /*50e90*/  LOP3.LUT R4, R15, 0xffff, RZ, 0xc0, !PT ;  /* 0x0000ffff0f047812 */ /* 0x020fe400078ec0ff */
[----:B-1----:R-:W-:Y:S02]  /*50ea0*/  LOP3.LUT R2, R16, 0xffff, RZ, 0xc0, !PT ;  /* 0x0000ffff10027812 */ /* 0x002fe400078ec0ff */
[----:B------:R-:W-:Y:S02]  /*50eb0*/  LOP3.LUT R28, R21, 0xffff, RZ, 0xc0, !PT ;  /* 0x0000ffff151c7812 */ /* 0x000fe400078ec0ff */
[----:B------:R-:W-:-:S05]  /*50ec0*/  LOP3.LUT R8, R22, 0xffff, RZ, 0xc0, !PT ;  /* 0x0000ffff16087812 */ /* 0x000fca00078ec0ff */
[----:B------:R-:W-:Y:S04]  /*50ed0*/  STL [R1], R8 ;  /* 0x0000000801007387 */ /* 0x000fe80000100800 */
[----:B------:R-:W2:Y:S04]  /*50ee0*/  LDL.LU R14, [R1+0xb4] ;  /* 0x0000b400010e7983 */ /* 0x000ea80000300800 */
[----:B------:R-:W3:Y:S04]  /*50ef0*/  LDL.LU R21, [R1+0xbc] ;  /* 0x0000bc0001157983 */ /* 0x000ee80000300800 */
[----:B------:R-:W4:Y:S04]  /*50f00*/  LDL.LU R15, [R1+0xc0] ;  /* 0x0000c000010f7983 */ /* 0x000f280000300800 */
[----:B------:R-:W-:Y:S04]  /*50f10*/  STL [R1+0x8], R2 ;  /* 0x0000080201007387 */ /* 0x000fe80000100800 */
[----:B------:R-:W5:Y:S04]  /*50f20*/  LDL.LU R19, [R1+0xc4] ;  /* 0x0000c40001137983 */ /* 0x000f680000300800 */
[----:B------:R-:W5:Y:S04]  /*50f30*/  LDL.LU R17, [R1+0xc8] ;  /* 0x0000c80001117983 */ /* 0x000f680000300800 */
[----:B------:R-:W-:Y:S04]  /*50f40*/  STL [R1+0x10], R4 ;  /* 0x0000100401007387 */ /* 0x000fe80000100800 */
[----:B------:R1:W-:Y:S04]  /*50f50*/  STL [R1+0xd18], R10 ;  /* 0x000d180a01007387 */ /* 0x0003e80000100800 */
[----:B------:R-:W-:Y:S04]  /*50f60*/  STL [R1+0xd1c], R25 ;  /* 0x000d1c1901007387 */ /* 0x000fe80000100800 */
[----:B------:R-:W-:Y:S04]  /*50f70*/  STL [R1+0xd20], R29 ;  /* 0x000d201d01007387 */ /* 0x000fe80000100800 */
[----:B------:R-:W5:Y:S04]  /*50f80*/  LDL.LU R22, [R1+0xd0] ;  /* 0x0000d00001167983 */ /* 0x000f680000300800 */
[----:B------:R-:W5:Y:S04]  /*50f90*/  LDL.LU R12, [R1+0xdc] ;  /* 0x0000dc00010c7983 */ /* 0x000f680000300800 */
[----:B------:R-:W5:Y:S04]  /*50fa0*/  LDL.LU R13, [R1+0xe0] ;  /* 0x0000e000010d7983 */ /* 0x000f680000300800 */
[----:B------:R-:W5:Y:S01]  /*50fb0*/  LDL.LU R16, [R1+0xe4] ;  /* 0x0000e40001107983 */ /* 0x000f620000300800 */
[----:B------:R-:W-:-:S02]  /*50fc0*/  LOP3.LUT R23, R23, 0xffff, RZ, 0xc0, !PT ;  /* 0x0000ffff17177812 */ /* 0x000fc400078ec0ff */
[----:B------:R-:W-:Y:S02]  /*50fd0*/  LOP3.LUT R9, R9, 0xffff, RZ, 0xc0, !PT ;  /* 0x0000ffff09097812 */ /* 0x000fe400078ec0ff */
[----:B------:R-:W-:Y:S02]  /*50fe0*/  LOP3.LUT R20, R20, 0xffff, RZ, 0xc0, !PT ;  /* 0x0000ffff14147812 */ /* 0x000fe400078ec0ff */
[----:B0-----:R-:W-:Y:S02]  /*50ff0*/  PRMT R0, R10, 0x3340, R1 ;  /* 0x000033400a007816 */ /* 0x001fe40000000001 */
[----:B------:R-:W-:Y:S02]  /*51000*/  LOP3.LUT R27, R27, 0xffff, RZ, 0xc0, !PT ;  /* 0x0000ffff1b1b7812 */ /* 0x000fe400078ec0ff */
[----:B------:R-:W-:Y:S02]  /*51010*/  PRMT R5, R23, 0x3340, R9 ;  /* 0x0000334017057816 */ /* 0x000fe40000000009 */
[----:B-1----:R-:W-:-:S02]  /*51020*/  MOV R10, R2 ;  /* 0x00000002000a7202 */ /* 0x002fc40000000f00 */
[--C-:B------:R-:W-:Y:S02]  /*51030*/  PRMT R2, R25, 0x3340, R1.reuse ;  /* 0x0000334019027816 */ /* 0x100fe40000000001 */
[----:B------:R-:W-:Y:S02]  /*51040*/  PRMT R6, R18, 0x3340, R20 ;  /* 0x0000334012067816 */ /* 0x000fe40000000014 */
[----:B------:R-:W-:Y:S02]  /*51050*/  PRMT R0, R5, 0x5410, R0 ;  /* 0x0000541005007816 */ /* 0x000fe40000000000 */
[--C-:B------:R-:W-:Y:S02]  /*51060*/  PRMT R3, R29, 0x3340, R1.reuse ;  /* 0x000033401d037816 */ /* 0x100fe40000000001 */
[----:B------:R-:W-:Y:S02]  /*51070*/  PRMT R7, R27, 0x3340, R28 ;  /* 0x000033401b077816 */ /* 0x000fe4000000001c */
[----:B------:R-:W-:-:S02]  /*51080*/  PRMT R4, R4, 0x3340, R1 ;  /* 0x0000334004047816 */ /* 0x000fc40000000001 */
[----:B------:R-:W-:Y:S02]  /*51090*/  PRMT R8, R8, 0x3340, R10 ;  /* 0x0000334008087816 */ /* 0x000fe4000000000a */
[----:B------:R-:W-:Y:S02]  /*510a0*/  PRMT R5, R6, 0x5410, R2 ;  /* 0x0000541006057816 */ /* 0x000fe40000000002 */
[----:B------:R-:W-:Y:S01]  /*510b0*/  PRMT R2, R7, 0x5410, R3 ;  /* 0x0000541007027816 */ /* 0x000fe20000000003 */
[----:B------:R0:W-:Y:S04]  /*510c0*/  STL [R1+0x1a8], R0 ;  /* 0x0001a80001007387 */ /* 0x0001e80000100800 */
[----:B------:R1:W-:Y:S04]  /*510d0*/  STL [R1+0x1a4], R5 ;  /* 0x0001a40501007387 */ /* 0x0003e80000100800 */
[----:B------:R-:W-:Y:S01]  /*510e0*/  STL [R1+0x1a0], R2 ;  /* 0x0001a00201007387 */ /* 0x000fe20000100800 */
[----:B------:R-:W-:-:S02]  /*510f0*/  LOP3.LUT R11, R11, 0xffff, RZ, 0xc0, !PT ;  /* 0x0000ffff0b0b7812 */ /* 0x000fc400078ec0ff */
[----:B------:R-:W-:Y:S02]  /*51100*/  LOP3.LUT R6, R26, 0xffff, RZ, 0xc0, !PT ;  /* 0x0000ffff1a067812 */ /* 0x000fe400078ec0ff */
[----:B0-----:R-:W-:Y:S02]  /*51110*/  PRMT R0, R8, 0x5410, R4 ;  /* 0x0000541008007816 */ /* 0x001fe40000000004 */
[----:B-1----:R-:W-:-:S03]  /*51120*/  LOP3.LUT R5, R24, 0xffff, RZ, 0xc0, !PT ;  /* 0x0000ffff18057812 */ /* 0x002fc600078ec0ff */
[----:B------:R-:W-:Y:S04]  /*51130*/  STL [R1+0x1ac], R0 ;  /* 0x0001ac0001007387 */ /* 0x000fe80000100800 */
[----:B------:R0:W-:Y:S04]  /*51140*/  STL [R1+0x4], R5 ;  /* 0x0000040501007387 */ /* 0x0001e80000100800 */
[----:B------:R1:W-:Y:S04]  /*51150*/  STL [R1+0xc], R11 ;  /* 0x00000c0b01007387 */ /* 0x0003e80000100800 */
[----:B------:R-:W-:Y:S04]  /*51160*/  STL [R1+0x18], R6 ;  /* 0x0000180601007387 */ /* 0x000fe80000100800 */
[----:B------:R-:W5:Y:S01]  /*51170*/  LDL.LU R24, [R1+0xe8] ;  /* 0x0000e80001187983 */ /* 0x000f620000300800 */
[----:B0-----:R-:W-:-:S02]  /*51180*/  PRMT R5, R5, 0x3340, R11 ;  /* 0x0000334005057816 */ /* 0x001fc4000000000b */
[----:B--2---:R-:W-:Y:S02]  /*51190*/  LOP3.LUT R25, R14, 0xffff, RZ, 0xc0, !PT ;  /* 0x0000ffff0e197812 */ /* 0x004fe400078ec0ff */
[----:B---3--:R-:W-:Y:S02]  /*511a0*/  LOP3.LUT R0, R21, 0xffff, RZ, 0xc0, !PT ;  /* 0x0000ffff15007812 */ /* 0x008fe400078ec0ff */
[----:B----4-:R-:W-:Y:S02]  /*511b0*/  LOP3.LUT R2, R15, 0xffff, RZ, 0xc0, !PT ;  /* 0x0000ffff0f027812 */ /* 0x010fe400078ec0ff */
[----:B-----5:R-:W-:Y:S01]  /*511c0*/  LOP3.LUT R7, R19, 0xffff, RZ, 0xc0, !PT ;  /* 0x0000ffff13077812 */ /* 0x020fe200078ec0ff */
[----:B------:R-:W-:Y:S04]  /*511d0*/  STL [R1+0x14], R0 ;  /* 0x0000140001007387 */ /* 0x000fe80000100800 */
[----:B------:R-:W-:Y:S04]  /*511e0*/  STL [R1+0x1c], R25 ;  /* 0x00001c1901007387 */ /* 0x000fe80000100800 */
[----:B------:R-:W2:Y:S04]  /*511f0*/  LDL.LU R26, [R1+0xec] ;  /* 0x0000ec00011a7983 */ /* 0x000ea80000300800 */
[----:B------:R-:W3:Y:S01]  /*51200*/  LDL.LU R21, [R1+0xf0] ;  /* 0x0000f00001157983 */ /* 0x000ee20000300800 */
[----:B------:R-:W-:-:S03]  /*51210*/  LOP3.LUT R22, R22, 0xffff, RZ, 0xc0, !PT ;  /* 0x0000ffff16167812 */ /* 0x000fc600078ec0ff */
[----:B------:R-:W4:Y:S01]  /*51220*/  LDL.LU R14, [R1+0xf4] ;  /* 0x0000f400010e7983 */ /* 0x000f220000300800 */
[----:B------:R-:W-:-:S03]  /*51230*/  LOP3.LUT R8, R17, 0xffff, RZ, 0xc0, !PT ;  /* 0x0000ffff11087812 */ /* 0x000fc600078ec0ff */
[----:B------:R-:W5:Y:S01]  /*51240*/  LDL.LU R15, [R1+0xf8] ;  /* 0x0000f800010f7983 */ /* 0x000f620000300800 */
[----:B------:R-:W-:-:S03]  /*51250*/  LOP3.LUT R3, R13, 0xffff, RZ, 0xc0, !PT ;  /* 0x0000ffff0d037812 */ /* 0x000fc600078ec0ff */
[----:B------:R-:W-:Y:S01]  /*51260*/  STL [R1+0x20], R2 ;  /* 0x0000200201007387 */ /* 0x000fe20000100800 */
[----:B------:R-:W-:-:S03]  /*51270*/  LOP3.LUT R10, R12, 0xffff, RZ, 0xc0, !PT ;  /* 0x0000ffff0c0a7812 */ /* 0x000fc600078ec0ff */
[----:B------:R0:W-:Y:S01]  /*51280*/  STL [R1+0x24], R7 ;  /* 0x0000240701007387 */ /* 0x0001e20000100800 */
[----:B------:R-:W-:-:S03]  /*51290*/  LOP3.LUT R4, R16, 0xffff, RZ, 0xc0, !PT ;  /* 0x0000ffff10047812 */ /* 0x000fc600078ec0ff */
[----:B------:R0:W-:Y:S04]  /*512a0*/  STL [R1+0x28], R22 ;  /* 0x0000281601007387 */ /* 0x0001e80000100800 */
[----:B------:R-:W-:Y:S04]  /*512b0*/  STL [R1+0x30], R8 ;  /* 0x0000300801007387 */ /* 0x000fe80000100800 */
[----:B------:R0:W-:Y:S04]  /*512c0*/  STL [R1+0x2c], R3 ;  /* 0x00002c0301007387 */ /* 0x0001e80000100800 */
[----:B------:R-:W-:Y:S04]  /*512d0*/  STL [R1+0x38], R10 ;  /* 0x0000380a01007387 */ /* 0x000fe80000100800 */
[----:B------:R0:W-:Y:S04]  /*512e0*/  STL [R1+0x40], R4 ;  /* 0x0000400401007387 */ /* 0x0001e80000100800 */
[----:B------:R-:W5:Y:S04]  /*512f0*/  LDL.LU R12, [R1+0xfc] ;  /* 0x0000fc00010c7983 */ /* 0x000f680000300800 */
[----:B------:R-:W5:Y:S04]  /*51300*/  LDL.LU R19, [R1+0x100] ;  /* 0x0001000001137983 */ /* 0x000f680000300800 */
[----:B------:R-:W5:Y:S04]  /*51310*/  LDL.LU R17, [R1+0x104] ;  /* 0x0001040001117983 */ /* 0x000f680000300800 */
[----:B------:R-:W5:Y:S04]  /*51320*/  LDL.LU R16, [R1+0x108] ;  /* 0x0001080001107983 */ /* 0x000f680000300800 */
[----:B------:R-:W5:Y:S04]  /*51330*/  LDL.LU R13, [R1+0x10c] ;  /* 0x00010c00010d7983 */ /* 0x000f680000300800 */
[----:B-1----:R-:W5:Y:S01]  /*51340*/  LDL.LU R11, [R1+0x110] ;  /* 0x00011000010b7983 */ /* 0x002f620000300800 */
[----:B0-----:R-:W-:-:S03]  /*51350*/  PRMT R7, R7, 0x3340, R22 ;  /* 0x0000334007077816 */ /* 0x001fc60000000016 */
[----:B------:R-:W5:Y:S01]  /*51360*/  LDL.LU R22, [R1+0x114] ;  /* 0x0001140001167983 */ /* 0x000f620000300800 */
        /* <DEDUP_REMOVED lines=12> */
[----:B0-----:R-:W-:-:S02]  /*51430*/  PRMT R0, R8, 0x5410, R4 ;  /* 0x0000541008007816 */ /* 0x001fc40000000004 */
[----:B-1----:R-:W-:-:S03]  /*51440*/  LOP3.LUT R5, R24, 0xffff, RZ, 0xc0, !PT ;  /* 0x0000ffff18057812 */ /* 0x002fc600078ec0ff */
[----:B------:R5:W-:Y:S04]  /*51450*/  STL [R1+0x1f0], R0 ;  /* 0x0001f00001007387 */ /* 0x000be80000100800 */
[----:B------:R0:W-:Y:S01]  /*51460*/  STL [R1+0x34], R5 ;  /* 0x0000340501007387 */ /* 0x0001e20000100800 */
[----:B--2---:R-:W-:Y:S02]  /*51470*/  LOP3.LUT R6, R26, 0xffff, RZ, 0xc0, !PT ;  /* 0x0000ffff1a067812 */ /* 0x004fe400078ec0ff */
[----:B---3--:R-:W-:Y:S02]  /*51480*/  LOP3.LUT R21, R21, 0xffff, RZ, 0xc0, !PT ;  /* 0x0000ffff15157812 */ /* 0x008fe400078ec0ff */
[----:B----4-:R-:W-:Y:S02]  /*51490*/  LOP3.LUT R25, R14, 0xffff, RZ, 0xc0, !PT ;  /* 0x0000ffff0e197812 */ /* 0x010fe400078ec0ff */
[----:B-----5:R-:W-:Y:S01]  /*514a0*/  LOP3.LUT R0, R15, 0xffff, RZ, 0xc0, !PT ;  /* 0x0000ffff0f007812 */ /* 0x020fe200078ec0ff */
[----:B------:R1:W-:Y:S04]  /*514b0*/  STL [R1+0x3c], R21 ;  /* 0x00003c1501007387 */ /* 0x0003e80000100800 */
[----:B------:R-:W-:Y:S04]  /*514c0*/  STL [R1+0x48], R6 ;  /* 0x0000480601007387 */ /* 0x000fe80000100800 */
[----:B------:R-:W2:Y:S04]  /*514d0*/  LDL.LU R24, [R1+0x18c] ;  /* 0x00018c0001187983 */ /* 0x000ea80000300800 */
[----:B------:R-:W-:Y:S04]  /*514e0*/  STL [R1+0x44], R0 ;  /* 0x0000440001007387 */ /* 0x000fe80000100800 */
[----:B------:R-:W-:Y:S04]  /*514f0*/  STL [R1+0x4c], R25 ;  /* 0x00004c1901007387 */ /* 0x000fe80000100800 */
[----:B------:R-:W3:Y:S04]  /*51500*/  LDL.LU R26, [R1+0x314] ;  /* 0x00031400011a7983 */ /* 0x000ee80000300800 */
[----:B------:R-:W4:Y:S04]  /*51510*/  LDL.LU R14, [R1+0x31c] ;  /* 0x00031c00010e7983 */ /* 0x000f280000300800 */
[----:B------:R-:W5:Y:S01]  /*51520*/  LDL.LU R15, [R1+0x320] ;  /* 0x00032000010f7983 */ /* 0x000f620000300800 */
[----:B------:R-:W-:-:S02]  /*51530*/  LOP3.LUT R2, R12, 0xffff, RZ, 0xc0, !PT ;  /* 0x0000ffff0c027812 */ /* 0x000fc400078ec0ff */
[----:B------:R-:W-:Y:S02]  /*51540*/  LOP3.LUT R7, R19, 0xffff, RZ, 0xc0, !PT ;  /* 0x0000ffff13077812 */ /* 0x000fe400078ec0ff */
[----:B------:R-:W-:Y:S02]  /*51550*/  LOP3.LUT R8, R17, 0xffff, RZ, 0xc0, !PT ;  /* 0x0000ffff11087812 */ /* 0x000fe400078ec0ff */
[----:B------:R-:W-:Y:S01]  /*51560*/  LOP3.LUT R16, R16, 0xffff, RZ, 0xc0, !PT ;  /* 0x0000ffff10107812 */ /* 0x000fe200078ec0ff */
        /* <DEDUP_REMOVED lines=15> */
[----:B------:R-:W5:Y:S01]  /*51660*/  LDL.LU R11, [R1+0x254] ;  /* 0x00025400010b7983 */ /* 0x000f620000300800 */
[----:B0-----:R-:W-:-:S03]  /*51670*/  PRMT R5, R5, 0x3340, R21 ;  /* 0x0000334005057816 */ /* 0x001fc60000000015 */
[----:B-1----:R-:W5:Y:S01]  /*51680*/  LDL.LU R21, [R1+0x190] ;  /* 0x0001900001157983 */ /* 0x002f620000300800 */
[----:B------:R-:W-:-:S03]  /*51690*/  PRMT R7, R7, 0x3340, R16 ;  /* 0x0000334007077816 */ /* 0x000fc60000000010 */
        /* <DEDUP_REMOVED lines=13> */
[----:B0-----:R-:W-:-:S05]  /*51770*/  PRMT R0, R8, 0x5410, R4 ;  /* 0x0000541008007816 */ /* 0x001fca0000000004 */
[----:B------:R0:W-:Y:S01]  /*51780*/  STL [R1+0x1e4], R0 ;  /* 0x0001e40001007387 */ /* 0x0001e20000100800 */
[----:B--2---:R-:W-:Y:S02]  /*51790*/  LOP3.LUT R5, R24, 0xffff, RZ, 0xc0, !PT ;  /* 0x0000ffff18057812 */ /* 0x004fe400078ec0ff */
[----:B---3--:R-:W-:Y:S02]  /*517a0*/  LOP3.LUT R6, R26, 0xffff, RZ, 0xc0, !PT ;  /* 0x0000ffff1a067812 */ /* 0x008fe400078ec0ff */
[----:B----4-:R-:W-:Y:S02]  /*517b0*/  LOP3.LUT R29, R14, 0xffff, RZ, 0xc0, !PT ;  /* 0x0000ffff0e1d7812 */ /* 0x010fe400078ec0ff */
[----:B-----5:R-:W-:Y:S01]  /*517c0*/  LOP3.LUT R15, R15, 0xffff, RZ, 0xc0, !PT ;  /* 0x0000ffff0f0f7812 */ /* 0x020fe200078ec0ff */
[----:B------:R1:W-:Y:S04]  /*517d0*/  STL [R1+0x6c], R5 ;  /* 0x00006c0501007387 */ /* 0x0003e80000100800 */
[----:B------:R2:W-:Y:S04]  /*517e0*/  STL [R1+0x70], R29 ;  /* 0x0000701d01007387 */ /* 0x0005e80000100800 */
[----:B------:R3:W-:Y:S04]  /*517f0*/  STL [R1+0x78], R6 ;  /* 0x0000780601007387 */ /* 0x0007e80000100800 */
[----:B------:R-:W4:Y:S01]  /*51800*/  LDL.LU R24, [R1+0x2d8] ;  /* 0x0002d80001187983 */ /* 0x000f220000300800 */
[----:B0-----:R-:W-:-:S05]  /*51810*/  LOP3.LUT R0, R12, 0xffff, RZ, 0xc0, !PT ;  /* 0x0000ffff0c007812 */ /* 0x001fca00078ec0ff */
[----:B------:R-:W-:Y:S04]  /*51820*/  STL [R1+0x74], R0 ;  /* 0x0000740001007387 */ /* 0x000fe80000100800 */
[----:B------:R0:W-:Y:S04]  /*51830*/  STL [R1+0x7c], R15 ;  /* 0x00007c0f01007387 */ /* 0x0001e80000100800 */
[----:B------:R-:W5:Y:S04]  /*51840*/  LDL.LU R26, [R1+0x234] ;  /* 0x00023400011a7983 */ /* 0x000f680000300800 */
[----:B------:R-:W5:Y:S04]  /*51850*/  LDL.LU R14, [R1+0x218] ;  /* 0x00021800010e7983 */ /* 0x000f680000300800 */
[----:B------:R-:W5:Y:S01]  /*51860*/  LDL.LU R12, [R1+0x214] ;  /* 0x00021400010c7983 */ /* 0x000f620000300800 */
[----:B------:R-:W-:-:S02]  /*51870*/  LOP3.LUT R2, R22, 0xffff, RZ, 0xc0, !PT ;  /* 0x0000ffff16027812 */ /* 0x000fc400078ec0ff */
[----:B------:R-:W-:Y:S02]  /*51880*/  LOP3.LUT R7, R19, 0xffff, RZ, 0xc0, !PT ;  /* 0x0000ffff13077812 */ /* 0x000fe400078ec0ff */
[----:B------:R-:W-:Y:S02]  /*51890*/  LOP3.LUT R8, R17, 0xffff, RZ, 0xc0, !PT ;  /* 0x0000ffff11087812 */ /* 0x000fe400078ec0ff */
[----:B------:R-:W-:Y:S01]  /*518a0*/  LOP3.LUT R25, R13, 0xffff, RZ, 0xc0, !PT ;  /* 0x0000ffff0d197812 */ /* 0x000fe200078ec0ff */
[----:B------:R-:W5:Y:S04]  /*518b0*/  LDL.LU R22, [R1+0x19c] ;  /* 0x00019c0001167983 */ /* 0x000f680000300800 */
[----:B------:R0:W-:Y:S01]  /*518c0*/  STL [R1+0x80], R2 ;  /* 0x0000800201007387 */ /* 0x0001e20000100800 */
[----:B------:R-:W-:-:S02]  /*518d0*/  LOP3.LUT R10, R11, 0xffff, RZ, 0xc0, !PT ;  /* 0x0000ffff0b0a7812 */ /* 0x000fc400078ec0ff */
[----:B------:R-:W-:Y:S01]  /*518e0*/  LOP3.LUT R3, R21, 0xffff, RZ, 0xc0, !PT ;  /* 0x0000ffff15037812 */ /* 0x000fe200078ec0ff */
[----:B------:R-:W-:Y:S04]  /*518f0*/  STL [R1+0x84], R7 ;  /* 0x0000840701007387 */ /* 0x000fe80000100800 */
[----:B------:R-:W-:Y:S01]  /*51900*/  STL [R1+0x88], R25 ;  /* 0x0000881901007387 */ /* 0x000fe20000100800 */
[----:B------:R-:W-:-:S03]  /*51910*/  LOP3.LUT R4, R16, 0xffff, RZ, 0xc0, !PT ;  /* 0x0000ffff10047812 */ /* 0x000fc600078ec0ff */
[----:B------:R-:W-:Y:S04]  /*51920*/  STL [R1+0x90], R8 ;  /* 0x0000900801007387 */ /* 0x000fe80000100800 */
[----:B------:R0:W-:Y:S04]  /*51930*/  STL [R1+0x8c], R3 ;  /* 0x00008c0301007387 */ /* 0x0001e80000100800 */
[----:B------:R-:W-:Y:S04]  /*51940*/  STL [R1+0x94], R10 ;  /* 0x0000940a01007387 */ /* 0x000fe80000100800 */
[----:B------:R-:W5:Y:S04]  /*51950*/  LDL.LU R21, [R1+0x194] ;  /* 0x0001940001157983 */ /* 0x000f680000300800 */
[----:B------:R0:W-:Y:S04]  /*51960*/  STL [R1+0x98], R4 ;  /* 0x0000980401007387 */ /* 0x0001e80000100800 */
[----:B------:R-:W5:Y:S04]  /*51970*/  LDL.LU R19, [R1+0x188] ;  /* 0x0001880001137983 */ /* 0x000f680000300800 */
[----:B------:R-:W5:Y:S04]  /*51980*/  LDL.LU R17, [R1+0x184] ;  /* 0x0001840001117983 */ /* 0x000f680000300800 */
[----:B------:R-:W5:Y:S04]  /*51990*/  LDL.LU R13, [R1+0x180] ;  /* 0x00018000010d7983 */ /* 0x000f680000300800 */
[----:B------:R-:W5:Y:S04]  /*519a0*/  LDL.LU R11, [R1+0x178] ;  /* 0x00017800010b7983 */ /* 0x000f680000300800 */
[----:B------:R-:W5:Y:S01]  /*519b0*/  LDL.LU R16, [R1+0x170] ;  /* 0x0001700001107983 */ /* 0x000f620000300800 */
[----:B-1----:R-:W-:-:S03]  /*519c0*/  PRMT R5, R5, 0x3340, R29 ;  /* 0x0000334005057816 */ /* 0x002fc6000000001d */
[----:B--2---:R-:W2:Y:S01]  /*519d0*/  LDL.LU R29, [R1+0xd20] ;  /* 0x000d2000011d7983 */ /* 0x004ea20000300800 */
[----:B---3--:R-:W-:-:S03]  /*519e0*/  PRMT R6, R6, 0x3340, R15 ;  /* 0x0000334006067816 */ /* 0x008fc6000000000f */
[----:B0-----:R-:W3:Y:S01]  /*519f0*/  LDL.LU R15, [R1+0x168] ;  /* 0x00016800010f7983 */ /* 0x001ee20000300800 */
[--C-:B------:R-:W-:Y:S02]  /*51a00*/  PRMT R0, R0, 0x3340, R1.reuse ;  /* 0x0000334000007816 */ /* 0x100fe40000000001 */
[--C-:B------:R-:W-:Y:S02]  /*51a10*/  PRMT R2, R2, 0x3340, R1.reuse ;  /* 0x0000334002027816 */ /* 0x100fe40000000001 */
[----:B------:R-:W-:Y:S02]  /*51a20*/  PRMT R3, R3, 0x3340, R1 ;  /* 0x0000334003037816 */ /* 0x000fe40000000001 */
[----:B------:R-:W-:Y:S02]  /*51a30*/  PRMT R7, R7, 0x3340, R25 ;  /* 0x0000334007077816 */ /* 0x000fe40000000019 */
[----:B------:R-:W-:Y:S02]  /*51a40*/  PRMT R0, R5, 0x5410, R0 ;  /* 0x0000541005007816 */ /* 0x000fe40000000000 */
[----:B------:R-:W-:-:S02]  /*51a50*/  PRMT R4, R4, 0x3340, R1 ;  /* 0x0000334004047816 */ /* 0x000fc40000000001 */
[----:B------:R-:W-:Y:S02]  /*51a60*/  PRMT R8, R8, 0x3340, R10 ;  /* 0x0000334008087816 */ /* 0x000fe4000000000a */
[----:B------:R-:W-:Y:S01]  /*51a70*/  PRMT R5, R6, 0x5410, R2 ;  /* 0x0000541006057816 */ /* 0x000fe20000000002 */
[----:B------:R-:W2:Y:S04]  /*51a80*/  LDL.LU R25, [R1+0xd1c] ;  /* 0x000d1c0001197983 */ /* 0x000ea80000300800 */
[----:B------:R-:W2:Y:S01]  /*51a90*/  LDL.LU R10, [R1+0xd18] ;  /* 0x000d1800010a7983 */ /* 0x000ea20000300800 */
[----:B------:R-:W-:-:S03]  /*51aa0*/  PRMT R2, R7, 0x5410, R3 ;  /* 0x0000541007027816 */ /* 0x000fc60000000003 */
[----:B------:R0:W-:Y:S04]  /*51ab0*/  STL [R1+0x18c], R0 ;  /* 0x00018c0001007387 */ /* 0x0001e80000100800 */
[----:B------:R4:W-:Y:S04]  /*51ac0*/  STL [R1+0x198], R5 ;  /* 0x0001980501007387 */ /* 0x0009e80000100800 */
[----:B------:R-:W-:Y:S01]  /*51ad0*/  STL [R1+0x1d4], R2 ;  /* 0x0001d40201007387 */ /* 0x000fe20000100800 */
[----:B0-----:R-:W-:-:S05]  /*51ae0*/  PRMT R0, R8, 0x5410, R4 ;  /* 0x0000541008007816 */ /* 0x001fca0000000004 */
[----:B------:R0:W-:Y:S01]  /*51af0*/  STL [R1+0x1d8], R0 ;  /* 0x0001d80001007387 */ /* 0x0001e20000100800 */
[----:B----4-:R-:W-:Y:S02]  /*51b00*/  LOP3.LUT R5, R24, 0xffff, RZ, 0xc0, !PT ;  /* 0x0000ffff18057812 */ /* 0x010fe400078ec0ff */
[----:B-----5:R-:W-:Y:S02]  /*51b10*/  LOP3.LUT R6, R26, 0xffff, RZ, 0xc0, !PT ;  /* 0x0000ffff1a067812 */ /* 0x020fe400078ec0ff */
[----:B------:R-:W-:Y:S02]  /*51b20*/  LOP3.LUT R26, R14, 0xffff, RZ, 0xc0, !PT ;  /* 0x0000ffff0e1a7812 */ /* 0x000fe400078ec0ff */
[----:B------:R-:W-:Y:S01]  /*51b30*/  LOP3.LUT R24, R12, 0xffff, RZ, 0xc0, !PT ;  /* 0x0000ffff0c187812 */ /* 0x000fe200078ec0ff */
[----:B------:R-:W-:Y:S04]  /*51b40*/  STL [R1+0x9c], R5 ;  /* 0x00009c0501007387 */ /* 0x000fe80000100800 */
[----:B------:R-:W-:Y:S04]  /*51b50*/  STL [R1+0xa0], R26 ;  /* 0x0000a01a01007387 */ /* 0x000fe80000100800 */
[----:B------:R-:W-:Y:S04]  /*51b60*/  STL [R1+0xa8], R6 ;  /* 0x0000a80601007387 */ /* 0x000fe80000100800 */
[----:B------:R-:W4:Y:S01]  /*51b70*/  LDL.LU R14, [R1+0x174] ;  /* 0x00017400010e7983 */ /* 0x000f220000300800 */
[----:B0-----:R-:W-:-:S05]  /*51b80*/  LOP3.LUT R0, R22, 0xffff, RZ, 0xc0, !PT ;  /* 0x0000ffff16007812 */ /* 0x001fca00078ec0ff */
[----:B------:R0:W-:Y:S04]  /*51b90*/  STL [R1+0xa4], R0 ;  /* 0x0000a40001007387 */ /* 0x0001e80000100800 */
[----:B------:R1:W-:Y:S04]  /*51ba0*/  STL [R1+0xac], R24 ;  /* 0x0000ac1801007387 */ /* 0x0003e80000100800 */
[----:B------:R-:W5:Y:S04]  /*51bb0*/  LDL.LU R12, [R1+0x16c] ;  /* 0x00016c00010c7983 */ /* 0x000f680000300800 */
[----:B------:R-:W2:Y:S01]  /*51bc0*/  LDL.LU R22, [R1+0x164] ;  /* 0x0001640001167983 */ /* 0x000ea20000300800 */
[----:B------:R-:W-:-:S02]  /*51bd0*/  LOP3.LUT R2, R21, 0xffff, RZ, 0xc0, !PT ;  /* 0x0000ffff15027812 */ /* 0x000fc400078ec0ff */
[----:B------:R-:W-:Y:S02]  /*51be0*/  LOP3.LUT R7, R19, 0xffff, RZ, 0xc0, !PT ;  /* 0x0000ffff13077812 */ /* 0x000fe400078ec0ff */
[----:B------:R-:W-:Y:S02]  /*51bf0*/  LOP3.LUT R8, R17, 0xffff, RZ, 0xc0, !PT ;  /* 0x0000ffff11087812 */ /* 0x000fe400078ec0ff */
[----:B------:R-:W-:Y:S01]  /*51c00*/  LOP3.LUT R17, R13, 0xffff, RZ, 0xc0, !PT ;  /* 0x0000ffff0d117812 */ /* 0x000fe200078ec0ff */
[----:B------:R-:W2:Y:S01]  /*51c10*/  LDL.LU R21, [R1+0x160] ;  /* 0x0001600001157983 */ /* 0x000ea20000300800 */
[----:B------:R-:W-:-:S03]  /*51c20*/  LOP3.LUT R3, R16, 0xffff, RZ, 0xc0, !PT ;  /* 0x0000ffff10037812 */ /* 0x000fc600078ec0ff */
[----:B------:R-:W-:Y:S01]  /*51c30*/  STL [R1+0xb0], R2 ;  /* 0x0000b00201007387 */ /* 0x000fe20000100800 */
[----:B------:R-:W-:-:S03]  /*51c40*/  LOP3.LUT R19, R11, 0xffff, RZ, 0xc0, !PT ;  /* 0x0000ffff0b137812 */ /* 0x000fc600078ec0ff */
[----:B------:R0:W-:Y:S04]  /*51c50*/  STL [R1+0xbc], R7 ;  /* 0x0000bc0701007387 */ /* 0x0001e80000100800 */
[----:B------:R0:W-:Y:S04]  /*51c60*/  STL [R1+0xc0], R17 ;  /* 0x0000c01101007387 */ /* 0x0001e80000100800 */
[----:B------:R0:W-:Y:S01]  /*51c70*/  STL [R1+0xcc], R8 ;  /* 0x0000cc0801007387 */ /* 0x0001e20000100800 */
[----:B---3--:R-:W-:-:S03]  /*51c80*/  LOP3.LUT R4, R15, 0xffff, RZ, 0xc0, !PT ;  /* 0x0000ffff0f047812 */ /* 0x008fc600078ec0ff */
[----:B------:R-:W-:Y:S04]  /*51c90*/  STL [R1+0xc8], R3 ;  /* 0x0000c80301007387 */ /* 0x000fe80000100800 */
[----:B------:R3:W-:Y:S04]  /*51ca0*/  STL [R1+0xd4], R19 ;  /* 0x0000d41301007387 */ /* 0x0007e80000100800 */
[----:B------:R-:W2:Y:S04]  /*51cb0*/  LDL.LU R13, [R1+0x154] ;  /* 0x00015400010d7983 */ /* 0x000ea80000300800 */
[----:B------:R-:W2:Y:S04]  /*51cc0*/  LDL.LU R11, [R1+0x150] ;  /* 0x00015000010b7983 */ /* 0x000ea80000300800 */
[----:B------:R1:W-:Y:S01]  /*51cd0*/  STL [R1+0xd8], R4 ;  /* 0x0000d80401007387 */ /* 0x0003e20000100800 */
[----:B0-----:R-:W-:-:S03]  /*51ce0*/  PRMT R0, R0, 0x3340, R1 ;  /* 0x0000334000007816 */ /* 0x001fc60000000001 */
[----:B------:R-:W2:Y:S04]  /*51cf0*/  LDL.LU R16, [R1+0x148] ;  /* 0x0001480001107983 */ /* 0x000ea80000300800 */
[----:B------:R-:W2:Y:S01]  /*51d00*/  LDL.LU R15, [R1+0x124] ;  /* 0x00012400010f7983 */ /* 0x000ea20000300800 */
[----:B------:R-:W-:Y:S02]  /*51d10*/  PRMT R5, R5, 0x3340, R26 ;  /* 0x0000334005057816 */ /* 0x000fe4000000001a */
[----:B------:R-:W-:Y:S01]  /*51d20*/  PRMT R6, R6, 0x3340, R24 ;  /* 0x0000334006067816 */ /* 0x000fe20000000018 */
[----:B------:R-:W2:Y:S04]  /*51d30*/  LDL.LU R26, [R1+0xd14] ;  /* 0x000d1400011a7983 */ /* 0x000ea80000300800 */
[----:B-1----:R-:W2:Y:S01]  /*51d40*/  LDL.LU R24, [R1+0xd10] ;  /* 0x000d100001187983 */ /* 0x002ea20000300800 */
[----:B------:R-:W-:-:S02]  /*51d50*/  PRMT R7, R7, 0x3340, R17 ;  /* 0x0000334007077816 */ /* 0x000fc40000000011 */
[----:B------:R-:W-:Y:S01]  /*51d60*/  PRMT R2, R2, 0x3340, R1 ;  /* 0x0000334002027816 */ /* 0x000fe20000000001 */
[----:B------:R-:W2:Y:S01]  /*51d70*/  LDL.LU R17, [R1+0xd0c] ;  /* 0x000d0c0001117983 */ /* 0x000ea20000300800 */
[----:B------:R-:W-:-:S03]  /*51d80*/  PRMT R8, R8, 0x3340, R19 ;  /* 0x0000334008087816 */ /* 0x000fc60000000013 */
[----:B---3--:R-:W3:Y:S01]  /*51d90*/  LDL.LU R19, [R1+0xd08] ;  /* 0x000d080001137983 */ /* 0x008ee20000300800 */
[----:B------:R-:W-:-:S03]  /*51da0*/  PRMT R5, R5, 0x5410, R0 ;  /* 0x0000541005057816 */ /* 0x000fc60000000000 */
[----:B------:R-:W3:Y:S01]  /*51db0*/  LDL.LU R0, [R1+0x17c] ;  /* 0x00017c0001007983 */ /* 0x000ee20000300800 */
[--C-:B------:R-:W-:Y:S02]  /*51dc0*/  PRMT R3, R3, 0x3340, R1.reuse ;  /* 0x0000334003037816 */ /* 0x100fe40000000001 */
[----:B------:R-:W-:Y:S01]  /*51dd0*/  PRMT R6, R6, 0x5410, R2 ;  /* 0x0000541006067816 */ /* 0x000fe20000000002 */
[----:B------:R0:W-:Y:S04]  /*51de0*/  STL [R1+0x184], R5 ;  /* 0x0001840501007387 */ /* 0x0001e80000100800 */
[----:B------:R-:W3:Y:S04]  /*51df0*/  LDL.LU R2, [R1+0x15c] ;  /* 0x00015c0001027983 */ /* 0x000ee80000300800 */
[----:B------:R1:W-:Y:S01]  /*51e00*/  STL [R1+0x188], R6 ;  /* 0x0001880601007387 */ /* 0x0003e20000100800 */
[----:B------:R-:W-:-:S02]  /*51e10*/  PRMT R4, R4, 0x3340, R1 ;  /* 0x0000334004047816 */ /* 0x000fc40000000001 */
[----:B0-----:R-:W-:Y:S02]  /*51e20*/  PRMT R5, R7, 0x5410, R3 ;  /* 0x0000541007057816 */ /* 0x001fe40000000003 */
[----:B------:R-:W3:Y:S01]  /*51e30*/  LDL.LU R3, [R1+0x158] ;  /* 0x0001580001037983 */ /* 0x000ee20000300800 */
[----:B-1----:R-:W-:-:S03]  /*51e40*/  PRMT R6, R8, 0x5410, R4 ;  /* 0x0000541008067816 */ /* 0x002fc60000000004 */
[----:B------:R-:W-:Y:S04]  /*51e50*/  STL [R1+0x1c8], R5 ;  /* 0x0001c80501007387 */ /* 0x000fe80000100800 */
[----:B------:R-:W3:Y:S04]  /*51e60*/  LDL.LU R4, [R1+0x11c] ;  /* 0x00011c0001047983 */ /* 0x000ee80000300800 */
[----:B------:R4:W-:Y:S02]  /*51e70*/  STL [R1+0x1d0], R6 ;  /* 0x0001d00601007387 */ /* 0x0009e40000100800 */
[----:B----4-:R-:W-:-:S02]  /*51e80*/  LOP3.LUT R6, R14, 0xffff, RZ, 0xc0, !PT ;  /* 0x0000ffff0e067812 */ /* 0x010fc400078ec0ff */
[----:B-----5:R-:W-:Y:S02]  /*51e90*/  LOP3.LUT R12, R12, 0xffff, RZ, 0xc0, !PT ;  /* 0x0000ffff0c0c7812 */ /* 0x020fe400078ec0ff */
[----:B--2---:R-:W-:Y:S02]  /*51ea0*/  LOP3.LUT R14, R22, 0xffff, RZ, 0xc0, !PT ;  /* 0x0000ffff160e7812 */ /* 0x004fe400078ec0ff */
[----:B------:R-:W-:Y:S02]  /*51eb0*/  LOP3.LUT R8, R13, 0xffff, RZ, 0xc0, !PT ;  /* 0x0000ffff0d087812 */ /* 0x000fe400078ec0ff */
[----:B------:R-:W-:Y:S02]  /*51ec0*/  LOP3.LUT R11, R11, 0xffff, RZ, 0xc0, !PT ;  /* 0x0000ffff0b0b7812 */ /* 0x000fe400078ec0ff */
[----:B------:R-:W-:Y:S02]  /*51ed0*/  LOP3.LUT R13, R16, 0xffff, RZ, 0xc0, !PT ;  /* 0x0000ffff100d7812 */ /* 0x000fe400078ec0ff */
[----:B---3--:R-:W-:-:S02]  /*51ee0*/  LOP3.LUT R5, R0, 0xffff, RZ, 0xc0, !PT ;  /* 0x0000ffff00057812 */ /* 0x008fc400078ec0ff */
[----:B------:R-:W-:-:S03]  /*51ef0*/  LOP3.LUT R0, R21, 0xffff, RZ, 0xc0, !PT ;  /* 0x0000ffff15007812 */ /* 0x000fc600078ec0ff */
[----:B------:R-:W-:Y:S04]  /*51f00*/  STL [R1+0xdc], R5 ;  /* 0x0000dc0501007387 */ /* 0x000fe80000100800 */
[----:B------:R-:W-:Y:S04]  /*51f10*/  STL [R1+0xe0], R12 ;  /* 0x0000e00c01007387 */ /* 0x000fe80000100800 */
[----:B------:R-:W-:Y:S01]  /*51f20*/  STL [R1+0xe8], R6 ;  /* 0x0000e80601007387 */ /* 0x000fe20000100800 */
[----:B------:R-:W-:-:S03]  /*51f30*/  LOP3.LUT R2, R2, 0xffff, RZ, 0xc0, !PT ;  /* 0x0000ffff02027812 */ /* 0x000fc600078ec0ff */
[----:B------:R-:W2:Y:S04]  /*51f40*/  LDL.LU R22, [R1+0x140] ;  /* 0x0001400001167983 */ /* 0x000ea80000300800 */
[----:B------:R0:W-:Y:S04]  /*51f50*/  STL [R1+0xe4], R0 ;  /* 0x0000e40001007387 */ /* 0x0001e80000100800 */
[----:B------:R-:W-:Y:S04]  /*51f60*/  STL [R1+0xec], R14 ;  /* 0x0000ec0e01007387 */ /* 0x000fe80000100800 */
[----:B------:R-:W3:Y:S01]  /*51f70*/  LDL.LU R21, [R1+0x128] ;  /* 0x0001280001157983 */ /* 0x000ee20000300800 */
[----:B------:R-:W-:-:S03]  /*51f80*/  LOP3.LUT R7, R3, 0xffff, RZ, 0xc0, !PT ;  /* 0x0000ffff03077812 */ /* 0x000fc600078ec0ff */
[----:B------:R1:W-:Y:S01]  /*51f90*/  STL [R1+0xf0], R2 ;  /* 0x0000f00201007387 */ /* 0x0003e20000100800 */
[----:B------:R-:W-:Y:S02]  /*51fa0*/  LOP3.LUT R3, R15, 0xffff, RZ, 0xc0, !PT ;  /* 0x0000ffff0f037812 */ /* 0x000fe400078ec0ff */
[----:B------:R-:W-:Y:S01]  /*51fb0*/  LOP3.LUT R4, R4, 0xffff, RZ, 0xc0, !PT ;  /* 0x0000ffff04047812 */ /* 0x000fe200078ec0ff */
[----:B------:R4:W-:Y:S04]  /*51fc0*/  STL [R1+0xfc], R7 ;  /* 0x0000fc0701007387 */ /* 0x0009e80000100800 */
[----:B------:R-:W-:Y:S04]  /*51fd0*/  STL [R1+0x100], R11 ;  /* 0x0001000b01007387 */ /* 0x000fe80000100800 */
[----:B------:R-:W-:Y:S04]  /*51fe0*/  STL [R1+0x108], R8 ;  /* 0x0001080801007387 */ /* 0x000fe80000100800 */
[----:B------:R-:W5:Y:S04]  /*51ff0*/  LDL.LU R16, [R1+0x134] ;  /* 0x0001340001107983 */ /* 0x000f680000300800 */
[----:B------:R4:W-:Y:S01]  /*52000*/  STL [R1+0x104], R3 ;  /* 0x0001040301007387 */ /* 0x0009e20000100800 */
[----:B0-----:R-:W-:-:S02]  /*52010*/  PRMT R0, R0, 0x3340, R1 ;  /* 0x0000334000007816 */ /* 0x001fc40000000001 */
[----:B------:R-:W-:Y:S01]  /*52020*/  PRMT R5, R5, 0x3340, R12 ;  /* 0x0000334005057816 */ /* 0x000fe2000000000c */
[----:B------:R0:W-:Y:S04]  /*52030*/  STL [R1+0x10c], R13 ;  /* 0x00010c0d01007387 */ /* 0x0001e80000100800 */
[----:B------:R-:W5:Y:S01]  /*52040*/  LDL.LU R15, [R1+0x12c] ;  /* 0x00012c00010f7983 */ /* 0x000f620000300800 */
[----:B-1----:R-:W-:-:S03]  /*52050*/  PRMT R2, R2, 0x3340, R1 ;  /* 0x0000334002027816 */ /* 0x002fc60000000001 */
[----:B------:R1:W-:Y:S01]  /*52060*/  STL [R1+0x110], R4 ;  /* 0x0001100401007387 */ /* 0x0003e20000100800 */
[----:B------:R-:W-:-:S03]  /*52070*/  PRMT R6, R6, 0x3340, R14 ;  /* 0x0000334006067816 */ /* 0x000fc6000000000e */
[----:B------:R-:W5:Y:S01]  /*52080*/  LDL.LU R12, [R1+0xd04] ;  /* 0x000d0400010c7983 */ /* 0x000f620000300800 */
[----:B------:R-:W-:-:S03]  /*52090*/  PRMT R0, R5, 0x5410, R0 ;  /* 0x0000541005007816 */ /* 0x000fc60000000000 */
[----:B------:R-:W5:Y:S01]  /*520a0*/  LDL.LU R14, [R1+0xd00] ;  /* 0x000d0000010e7983 */ /* 0x000f620000300800 */
[----:B----4-:R-:W-:Y:S02]  /*520b0*/  PRMT R7, R7, 0x3340, R11 ;  /* 0x0000334007077816 */ /* 0x010fe4000000000b */
[----:B------:R-:W-:Y:S01]  /*520c0*/  PRMT R3, R3, 0x3340, R1 ;  /* 0x0000334003037816 */ /* 0x000fe20000000001 */
[----:B------:R-:W4:Y:S01]  /*520d0*/  LDL.LU R11, [R1+0xcfc] ;  /* 0x000cfc00010b7983 */ /* 0x000f220000300800 */
[----:B------:R-:W-:-:S03]  /*520e0*/  PRMT R8, R8, 0x3340, R13 ;  /* 0x0000334008087816 */ /* 0x000fc6000000000d */
[----:B0-----:R-:W4:Y:S01]  /*520f0*/  LDL.LU R13, [R1+0xcf8] ;  /* 0x000cf800010d7983 */ /* 0x001f220000300800 */
[----:B------:R-:W-:-:S03]  /*52100*/  PRMT R2, R6, 0x5410, R2 ;  /* 0x0000541006027816 */ /* 0x000fc60000000002 */
[----:B------:R-:W4:Y:S04]  /*52110*/  LDL.LU R5, [R1+0x14c] ;  /* 0x00014c0001057983 */ /* 0x000f280000300800 */
[----:B------:R0:W-:Y:S01]  /*52120*/  STL [R1+0x178], R0 ;  /* 0x0001780001007387 */ /* 0x0001e20000100800 */
[----:B-1----:R-:W-:Y:S02]  /*52130*/  PRMT R4, R4, 0x3340, R1 ;  /* 0x0000334004047816 */ /* 0x002fe40000000001 */
[----:B------:R-:W-:Y:S02]  /*52140*/  PRMT R3, R7, 0x5410, R3 ;  /* 0x0000541007037816 */ /* 0x000fe40000000003 */
[----:B------:R-:W-:Y:S01]  /*52150*/  PRMT R4, R8, 0x5410, R4 ;  /* 0x0000541008047816 */ /* 0x000fe20000000004 */
        /* <DEDUP_REMOVED lines=10> */
[----:B--2---:R-:W-:-:S02]  /*52200*/  LOP3.LUT R22, R22, 0xffff, RZ, 0xc0, !PT ;  /* 0x0000ffff16167812 */ /* 0x004fc400078ec0ff */
[----:B---3--:R-:W-:Y:S02]  /*52210*/  LOP3.LUT R21, R21, 0xffff, RZ, 0xc0, !PT ;  /* 0x0000ffff15157812 */ /* 0x008fe400078ec0ff */
[----:B-----5:R-:W-:Y:S02]  /*52220*/  LOP3.LUT R16, R16, 0xffff, RZ, 0xc0, !PT ;  /* 0x0000ffff10107812 */ /* 0x020fe400078ec0ff */
[----:B------:R-:W-:Y:S02]  /*52230*/  LOP3.LUT R15, R15, 0xffff, RZ, 0xc0, !PT ;  /* 0x0000ffff0f0f7812 */ /* 0x000fe400078ec0ff */
[----:B----4-:R-:W-:-:S05]  /*52240*/  LOP3.LUT R5, R5, 0xffff, RZ, 0xc0, !PT ;  /* 0x0000ffff05057812 */ /* 0x010fca00078ec0ff */
[----:B------:R0:W-:Y:S04]  /*52250*/  STL [R1+0x114], R5 ;  /* 0x0001140501007387 */ /* 0x0001e80000100800 */
[----:B------:R-:W-:Y:S01]  /*52260*/  STL [R1+0x11c], R22 ;  /* 0x00011c1601007387 */ /* 0x000fe20000100800 */
[----:B------:R-:W-:Y:S02]  /*52270*/  LOP3.LUT R0, R0, 0xffff, RZ, 0xc0, !PT ;  /* 0x0000ffff00007812 */ /* 0x000fe400078ec0ff */
[----:B------:R-:W-:-:S05]  /*52280*/  LOP3.LUT R6, R6, 0xffff, RZ, 0xc0, !PT ;  /* 0x0000ffff06067812 */ /* 0x000fca00078ec0ff */
[----:B------:R1:W-:Y:S04]  /*52290*/  STL [R1+0x124], R6 ;  /* 0x0001240601007387 */ /* 0x0003e80000100800 */
[----:B------:R-:W-:Y:S04]  /*522a0*/  STL [R1+0x120], R0 ;  /* 0x0001200001007387 */ /* 0x000fe80000100800 */
[----:B------:R-:W-:Y:S01]  /*522b0*/  STL [R1+0x128], R21 ;  /* 0x0001281501007387 */ /* 0x000fe20000100800 */
[----:B------:R-:W-:Y:S02]  /*522c0*/  LOP3.LUT R2, R2, 0xffff, RZ, 0xc0, !PT ;  /* 0x0000ffff02027812 */ /* 0x000fe400078ec0ff */
[----:B------:R-:W-:-:S03]  /*522d0*/  LOP3.LUT R7, R7, 0xffff, RZ, 0xc0, !PT ;  /* 0x0000ffff07077812 */ /* 0x000fc600078ec0ff */
[----:B------:R-:W-:Y:S04]  /*522e0*/  STL [R1+0x130], R2 ;  /* 0x0001300201007387 */ /* 0x000fe80000100800 */
[----:B------:R2:W-:Y:S04]  /*522f0*/  STL [R1+0x144], R7 ;  /* 0x0001440701007387 */ /* 0x0005e80000100800 */
[----:B------:R3:W-:Y:S01]  /*52300*/  STL [R1+0x13c], R16 ;  /* 0x00013c1001007387 */ /* 0x0007e20000100800 */
[----:B------:R-:W-:Y:S02]  /*52310*/  LOP3.LUT R3, R3, 0xffff, RZ, 0xc0, !PT ;  /* 0x0000ffff03037812 */ /* 0x000fe400078ec0ff */
[----:B------:R-:W-:-:S02]  /*52320*/  LOP3.LUT R8, R8, 0xffff, RZ, 0xc0, !PT ;  /* 0x0000ffff08087812 */ /* 0x000fc400078ec0ff */
[----:B0-----:R-:W-:-:S03]  /*52330*/  PRMT R5, R5, 0x3340, R22 ;  /* 0x0000334005057816 */ /* 0x001fc60000000016 */
[----:B------:R0:W-:Y:S04]  /*52340*/  STL [R1+0x14c], R8 ;  /* 0x00014c0801007387 */ /* 0x0001e80000100800 */
[----:B------:R-:W-:Y:S04]  /*52350*/  STL [R1+0x138], R3 ;  /* 0x0001380301007387 */ /* 0x000fe80000100800 */
[----:B------:R4:W-:Y:S01]  /*52360*/  STL [R1+0x148], R15 ;  /* 0x0001480f01007387 */ /* 0x0009e20000100800 */
[----:B------:R-:W-:Y:S02]  /*52370*/  LOP3.LUT R4, R4, 0xffff, RZ, 0xc0, !PT ;  /* 0x0000ffff04047812 */ /* 0x000fe400078ec0ff */
[----:B-1----:R-:W-:-:S02]  /*52380*/  PRMT R6, R6, 0x3340, R21 ;  /* 0x0000334006067816 */ /* 0x002fc40000000015 */
[----:B--2---:R-:W-:Y:S01]  /*52390*/  PRMT R7, R7, 0x3340, R16 ;  /* 0x0000334007077816 */ /* 0x004fe20000000010 */
[----:B------:R1:W-:Y:S04]  /*523a0*/  STL [R1+0x140], R4 ;  /* 0x0001400401007387 */ /* 0x0003e80000100800 */
[----:B------:R-:W2:Y:S04]  /*523b0*/  LDL.LU R22, [R1+0xcf4] ;  /* 0x000cf40001167983 */ /* 0x000ea80000300800 */
[----:B------:R-:W5:Y:S04]  /*523c0*/  LDL.LU R21, [R1+0xcf0] ;  /* 0x000cf00001157983 */ /* 0x000f680000300800 */
[----:B---3--:R-:W3:Y:S01]  /*523d0*/  LDL.LU R16, [R1+0xcec] ;  /* 0x000cec0001107983 */ /* 0x008ee20000300800 */
[----:B0-----:R-:W-:-:S03]  /*523e0*/  PRMT R8, R8, 0x3340, R15 ;  /* 0x0000334008087816 */ /* 0x001fc6000000000f */
[----:B----4-:R-:W4:Y:S01]  /*523f0*/  LDL.LU R15, [R1+0xce8] ;  /* 0x000ce800010f7983 */ /* 0x010f220000300800 */
[--C-:B------:R-:W-:Y:S02]  /*52400*/  PRMT R0, R0, 0x3340, R1.reuse ;  /* 0x0000334000007816 */ /* 0x100fe40000000001 */
[--C-:B------:R-:W-:Y:S02]  /*52410*/  PRMT R2, R2, 0x3340, R1.reuse ;  /* 0x0000334002027816 */ /* 0x100fe40000000001 */
[----:B------:R-:W-:Y:S02]  /*52420*/  PRMT R0, R5, 0x5410, R0 ;  /* 0x0000541005007816 */ /* 0x000fe40000000000 */
[----:B------:R-:W-:Y:S02]  /*52430*/  PRMT R5, R6, 0x5410, R2 ;  /* 0x0000541006057816 */ /* 0x000fe40000000002 */
[--C-:B-1----:R-:W-:Y:S01]  /*52440*/  PRMT R4, R4, 0x3340, R1.reuse ;  /* 0x0000334004047816 */ /* 0x102fe20000000001 */
[----:B------:R0:W-:Y:S04]  /*52450*/  STL [R1+0x174], R0 ;  /* 0x0001740001007387 */ /* 0x0001e80000100800 */
[----:B------:R1:W-:Y:S01]  /*52460*/  STL [R1+0x17c], R5 ;  /* 0x00017c0501007387 */ /* 0x0003e20000100800 */
[----:B------:R-:W-:-:S02]  /*52470*/  PRMT R3, R3, 0x3340, R1 ;  /* 0x0000334003037816 */ /* 0x000fc40000000001 */
[----:B0-----:R-:W-:Y:S02]  /*52480*/  PRMT R0, R8, 0x5410, R4 ;  /* 0x0000541008007816 */ /* 0x001fe40000000004 */
[----:B-1----:R-:W-:Y:S02]  /*52490*/  SHF.R.U32.HI R5, RZ, 0x8, R11 ;  /* 0x00000008ff057819 */ /* 0x002fe4000001160b */
[----:B------:R-:W-:Y:S02]  /*524a0*/  SHF.R.U32.HI R4, RZ, 0x8, R13 ;  /* 0x00000008ff047819 */ /* 0x000fe4000001160d */
[----:B------:R-:W-:Y:S02]  /*524b0*/  PRMT R2, R7, 0x5410, R3 ;  /* 0x0000541007027816 */ /* 0x000fe40000000003 */
[----:B------:R-:W-:Y:S02]  /*524c0*/  LOP3.LUT R5, R5, 0xffff, RZ, 0xc0, !PT ;  /* 0x0000ffff05057812 */ /* 0x000fe400078ec0ff */
[----:B------:R-:W-:-:S04]  /*524d0*/  LOP3.LUT R4, R4, 0xffff, RZ, 0xc0, !PT ;  /* 0x0000ffff04047812 */ /* 0x000fc800078ec0ff */
[----:B------:R-:W-:Y:S01]  /*524e0*/  PRMT R5, R5, 0x3340, R4 ;  /* 0x0000334005057816 */ /* 0x000fe20000000004 */
[----:B------:R0:W-:Y:S04]  /*524f0*/  STL [R1+0x190], R2 ;  /* 0x0001900201007387 */ /* 0x0001e80000100800 */
[----:B------:R1:W-:Y:S04]  /*52500*/  STL [R1+0x194], R0 ;  /* 0x0001940001007387 */ /* 0x0003e80000100800 */
[----:B------:R1:W-:Y:S01]  /*52510*/  STL [R1+0x170], R5 ;  /* 0x0001700501007387 */ /* 0x0003e20000100800 */
[----:B0-----:R-:W-:-:S02]  /*52520*/  SHF.R.U32.HI R2, RZ, 0x8, R14 ;  /* 0x00000008ff027819 */ /* 0x001fc4000001160e */
[----:B-1----:R-:W-:Y:S02]  /*52530*/  SHF.R.U32.HI R0, RZ, 0x8, R12 ;  /* 0x00000008ff007819 */ /* 0x002fe4000001160c */
[----:B------:R-:W-:Y:S02]  /*52540*/  SHF.R.U32.HI R5, RZ, 0x8, R17 ;  /* 0x00000008ff057819 */ /* 0x000fe40000011611 */
[----:B------:R-:W-:Y:S02]  /*52550*/  LOP3.LUT R2, R2, 0xffff, RZ, 0xc0, !PT ;  /* 0x0000ffff02027812 */ /* 0x000fe400078ec0ff */
[----:B------:R-:W-:Y:S02]  /*52560*/  LOP3.LUT R0, R0, 0xffff, RZ, 0xc0, !PT ;  /* 0x0000ffff00007812 */ /* 0x000fe400078ec0ff */
[----:B------:R-:W-:Y:S02]  /*52570*/  LOP3.LUT R5, R5, 0xffff, RZ, 0xc0, !PT ;  /* 0x0000ffff05057812 */ /* 0x000fe400078ec0ff */
[----:B------:R-:W-:-:S02]  /*52580*/  PRMT R0, R0, 0x3340, R2 ;  /* 0x0000334000007816 */ /* 0x000fc40000000002 */
[----:B------:R-:W-:-:S04]  /*52590*/  SHF.R.U32.HI R2, RZ, 0x8, R24 ;  /* 0x00000008ff027819 */ /* 0x000fc80000011618 */
[----:B------:R-:W-:Y:S02]  /*525a0*/  LOP3.LUT R2, R2, 0xffff, RZ, 0xc0, !PT ;  /* 0x0000ffff02027812 */ /* 0x000fe400078ec0ff */
[----:B----4-:R-:W-:-:S04]  /*525b0*/  SHF.R.U32.HI R6, RZ, 0x8, R15 ;  /* 0x00000008ff067819 */ /* 0x010fc8000001160f */
[----:B------:R-:W-:-:S04]  /*525c0*/  LOP3.LUT R6, R6, 0xffff, RZ, 0xc0, !PT ;  /* 0x0000ffff06067812 */ /* 0x000fc800078ec0ff */
[----:B------:R-:W-:Y:S02]  /*525d0*/  PRMT R4, R6, 0x3340, R1 ;  /* 0x0000334006047816 */ /* 0x000fe40000000001 */
[----:B---3--:R-:W-:Y:S02]  /*525e0*/  SHF.R.U32.HI R3, RZ, 0x8, R16 ;  /* 0x00000008ff037819 */ /* 0x008fe40000011610 */
[----:B-----5:R-:W-:Y:S01]  /*525f0*/  SHF.R.U32.HI R6, RZ, 0x8, R21 ;  /* 0x00000008ff067819 */ /* 0x020fe20000011615 */
[----:B------:R0:W-:Y:S01]  /*52600*/  STL [R1+0x16c], R4 ;  /* 0x00016c0401007387 */ /* 0x0001e20000100800 */
[----:B------:R-:W-:Y:S02]  /*52610*/  LOP3.LUT R3, R3, 0xffff, RZ, 0xc0, !PT ;  /* 0x0000ffff03037812 */ /* 0x000fe400078ec0ff */
[----:B------:R-:W-:Y:S02]  /*52620*/  LOP3.LUT R6, R6, 0xffff, RZ, 0xc0, !PT ;  /* 0x0000ffff06067812 */ /* 0x000fe400078ec0ff */
[----:B0-----:R-:W-:-:S02]  /*52630*/  SHF.R.U32.HI R4, RZ, 0x8, R19 ;  /* 0x00000008ff047819 */ /* 0x001fc40000011613 */
[----:B------:R-:W-:Y:S02]  /*52640*/  PRMT R7, R3, 0x3340, R1 ;  /* 0x0000334003077816 */ /* 0x000fe40000000001 */
[----:B------:R-:W-:-:S04]  /*52650*/  LOP3.LUT R4, R4, 0xffff, RZ, 0xc0, !PT ;  /* 0x0000ffff04047812 */ /* 0x000fc800078ec0ff */
[----:B------:R-:W-:Y:S02]  /*52660*/  PRMT R5, R5, 0x3340, R4 ;  /* 0x0000334005057816 */ /* 0x000fe40000000004 */
[----:B------:R-:W-:Y:S01]  /*52670*/  PRMT R4, R6, 0x3340, R1 ;  /* 0x0000334006047816 */ /* 0x000fe20000000001 */
[----:B------:R-:W-:Y:S04]  /*52680*/  STL [R1+0xce4], R7 ;  /* 0x000ce40701007387 */ /* 0x000fe80000100800 */
[----:B------:R0:W-:Y:S04]  /*52690*/  STL [R1+0x168], R0 ;  /* 0x0001680001007387 */ /* 0x0001e80000100800 */
[----:B------:R1:W-:Y:S04]  /*526a0*/  STL [R1+0x164], R5 ;  /* 0x0001640501007387 */ /* 0x0003e80000100800 */
[----:B------:R-:W3:Y:S04]  /*526b0*/  LDL.LU R14, [R1] ;  /* 0x00000000010e7983 */ /* 0x000ee80000300800 */
[----:B------:R4:W-:Y:S04]  /*526c0*/  STL [R1+0x160], R4 ;  /* 0x0001600401007387 */ /* 0x0009e80000100800 */
[----:B------:R-:W5:Y:S01]  /*526d0*/  LDL.LU R15, [R1+0x8] ;  /* 0x00000800010f7983 */ /* 0x000f620000300800 */
[----:B0-----:R-:W-:-:S04]  /*526e0*/  SHF.R.U32.HI R0, RZ, 0x8, R26 ;  /* 0x00000008ff007819 */ /* 0x001fc8000001161a */
[----:B------:R-:W-:-:S04]  /*526f0*/  LOP3.LUT R0, R0, 0xffff, RZ, 0xc0, !PT ;  /* 0x0000ffff00007812 */ /* 0x000fc800078ec0ff */
[----:B------:R-:W-:-:S05]  /*52700*/  PRMT R0, R0, 0x3340, R2 ;  /* 0x0000334000007816 */ /* 0x000fca0000000002 */
[----:B------:R0:W-:Y:S04]  /*52710*/  STL [R1+0x15c], R0 ;  /* 0x00015c0001007387 */ /* 0x0001e80000100800 */
[----:B------:R-:W5:Y:S01]  /*52720*/  LDL.LU R13, [R1+0x10] ;  /* 0x00001000010d7983 */ /* 0x000f620000300800 */
[----:B--2---:R-:W-:-:S04]  /*52730*/  SHF.R.U32.HI R3, RZ, 0x8, R22 ;  /* 0x00000008ff037819 */ /* 0x004fc80000011616 */
[----:B------:R-:W-:Y:S02]  /*52740*/  LOP3.LUT R3, R3, 0xffff, RZ, 0xc0, !PT ;  /* 0x0000ffff03037812 */ /* 0x000fe400078ec0ff */
[----:B-1----:R-:W-:Y:S02]  /*52750*/  SHF.R.U32.HI R5, RZ, 0x8, R23 ;  /* 0x00000008ff057819 */ /* 0x002fe40000011617 */
[----:B------:R-:W-:Y:S02]  /*52760*/  PRMT R11, R3, 0x3340, R1 ;  /* 0x00003340030b7816 */ /* 0x000fe40000000001 */
[----:B----4-:R-:W-:Y:S02]  /*52770*/  SHF.R.U32.HI R4, RZ, 0x8, R9 ;  /* 0x00000008ff047819 */ /* 0x010fe40000011609 */
[----:B------:R-:W-:Y:S01]  /*52780*/  LOP3.LUT R5, R5, 0xffff, RZ, 0xc0, !PT ;  /* 0x0000ffff05057812 */ /* 0x000fe200078ec0ff */
[----:B------:R-:W-:Y:S04]  /*52790*/  STL [R1+0xcdc], R11 ;  /* 0x000cdc0b01007387 */ /* 0x000fe80000100800 */
[----:B------:R-:W2:Y:S01]  /*527a0*/  LDL.LU R22, [R1+0x4] ;  /* 0x0000040001167983 */ /* 0x000ea20000300800 */
[----:B------:R-:W-:-:S03]  /*527b0*/  LOP3.LUT R4, R4, 0xffff, RZ, 0xc0, !PT ;  /* 0x0000ffff04047812 */ /* 0x000fc600078ec0ff */
[----:B------:R-:W4:Y:S01]  /*527c0*/  LDL.LU R24, [R1+0xc] ;  /* 0x00000c0001187983 */ /* 0x000f220000300800 */
[----:B------:R-:W-:Y:S02]  /*527d0*/  SHF.R.U32.HI R6, RZ, 0x8, R10 ;  /* 0x00000008ff067819 */ /* 0x000fe4000001160a */
[----:B------:R-:W-:Y:S02]  /*527e0*/  PRMT R4, R5, 0x3340, R4 ;  /* 0x0000334005047816 */ /* 0x000fe40000000004 */
[----:B0-----:R-:W-:Y:S02]  /*527f0*/  SHF.R.U32.HI R0, RZ, 0x8, R18 ;  /* 0x00000008ff007819 */ /* 0x001fe40000011612 */
[----:B------:R-:W-:Y:S02]  /*52800*/  LOP3.LUT R6, R6, 0xffff, RZ, 0xc0, !PT ;  /* 0x0000ffff06067812 */ /* 0x000fe400078ec0ff */
[----:B------:R-:W-:Y:S02]  /*52810*/  SHF.R.U32.HI R2, RZ, 0x8, R20 ;  /* 0x00000008ff027819 */ /* 0x000fe40000011614 */
[----:B------:R-:W-:Y:S01]  /*52820*/  SHF.R.U32.HI R3, RZ, 0x8, R25 ;  /* 0x00000008ff037819 */ /* 0x000fe20000011619 */
[----:B------:R0:W-:Y:S04]  /*52830*/  STL [R1+0x158], R4 ;  /* 0x0001580401007387 */ /* 0x0001e80000100800 */
[----:B------:R-:W4:Y:S04]  /*52840*/  LDL.LU R26, [R1+0x14] ;  /* 0x00001400011a7983 */ /* 0x000f280000300800 */
[----:B------:R-:W4:Y:S01]  /*52850*/  LDL.LU R21, [R1+0x18] ;  /* 0x0000180001157983 */ /* 0x000f220000300800 */
[----:B------:R-:W-:-:S03]  /*52860*/  SHF.R.U32.HI R5, RZ, 0x8, R27 ;  /* 0x00000008ff057819 */ /* 0x000fc6000001161b */
[----:B------:R-:W4:Y:S01]  /*52870*/  LDL.LU R17, [R1+0x1c] ;  /* 0x00001c0001117983 */ /* 0x000f220000300800 */
[----:B------:R-:W-:Y:S02]  /*52880*/  PRMT R12, R6, 0x3340, R1 ;  /* 0x00003340060c7816 */ /* 0x000fe40000000001 */
[----:B------:R-:W-:Y:S02]  /*52890*/  LOP3.LUT R2, R2, 0xffff, RZ, 0xc0, !PT ;  /* 0x0000ffff02027812 */ /* 0x000fe400078ec0ff */
[----:B------:R-:W-:Y:S01]  /*528a0*/  LOP3.LUT R0, R0, 0xffff, RZ, 0xc0, !PT ;  /* 0x0000ffff00007812 */ /* 0x000fe200078ec0ff */
[----:B------:R-:W4:Y:S01]  /*528b0*/  LDL.LU R8, [R1+0x20] ;  /* 0x0000200001087983 */ /* 0x000f220000300800 */
[----:B0-----:R-:W-:Y:S02]  /*528c0*/  SHF.R.U32.HI R4, RZ, 0x8, R28 ;  /* 0x00000008ff047819 */ /* 0x001fe4000001161c */
[----:B------:R-:W-:Y:S02]  /*528d0*/  SHF.R.U32.HI R6, RZ, 0x8, R29 ;  /* 0x00000008ff067819 */ /* 0x000fe4000001161d */
[----:B------:R-:W-:-:S02]  /*528e0*/  LOP3.LUT R3, R3, 0xffff, RZ, 0xc0, !PT ;  /* 0x0000ffff03037812 */ /* 0x000fc400078ec0ff */
[----:B------:R-:W-:Y:S02]  /*528f0*/  LOP3.LUT R5, R5, 0xffff, RZ, 0xc0, !PT ;  /* 0x0000ffff05057812 */ /* 0x000fe400078ec0ff */
[----:B------:R-:W-:Y:S02]  /*52900*/  LOP3.LUT R4, R4, 0xffff, RZ, 0xc0, !PT ;  /* 0x0000ffff04047812 */ /* 0x000fe400078ec0ff */
[----:B------:R-:W-:Y:S02]  /*52910*/  PRMT R2, R0, 0x3340, R2 ;  /* 0x0000334000027816 */ /* 0x000fe40000000002 */
[----:B------:R-:W-:Y:S02]  /*52920*/  LOP3.LUT R6, R6, 0xffff, RZ, 0xc0, !PT ;  /* 0x0000ffff06067812 */ /* 0x000fe400078ec0ff */
[--C-:B------:R-:W-:Y:S02]  /*52930*/  PRMT R0, R3, 0x3340, R1.reuse ;  /* 0x0000334003007816 */ /* 0x100fe40000000001 */
[----:B------:R-:W-:Y:S01]  /*52940*/  PRMT R5, R5, 0x3340, R4 ;  /* 0x0000334005057816 */ /* 0x000fe20000000004 */
[----:B------:R-:W-:Y:S01]  /*52950*/  STL [R1+0xcd8], R12 ;  /* 0x000cd80c01007387 */ /* 0x000fe20000100800 */
[----:B------:R-:W-:-:S03]  /*52960*/  PRMT R4, R6, 0x3340, R1 ;  /* 0x0000334006047816 */ /* 0x000fc60000000001 */
[----:B------:R-:W-:Y:S04]  /*52970*/  STL [R1+0x154], R2 ;  /* 0x0001540201007387 */ /* 0x000fe80000100800 */
[----:B------:R3:W-:Y:S04]  /*52980*/  STL [R1+0x150], R0 ;  /* 0x0001500001007387 */ /* 0x0007e80000100800 */
[----:B------:R2:W-:Y:S04]  /*52990*/  STL [R1+0x134], R5 ;  /* 0x0001340501007387 */ /* 0x0005e80000100800 */
[----:B------:R-:W4:Y:S04]  /*529a0*/  LDL.LU R19, [R1+0x24] ;  /* 0x0000240001137983 */ /* 0x000f280000300800 */
[----:B------:R4:W-:Y:S04]  /*529b0*/  STL [R1+0x12c], R4 ;  /* 0x00012c0401007387 */ /* 0x0009e80000100800 */
[----:B------:R-:W4:Y:S01]  /*529c0*/  LDL.LU R7, [R1+0x28] ;  /* 0x0000280001077983 */ /* 0x000f220000300800 */
[----:B---3--:R-:W-:-:S02]  /*529d0*/  SHF.R.U32.HI R0, RZ, 0x8, R14 ;  /* 0x00000008ff007819 */ /* 0x008fc4000001160e */
[----:B-----5:R-:W-:Y:S02]  /*529e0*/  SHF.R.U32.HI R2, RZ, 0x8, R15 ;  /* 0x00000008ff027819 */ /* 0x020fe4000001160f */
[----:B------:R-:W-:Y:S02]  /*529f0*/  LOP3.LUT R0, R0, 0xffff, RZ, 0xc0, !PT ;  /* 0x0000ffff00007812 */ /* 0x000fe400078ec0ff */
[----:B------:R-:W-:-:S04]  /*52a00*/  LOP3.LUT R2, R2, 0xffff, RZ, 0xc0, !PT ;  /* 0x0000ffff02027812 */ /* 0x000fc800078ec0ff */
[----:B------:R-:W-:-:S05]  /*52a10*/  PRMT R0, R0, 0x3340, R2 ;  /* 0x0000334000007816 */ /* 0x000fca0000000002 */
[----:B------:R0:W-:Y:S04]  /*52a20*/  STL [R1+0x118], R0 ;  /* 0x0001180001007387 */ /* 0x0001e80000100800 */
[----:B------:R-:W3:Y:S04]  /*52a30*/  LDL.LU R16, [R1+0x2c] ;  /* 0x00002c0001107983 */ /* 0x000ee80000300800 */
[----:B------:R-:W5:Y:S04]  /*52a40*/  LDL.LU R14, [R1+0x30] ;  /* 0x00003000010e7983 */ /* 0x000f680000300800 */
[----:B------:R-:W5:Y:S01]  /*52a50*/  LDL.LU R15, [R1+0x38] ;  /* 0x00003800010f7983 */ /* 0x000f620000300800 */
[----:B------:R-:W-:-:S03]  /*52a60*/  SHF.R.U32.HI R3, RZ, 0x8, R13 ;  /* 0x00000008ff037819 */ /* 0x000fc6000001160d */
[----:B------:R-:W5:Y:S01]  /*52a70*/  LDL.LU R13, [R1+0x40] ;  /* 0x00004000010d7983 */ /* 0x000f620000300800 */
[----:B------:R-:W-:-:S04]  /*52a80*/  LOP3.LUT R3, R3, 0xffff, RZ, 0xc0, !PT ;  /* 0x0000ffff03037812 */ /* 0x000fc800078ec0ff */
[----:B------:R-:W-:Y:S02]  /*52a90*/  PRMT R20, R3, 0x3340, R1 ;  /* 0x0000334003147816 */ /* 0x000fe40000000001 */
[----:B--2---:R-:W-:Y:S02]  /*52aa0*/  SHF.R.U32.HI R5, RZ, 0x8, R22 ;  /* 0x00000008ff057819 */ /* 0x004fe40000011616 */
[----:B----4-:R-:W-:Y:S02]  /*52ab0*/  SHF.R.U32.HI R4, RZ, 0x8, R24 ;  /* 0x00000008ff047819 */ /* 0x010fe40000011618 */
[----:B------:R-:W-:Y:S02]  /*52ac0*/  LOP3.LUT R5, R5, 0xffff, RZ, 0xc0, !PT ;  /* 0x0000ffff05057812 */ /* 0x000fe400078ec0ff */
[----:B------:R-:W-:Y:S01]  /*52ad0*/  LOP3.LUT R4, R4, 0xffff, RZ, 0xc0, !PT ;  /* 0x0000ffff04047812 */ /* 0x000fe200078ec0ff */
[----:B------:R-:W-:Y:S04]  /*52ae0*/  STL [R1+0xcd0], R20 ;  /* 0x000cd01401007387 */ /* 0x000fe80000100800 */
[----:B------:R-:W2:Y:S04]  /*52af0*/  LDL.LU R22, [R1+0x34] ;  /* 0x0000340001167983 */ /* 0x000ea80000300800 */
[----:B------:R-:W4:Y:S01]  /*52b00*/  LDL.LU R24, [R1+0x3c] ;  /* 0x00003c0001187983 */ /* 0x000f220000300800 */
[----:B------:R-:W-:-:S02]  /*52b10*/  PRMT R4, R5, 0x3340, R4 ;  /* 0x0000334005047816 */ /* 0x000fc40000000004 */
[----:B------:R-:W-:Y:S02]  /*52b20*/  SHF.R.U32.HI R6, RZ, 0x8, R26 ;  /* 0x00000008ff067819 */ /* 0x000fe4000001161a */
[----:B0-----:R-:W-:Y:S02]  /*52b30*/  SHF.R.U32.HI R0, RZ, 0x8, R21 ;  /* 0x00000008ff007819 */ /* 0x001fe40000011615 */
[----:B------:R-:W-:Y:S01]  /*52b40*/  SHF.R.U32.HI R2, RZ, 0x8, R17 ;  /* 0x00000008ff027819 */ /* 0x000fe20000011611 */
[----:B------:R0:W-:Y:S04]  /*52b50*/  STL [R1+0xf8], R4 ;  /* 0x0000f80401007387 */ /* 0x0001e80000100800 */
[----:B------:R-:W4:Y:S01]  /*52b60*/  LDL.LU R26, [R1+0x44] ;  /* 0x00004400011a7983 */ /* 0x000f220000300800 */
[----:B------:R-:W-:-:S02]  /*52b70*/  SHF.R.U32.HI R3, RZ, 0x8, R8 ;  /* 0x00000008ff037819 */ /* 0x000fc40000011608 */
[----:B------:R-:W-:Y:S02]  /*52b80*/  LOP3.LUT R6, R6, 0xffff, RZ, 0xc0, !PT ;  /* 0x0000ffff06067812 */ /* 0x000fe400078ec0ff */
[----:B------:R-:W-:Y:S02]  /*52b90*/  LOP3.LUT R2, R2, 0xffff, RZ, 0xc0, !PT ;  /* 0x0000ffff02027812 */ /* 0x000fe400078ec0ff */
[----:B------:R-:W-:Y:S02]  /*52ba0*/  LOP3.LUT R0, R0, 0xffff, RZ, 0xc0, !PT ;  /* 0x0000ffff00007812 */ /* 0x000fe400078ec0ff */
[----:B------:R-:W-:Y:S02]  /*52bb0*/  LOP3.LUT R3, R3, 0xffff, RZ, 0xc0, !PT ;  /* 0x0000ffff03037812 */ /* 0x000fe400078ec0ff */
[----:B------:R-:W-:Y:S01]  /*52bc0*/  PRMT R25, R6, 0x3340, R1 ;  /* 0x0000334006197816 */ /* 0x000fe20000000001 */
[----:B------:R-:W4:Y:S01]  /*52bd0*/  LDL.LU R21, [R1+0x48] ;  /* 0x0000480001157983 */ /* 0x000f220000300800 */
[----:B------:R-:W-:-:S02]  /*52be0*/  PRMT R2, R0, 0x3340, R2 ;  /* 0x0000334000027816 */ /* 0x000fc40000000002 */
[----:B------:R-:W-:Y:S01]  /*52bf0*/  PRMT R0, R3, 0x3340, R1 ;  /* 0x0000334003007816 */ /* 0x000fe20000000001 */
[----:B------:R-:W4:Y:S04]  /*52c00*/  LDL.LU R17, [R1+0x4c] ;  /* 0x00004c0001117983 */ /* 0x000f280000300800 */
[----:B------:R-:W4:Y:S04]  /*52c10*/  LDL.LU R8, [R1+0x50] ;  /* 0x0000500001087983 */ /* 0x000f280000300800 */
[----:B------:R-:W-:Y:S04]  /*52c20*/  STL [R1+0xccc], R25 ;  /* 0x000ccc1901007387 */ /* 0x000fe80000100800 */
[----:B------:R-:W-:Y:S04]  /*52c30*/  STL [R1+0xf4], R2 ;  /* 0x0000f40201007387 */ /* 0x000fe80000100800 */
[----:B------:R5:W-:Y:S01]  /*52c40*/  STL [R1], R0 ;  /* 0x0000000001007387 */ /* 0x000be20000100800 */
[----:B------:R-:W-:-:S02]  /*52c50*/  SHF.R.U32.HI R5, RZ, 0x8, R19 ;  /* 0x00000008ff057819 */ /* 0x000fc40000011613 */
[----:B0-----:R-:W-:Y:S01]  /*52c60*/  SHF.R.U32.HI R4, RZ, 0x8, R7 ;  /* 0x00000008ff047819 */ /* 0x001fe20000011607 */
[----:B------:R-:W4:Y:S04]  /*52c70*/  LDL.LU R19, [R1+0x54] ;  /* 0x0000540001137983 */ /* 0x000f280000300800 */
[----:B------:R-:W4:Y:S01]  /*52c80*/  LDL.LU R7, [R1+0x58] ;  /* 0x0000580001077983 */ /* 0x000f220000300800 */
[----:B------:R-:W-:Y:S02]  /*52c90*/  LOP3.LUT R5, R5, 0xffff, RZ, 0xc0, !PT ;  /* 0x0000ffff05057812 */ /* 0x000fe400078ec0ff */
[----:B------:R-:W-:-:S04]  /*52ca0*/  LOP3.LUT R4, R4, 0xffff, RZ, 0xc0, !PT ;  /* 0x0000ffff04047812 */ /* 0x000fc800078ec0ff */
[----:B------:R-:W-:-:S05]  /*52cb0*/  PRMT R4, R5, 0x3340, R4 ;  /* 0x0000334005047816 */ /* 0x000fca0000000004 */
[----:B------:R0:W-:Y:S01]  /*52cc0*/  STL [R1+0xd0], R4 ;  /* 0x0000d00401007387 */ /* 0x0001e20000100800 */
[----:B---3--:R-:W-:-:S03]  /*52cd0*/  SHF.R.U32.HI R6, RZ, 0x8, R16 ;  /* 0x00000008ff067819 */ /* 0x008fc60000011610 */
[----:B------:R-:W3:Y:S01]  /*52ce0*/  LDL.LU R16, [R1+0x5c] ;  /* 0x00005c0001107983 */ /* 0x000ee20000300800 */
[----:B-----5:R-:W-:Y:S02]  /*52cf0*/  SHF.R.U32.HI R0, RZ, 0x8, R14 ;  /* 0x00000008ff007819 */ /* 0x020fe4000001160e */
[----:B------:R-:W-:Y:S01]  /*52d00*/  SHF.R.U32.HI R2, RZ, 0x8, R15 ;  /* 0x00000008ff027819 */ /* 0x000fe2000001160f */
[----:B------:R-:W5:Y:S04]  /*52d10*/  LDL.LU R14, [R1+0x60] ;  /* 0x00006000010e7983 */ /* 0x000f680000300800 */
[----:B------:R-:W5:Y:S01]  /*52d20*/  LDL.LU R15, [R1+0x64] ;  /* 0x00006400010f7983 */ /* 0x000f620000300800 */
[----:B------:R-:W-:-:S03]  /*52d30*/  SHF.R.U32.HI R3, RZ, 0x8, R13 ;  /* 0x00000008ff037819 */ /* 0x000fc6000001160d */
[----:B------:R-:W5:Y:S01]  /*52d40*/  LDL.LU R13, [R1+0x68] ;  /* 0x00006800010d7983 */ /* 0x000f620000300800 */
[----:B------:R-:W-:Y:S02]  /*52d50*/  LOP3.LUT R6, R6, 0xffff, RZ, 0xc0, !PT ;  /* 0x0000ffff06067812 */ /* 0x000fe400078ec0ff */
[----:B------:R-:W-:Y:S02]  /*52d60*/  LOP3.LUT R2, R2, 0xffff, RZ, 0xc0, !PT ;  /* 0x0000ffff02027812 */ /* 0x000fe400078ec0ff */
[----:B------:R-:W-:Y:S02]  /*52d70*/  LOP3.LUT R0, R0, 0xffff, RZ, 0xc0, !PT ;  /* 0x0000ffff00007812 */ /* 0x000fe400078ec0ff */
[----:B------:R-:W-:Y:S02]  /*52d80*/  LOP3.LUT R3, R3, 0xffff, RZ, 0xc0, !PT ;  /* 0x0000ffff03037812 */ /* 0x000fe400078ec0ff */
[----:B0-----:R-:W-:Y:S02]  /*52d90*/  PRMT R4, R6, 0x3340, R1 ;  /* 0x0000334006047816 */ /* 0x001fe40000000001 */
[----:B------:R-:W-:-:S02]  /*52da0*/  PRMT R2, R0, 0x3340, R2 ;  /* 0x0000334000027816 */ /* 0x000fc40000000002 */
[----:B------:R-:W-:Y:S01]  /*52db0*/  PRMT R0, R3, 0x3340, R1 ;  /* 0x0000334003007816 */ /* 0x000fe20000000001 */
[----:B------:R4:W-:Y:S04]  /*52dc0*/  STL [R1+0xc4], R4 ;  /* 0x0000c40401007387 */ /* 0x0009e80000100800 */
[----:B------:R-:W-:Y:S04]  /*52dd0*/  STL [R1+0xb8], R2 ;  /* 0x0000b80201007387 */ /* 0x000fe80000100800 */
[----:B------:R0:W-:Y:S01]  /*52de0*/  STL [R1+0xb4], R0 ;  /* 0x0000b40001007387 */ /* 0x0001e20000100800 */
[----:B--2---:R-:W-:-:S02]  /*52df0*/  SHF.R.U32.HI R5, RZ, 0x8, R22 ;  /* 0x00000008ff057819 */ /* 0x004fc40000011616 */
[----:B----4-:R-:W-:Y:S01]  /*52e00*/  SHF.R.U32.HI R4, RZ, 0x8, R24 ;  /* 0x00000008ff047819 */ /* 0x010fe20000011618 */
[----:B------:R-:W2:Y:S04]  /*52e10*/  LDL.LU R22, [R1+0x6c] ;  /* 0x00006c0001167983 */ /* 0x000ea80000300800 */
[----:B------:R-:W4:Y:S01]  /*52e20*/  LDL.LU R24, [R1+0x70] ;  /* 0x0000700001187983 */ /* 0x000f220000300800 */
[----:B------:R-:W-:Y:S02]  /*52e30*/  LOP3.LUT R5, R5, 0xffff, RZ, 0xc0, !PT ;  /* 0x0000ffff05057812 */ /* 0x000fe400078ec0ff */
[----:B------:R-:W-:Y:S02]  /*52e40*/  LOP3.LUT R4, R4, 0xffff, RZ, 0xc0, !PT ;  /* 0x0000ffff04047812 */ /* 0x000fe400078ec0ff */
[----:B------:R-:W-:-:S02]  /*52e50*/  SHF.R.U32.HI R6, RZ, 0x8, R26 ;  /* 0x00000008ff067819 */ /* 0x000fc4000001161a */
[----:B------:R-:W-:Y:S02]  /*52e60*/  PRMT R4, R5, 0x3340, R4 ;  /* 0x0000334005047816 */ /* 0x000fe40000000004 */
[----:B------:R-:W-:-:S03]  /*52e70*/  LOP3.LUT R6, R6, 0xffff, RZ, 0xc0, !PT ;  /* 0x0000ffff06067812 */ /* 0x000fc600078ec0ff */
[----:B------:R1:W-:Y:S04]  /*52e80*/  STL [R1+0x50], R4 ;  /* 0x0000500401007387 */ /* 0x0003e80000100800 */
[----:B------:R-:W4:Y:S01]  /*52e90*/  LDL.LU R26, [R1+0x74] ;  /* 0x00007400011a7983 */ /* 0x000f220000300800 */
[----:B0-----:R-:W-:-:S03]  /*52ea0*/  SHF.R.U32.HI R0, RZ, 0x8, R21 ;  /* 0x00000008ff007819 */ /* 0x001fc60000011615 */
[----:B------:R-:W4:Y:S01]  /*52eb0*/  LDL.LU R21, [R1+0x78] ;  /* 0x0000780001157983 */ /* 0x000f220000300800 */
[----:B------:R-:W-:-:S03]  /*52ec0*/  SHF.R.U32.HI R2, RZ, 0x8, R17 ;  /* 0x00000008ff027819 */ /* 0x000fc60000011611 */
[----:B------:R-:W4:Y:S01]  /*52ed0*/  LDL.LU R17, [R1+0x7c] ;  /* 0x00007c0001117983 */ /* 0x000f220000300800 */
[----:B------:R-:W-:-:S03]  /*52ee0*/  SHF.R.U32.HI R3, RZ, 0x8, R8 ;  /* 0x00000008ff037819 */ /* 0x000fc60000011608 */
[----:B------:R-:W4:Y:S01]  /*52ef0*/  LDL.LU R8, [R1+0x80] ;  /* 0x0000800001087983 */ /* 0x000f220000300800 */
[----:B-1----:R-:W-:Y:S02]  /*52f00*/  PRMT R4, R6, 0x3340, R1 ;  /* 0x0000334006047816 */ /* 0x002fe40000000001 */
[----:B------:R-:W-:Y:S02]  /*52f10*/  LOP3.LUT R2, R2, 0xffff, RZ, 0xc0, !PT ;  /* 0x0000ffff02027812 */ /* 0x000fe400078ec0ff */
[----:B------:R-:W-:Y:S02]  /*52f20*/  LOP3.LUT R0, R0, 0xffff, RZ, 0xc0, !PT ;  /* 0x0000ffff00007812 */ /* 0x000fe400078ec0ff */
[----:B------:R-:W-:Y:S01]  /*52f30*/  LOP3.LUT R3, R3, 0xffff, RZ, 0xc0, !PT ;  /* 0x0000ffff03037812 */ /* 0x000fe200078ec0ff */
[----:B------:R0:W-:Y:S01]  /*52f40*/  STL [R1+0x4c], R4 ;  /* 0x00004c0401007387 */ /* 0x0001e20000100800 */
[----:B------:R-:W-:Y:S02]  /*52f50*/  SHF.R.U32.HI R5, RZ, 0x8, R19 ;  /* 0x00000008ff057819 */ /* 0x000fe40000011613 */
[----:B------:R-:W-:-:S02]  /*52f60*/  PRMT R2, R0, 0x3340, R2 ;  /* 0x0000334000027816 */ /* 0x000fc40000000002 */
[----:B------:R-:W-:Y:S02]  /*52f70*/  PRMT R0, R3, 0x3340, R1 ;  /* 0x0000334003007816 */ /* 0x000fe40000000001 */
[----:B------:R-:W-:Y:S02]  /*52f80*/  LOP3.LUT R5, R5, 0xffff, RZ, 0xc0, !PT ;  /* 0x0000ffff05057812 */ /* 0x000fe400078ec0ff */
[----:B0-----:R-:W-:-:S04]  /*52f90*/  SHF.R.U32.HI R4, RZ, 0x8, R7 ;  /* 0x00000008ff047819 */ /* 0x001fc80000011607 */
[----:B------:R-:W-:Y:S01]  /*52fa0*/  LOP3.LUT R4, R4, 0xffff, RZ, 0xc0, !PT ;  /* 0x0000ffff04047812 */ /* 0x000fe200078ec0ff */
[----:B------:R-:W-:Y:S04]  /*52fb0*/  STL [R1+0x48], R2 ;  /* 0x0000480201007387 */ /* 0x000fe80000100800 */
[----:B------:R5:W-:Y:S04]  /*52fc0*/  STL [R1+0x44], R0 ;  /* 0x0000440001007387 */ /* 0x000be80000100800 */
[----:B------:R-:W4:Y:S01]  /*52fd0*/  LDL.LU R19, [R1+0x84] ;  /* 0x0000840001137983 */ /* 0x000f220000300800 */
[----:B------:R-:W-:-:S03]  /*52fe0*/  PRMT R4, R5, 0x3340, R4 ;  /* 0x0000334005047816 */ /* 0x000fc60000000004 */
[----:B------:R-:W4:Y:S04]  /*52ff0*/  LDL.LU R7, [R1+0x88] ;  /* 0x0000880001077983 */ /* 0x000f280000300800 */
        /* <DEDUP_REMOVED lines=9> */
[----:B------:R-:W-:-:S04]  /*53090*/  LOP3.LUT R6, R6, 0xffff, RZ, 0xc0, !PT ;  /* 0x0000ffff06067812 */ /* 0x000fc800078ec0ff */
[--C-:B0-----:R-:W-:Y:S02]  /*530a0*/  PRMT R4, R6, 0x3340, R1.reuse ;  /* 0x0000334006047816 */ /* 0x101fe40000000001 */
[----:B------:R-:W-:Y:S02]  /*530b0*/  LOP3.LUT R2, R2, 0xffff, RZ, 0xc0, !PT ;  /* 0x0000ffff02027812 */ /* 0x000fe400078ec0ff */
[----:B------:R-:W-:Y:S02]  /*530c0*/  LOP3.LUT R0, R0, 0xffff, RZ, 0xc0, !PT ;  /* 0x0000ffff00007812 */ /* 0x000fe400078ec0ff */
[----:B------:R-:W-:Y:S01]  /*530d0*/  LOP3.LUT R3, R3, 0xffff, RZ, 0xc0, !PT ;  /* 0x0000ffff03037812 */ /* 0x000fe200078ec0ff */
[----:B------:R4:W-:Y:S01]  /*530e0*/  STL [R1+0x3c], R4 ;  /* 0x00003c0401007387 */ /* 0x0009e20000100800 */
[----:B------:R-:W-:Y:S02]  /*530f0*/  PRMT R2, R0, 0x3340, R2 ;  /* 0x0000334000027816 */ /* 0x000fe40000000002 */
[----:B------:R-:W-:-:S02]  /*53100*/  PRMT R0, R3, 0x3340, R1 ;  /* 0x0000334003007816 */ /* 0x000fc40000000001 */
[----:B--2---:R-:W-:Y:S02]  /*53110*/  SHF.R.U32.HI R5, RZ, 0x8, R22 ;  /* 0x00000008ff057819 */ /* 0x004fe40000011616 */
[----:B----4-:R-:W-:Y:S02]  /*53120*/  SHF.R.U32.HI R4, RZ, 0x8, R24 ;  /* 0x00000008ff047819 */ /* 0x010fe40000011618 */
[----:B------:R-:W-:Y:S02]  /*53130*/  LOP3.LUT R5, R5, 0xffff, RZ, 0xc0, !PT ;  /* 0x0000ffff05057812 */ /* 0x000fe400078ec0ff */
[----:B------:R-:W-:Y:S01]  /*53140*/  LOP3.LUT R4, R4, 0xffff, RZ, 0xc0, !PT ;  /* 0x0000ffff04047812 */ /* 0x000fe200078ec0ff */
[----:B------:R-:W-:Y:S04]  /*53150*/  STL [R1+0x38], R2 ;  /* 0x0000380201007387 */ /* 0x000fe80000100800 */
[----:B------:R0:W-:Y:S04]  /*53160*/  STL [R1+0x34], R0 ;  /* 0x0000340001007387 */ /* 0x0001e80000100800 */
[----:B------:R-:W2:Y:S01]  /*53170*/  LDL.LU R22, [R1+0x9c] ;  /* 0x00009c0001167983 */ /* 0x000ea20000300800 */
[----:B------:R-:W-:-:S03]  /*53180*/  PRMT R4, R5, 0x3340, R4 ;  /* 0x0000334005047816 */ /* 0x000fc60000000004 */
[----:B------:R-:W4:Y:S01]  /*53190*/  LDL.LU R24, [R1+0xa0] ;  /* 0x0000a00001187983 */ /* 0x000f220000300800 */
[----:B------:R-:W-:-:S03]  /*531a0*/  SHF.R.U32.HI R6, RZ, 0x8, R26 ;  /* 0x00000008ff067819 */ /* 0x000fc6000001161a */
[----:B------:R1:W-:Y:S04]  /*531b0*/  STL [R1+0x30], R4 ;  /* 0x0000300401007387 */ /* 0x0003e80000100800 */
[----:B------:R-:W4:Y:S01]  /*531c0*/  LDL.LU R26, [R1+0xa4] ;  /* 0x0000a400011a7983 */ /* 0x000f220000300800 */
[----:B0-----:R-:W-:Y:S02]  /*531d0*/  SHF.R.U32.HI R0, RZ, 0x8, R21 ;  /* 0x00000008ff007819 */ /* 0x001fe40000011615 */
[----:B------:R-:W-:Y:S01]  /*531e0*/  SHF.R.U32.HI R2, RZ, 0x8, R17 ;  /* 0x00000008ff027819 */ /* 0x000fe20000011611 */
[----:B------:R-:W4:Y:S04]  /*531f0*/  LDL.LU R21, [R1+0xa8] ;  /* 0x0000a80001157983 */ /* 0x000f280000300800 */
[----:B------:R-:W4:Y:S01]  /*53200*/  LDL.LU R17, [R1+0xac] ;  /* 0x0000ac0001117983 */ /* 0x000f220000300800 */
[----:B------:R-:W-:-:S03]  /*53210*/  SHF.R.U32.HI R3, RZ, 0x8, R8 ;  /* 0x00000008ff037819 */ /* 0x000fc60000011608 */
[----:B------:R-:W4:Y:S01]  /*53220*/  LDL.LU R8, [R1+0xb0] ;  /* 0x0000b00001087983 */ /* 0x000f220000300800 */
[----:B------:R-:W-:Y:S02]  /*53230*/  LOP3.LUT R6, R6, 0xffff, RZ, 0xc0, !PT ;  /* 0x0000ffff06067812 */ /* 0x000fe400078ec0ff */
[----:B------:R-:W-:Y:S02]  /*53240*/  LOP3.LUT R2, R2, 0xffff, RZ, 0xc0, !PT ;  /* 0x0000ffff02027812 */ /* 0x000fe400078ec0ff */
[----:B------:R-:W-:Y:S02]  /*53250*/  LOP3.LUT R0, R0, 0xffff, RZ, 0xc0, !PT ;  /* 0x0000ffff00007812 */ /* 0x000fe400078ec0ff */
[----:B------:R-:W-:Y:S02]  /*53260*/  LOP3.LUT R3, R3, 0xffff, RZ, 0xc0, !PT ;  /* 0x0000ffff03037812 */ /* 0x000fe400078ec0ff */
[----:B-1----:R-:W-:Y:S02]  /*53270*/  PRMT R4, R6, 0x3340, R1 ;  /* 0x0000334006047816 */ /* 0x002fe40000000001 */
[----:B------:R-:W-:-:S02]  /*53280*/  PRMT R2, R0, 0x3340, R2 ;  /* 0x0000334000027816 */ /* 0x000fc40000000002 */
[----:B------:R-:W-:Y:S01]  /*53290*/  PRMT R0, R3, 0x3340, R1 ;  /* 0x0000334003007816 */ /* 0x000fe20000000001 */
[----:B------:R0:W-:Y:S04]  /*532a0*/  STL [R1+0x2c], R4 ;  /* 0x00002c0401007387 */ /* 0x0001e80000100800 */
[----:B------:R-:W-:Y:S04]  /*532b0*/  STL [R1+0x28], R2 ;  /* 0x0000280201007387 */ /* 0x000fe80000100800 */
[----:B------:R5:W-:Y:S01]  /*532c0*/  STL [R1+0x24], R0 ;  /* 0x0000240001007387 */ /* 0x000be20000100800 */
[----:B------:R-:W-:-:S02]  /*532d0*/  SHF.R.U32.HI R5, RZ, 0x8, R19 ;  /* 0x00000008ff057819 */ /* 0x000fc40000011613 */
[----:B0-----:R-:W-:Y:S02]  /*532e0*/  SHF.R.U32.HI R4, RZ, 0x8, R7 ;  /* 0x00000008ff047819 */ /* 0x001fe40000011607 */
[----:B------:R-:W-:Y:S02]  /*532f0*/  LOP3.LUT R5, R5, 0xffff, RZ, 0xc0, !PT ;  /* 0x0000ffff05057812 */ /* 0x000fe400078ec0ff */
[----:B------:R-:W-:-:S04]  /*53300*/  LOP3.LUT R4, R4, 0xffff, RZ, 0xc0, !PT ;  /* 0x0000ffff04047812 */ /* 0x000fc800078ec0ff */
[----:B------:R-:W-:Y:S02]  /*53310*/  PRMT R4, R5, 0x3340, R4 ;  /* 0x0000334005047816 */ /* 0x000fe40000000004 */
[----:B---3--:R-:W-:Y:S02]  /*53320*/  SHF.R.U32.HI R6, RZ, 0x8, R16 ;  /* 0x00000008ff067819 */ /* 0x008fe40000011610 */
[----:B------:R-:W3:Y:S04]  /*53330*/  LDL.LU R16, [R1+0xbc] ;  /* 0x0000bc0001107983 */ /* 0x000ee80000300800 */
[----:B------:R-:W3:Y:S04]  /*53340*/  LDL.LU R19, [R1+0xc0] ;  /* 0x0000c00001137983 */ /* 0x000ee80000300800 */
[----:B------:R-:W3:Y:S01]  /*53350*/  LDL.LU R7, [R1+0xc8] ;  /* 0x0000c80001077983 */ /* 0x000ee20000300800 */
[----:B-----5:R-:W-:-:S03]  /*53360*/  SHF.R.U32.HI R0, RZ, 0x8, R14 ;  /* 0x00000008ff007819 */ /* 0x020fc6000001160e */
[----:B------:R0:W-:Y:S01]  /*53370*/  STL [R1+0x20], R4 ;  /* 0x0000200401007387 */ /* 0x0001e20000100800 */
[----:B------:R-:W-:-:S03]  /*53380*/  SHF.R.U32.HI R2, RZ, 0x8, R15 ;  /* 0x00000008ff027819 */ /* 0x000fc6000001160f */
        /* <DEDUP_REMOVED lines=15> */
[----:B----4-:R-:W-:Y:S02]  /*53480*/  SHF.R.U32.HI R4, RZ, 0x8, R24 ;  /* 0x00000008ff047819 */ /* 0x010fe40000011618 */
[----:B------:R-:W-:Y:S02]  /*53490*/  LOP3.LUT R5, R5, 0xffff, RZ, 0xc0, !PT ;  /* 0x0000ffff05057812 */ /* 0x000fe400078ec0ff */
[----:B------:R-:W-:Y:S02]  /*534a0*/  SHF.R.U32.HI R6, RZ, 0x8, R26 ;  /* 0x00000008ff067819 */ /* 0x000fe4000001161a */
[----:B------:R-:W-:Y:S02]  /*534b0*/  LOP3.LUT R4, R4, 0xffff, RZ, 0xc0, !PT ;  /* 0x0000ffff04047812 */ /* 0x000fe400078ec0ff */
[----:B0-----:R-:W-:Y:S02]  /*534c0*/  SHF.R.U32.HI R0, RZ, 0x8, R21 ;  /* 0x00000008ff007819 */ /* 0x001fe40000011615 */
[----:B------:R-:W-:-:S02]  /*534d0*/  SHF.R.U32.HI R2, RZ, 0x8, R17 ;  /* 0x00000008ff027819 */ /* 0x000fc40000011611 */
[----:B------:R-:W-:Y:S02]  /*534e0*/  LOP3.LUT R6, R6, 0xffff, RZ, 0xc0, !PT ;  /* 0x0000ffff06067812 */ /* 0x000fe400078ec0ff */
[----:B------:R-:W-:Y:S02]  /*534f0*/  SHF.R.U32.HI R3, RZ, 0x8, R8 ;  /* 0x00000008ff037819 */ /* 0x000fe40000011608 */
[----:B------:R-:W-:Y:S02]  /*53500*/  LOP3.LUT R2, R2, 0xffff, RZ, 0xc0, !PT ;  /* 0x0000ffff02027812 */ /* 0x000fe400078ec0ff */
[----:B------:R-:W-:Y:S02]  /*53510*/  LOP3.LUT R0, R0, 0xffff, RZ, 0xc0, !PT ;  /* 0x0000ffff00007812 */ /* 0x000fe400078ec0ff */
[----:B------:R-:W-:Y:S02]  /*53520*/  PRMT R5, R5, 0x3340, R4 ;  /* 0x0000334005057816 */ /* 0x000fe40000000004 */
[----:B------:R-:W-:-:S02]  /*53530*/  LOP3.LUT R3, R3, 0xffff, RZ, 0xc0, !PT ;  /* 0x0000ffff03037812 */ /* 0x000fc400078ec0ff */
[--C-:B------:R-:W-:Y:S02]  /*53540*/  PRMT R4, R6, 0x3340, R1.reuse ;  /* 0x0000334006047816 */ /* 0x100fe40000000001 */
[----:B------:R-:W-:Y:S01]  /*53550*/  PRMT R2, R0, 0x3340, R2 ;  /* 0x0000334000027816 */ /* 0x000fe20000000002 */
[----:B------:R-:W2:Y:S01]  /*53560*/  LDL.LU R8, [R1+0xdc] ;  /* 0x0000dc0001087983 */ /* 0x000ea20000300800 */
[----:B------:R-:W-:-:S03]  /*53570*/  PRMT R0, R3, 0x3340, R1 ;  /* 0x0000334003007816 */ /* 0x000fc60000000001 */
[----:B------:R3:W-:Y:S04]  /*53580*/  STL [R1+0x10], R5 ;  /* 0x0000100501007387 */ /* 0x0007e80000100800 */
[----:B------:R0:W-:Y:S04]  /*53590*/  STL [R1+0xc], R4 ;  /* 0x00000c0401007387 */ /* 0x0001e80000100800 */
[----:B------:R-:W-:Y:S04]  /*535a0*/  STL [R1+0x8], R2 ;  /* 0x0000080201007387 */ /* 0x000fe80000100800 */
[----:B------:R-:W4:Y:S04]  /*535b0*/  LDL.LU R22, [R1+0xe0] ;  /* 0x0000e00001167983 */ /* 0x000f280000300800 */
[----:B------:R5:W-:Y:S04]  /*535c0*/  STL [R1+0x4], R0 ;  /* 0x0000040001007387 */ /* 0x000be80000100800 */
[----:B------:R-:W4:Y:S04]  /*535d0*/  LDL.LU R24, [R1+0xe4] ;  /* 0x0000e40001187983 */ /* 0x000f280000300800 */
[----:B------:R-:W4:Y:S04]  /*535e0*/  LDL.LU R21, [R1+0xe8] ;  /* 0x0000e80001157983 */ /* 0x000f280000300800 */
[----:B------:R-:W4:Y:S01]  /*535f0*/  LDL.LU R17, [R1+0xec] ;  /* 0x0000ec0001117983 */ /* 0x000f220000300800 */
[----:B---3--:R-:W-:-:S03]  /*53600*/  SHF.R.U32.HI R5, RZ, 0x8, R16 ;  /* 0x00000008ff057819 */ /* 0x008fc60000011610 */
[----:B------:R-:W3:Y:S01]  /*53610*/  LDL.LU R16, [R1+0xf0] ;  /* 0x0000f00001107983 */ /* 0x000ee20000300800 */
[----:B0-----:R-:W-:Y:S02]  /*53620*/  SHF.R.U32.HI R4, RZ, 0x8, R19 ;  /* 0x00000008ff047819 */ /* 0x001fe40000011613 */
[----:B------:R-:W-:Y:S02]  /*53630*/  SHF.R.U32.HI R6, RZ, 0x8, R7 ;  /* 0x00000008ff067819 */ /* 0x000fe40000011607 */
[----:B-----5:R-:W-:Y:S02]  /*53640*/  SHF.R.U32.HI R0, RZ, 0x8, R14 ;  /* 0x00000008ff007819 */ /* 0x020fe4000001160e */
[----:B------:R-:W-:Y:S02]  /*53650*/  SHF.R.U32.HI R2, RZ, 0x8, R15 ;  /* 0x00000008ff027819 */ /* 0x000fe4000001160f */
[----:B------:R-:W5:Y:S01]  /*53660*/  LDL.LU R15, [R1+0xfc] ;  /* 0x0000fc00010f7983 */ /* 0x000f620000300800 */
[----:B------:R-:W-:-:S02]  /*53670*/  SHF.R.U32.HI R3, RZ, 0x8, R13 ;  /* 0x00000008ff037819 */ /* 0x000fc4000001160d */
[----:B------:R-:W-:Y:S02]  /*53680*/  LOP3.LUT R4, R4, 0xffff, RZ, 0xc0, !PT ;  /* 0x0000ffff04047812 */ /* 0x000fe400078ec0ff */
[----:B------:R-:W-:Y:S02]  /*53690*/  LOP3.LUT R5, R5, 0xffff, RZ, 0xc0, !PT ;  /* 0x0000ffff05057812 */ /* 0x000fe400078ec0ff */
[----:B------:R-:W-:Y:S02]  /*536a0*/  LOP3.LUT R6, R6, 0xffff, RZ, 0xc0, !PT ;  /* 0x0000ffff06067812 */ /* 0x000fe400078ec0ff */
[----:B------:R-:W-:Y:S02]  /*536b0*/  LOP3.LUT R2, R2, 0xffff, RZ, 0xc0, !PT ;  /* 0x0000ffff02027812 */ /* 0x000fe400078ec0ff */
[----:B------:R-:W-:Y:S02]  /*536c0*/  LOP3.LUT R0, R0, 0xffff, RZ, 0xc0, !PT ;  /* 0x0000ffff00007812 */ /* 0x000fe400078ec0ff */
[----:B------:R-:W-:-:S02]  /*536d0*/  LOP3.LUT R3, R3, 0xffff, RZ, 0xc0, !PT ;  /* 0x0000ffff03037812 */ /* 0x000fc400078ec0ff */
[----:B------:R-:W-:Y:S02]  /*536e0*/  PRMT R29, R5, 0x3340, R4 ;  /* 0x00003340051d7816 */ /* 0x000fe40000000004 */
[--C-:B------:R-:W-:Y:S02]  /*536f0*/  PRMT R28, R6, 0x3340, R1.reuse ;  /* 0x00003340061c7816 */ /* 0x100fe40000000001 */
[----:B------:R-:W-:Y:S02]  /*53700*/  PRMT R27, R0, 0x3340, R2 ;  /* 0x00003340001b7816 */ /* 0x000fe40000000002 */
[----:B------:R-:W-:Y:S01]  /*53710*/  PRMT R26, R3, 0x3340, R1 ;  /* 0x00003340031a7816 */ /* 0x000fe20000000001 */
[----:B------:R-:W-:Y:S04]  /*53720*/  STL [R1+0xc68], R29 ;  /* 0x000c681d01007387 */ /* 0x000fe80000100800 */
[----:B------:R-:W-:Y:S04]  /*53730*/  STL [R1+0xc6c], R28 ;  /* 0x000c6c1c01007387 */ /* 0x000fe80000100800 */
[----:B------:R-:W-:Y:S04]  /*53740*/  STL [R1+0xc70], R27 ;  /* 0x000c701b01007387 */ /* 0x000fe80000100800 */
[----:B------:R-:W-:Y:S04]  /*53750*/  STL [R1+0xc74], R26 ;  /* 0x000c741a01007387 */ /* 0x000fe80000100800 */
[----:B------:R-:W5:Y:S04]  /*53760*/  LDL.LU R19, [R1+0x100] ;  /* 0x0001000001137983 */ /* 0x000f680000300800 */
[----:B------:R-:W5:Y:S04]  /*53770*/  LDL.LU R7, [R1+0x104] ;  /* 0x0001040001077983 */ /* 0x000f680000300800 */
[----:B------:R-:W5:Y:S04]  /*53780*/  LDL.LU R14, [R1+0x108] ;  /* 0x00010800010e7983 */ /* 0x000f680000300800 */
[----:B------:R-:W5:Y:S01]  /*53790*/  LDL.LU R13, [R1+0x10c] ;  /* 0x00010c00010d7983 */ /* 0x000f620000300800 */
[----:B--2---:R-:W-:-:S03]  /*537a0*/  SHF.R.U32.HI R5, RZ, 0x8, R8 ;  /* 0x00000008ff057819 */ /* 0x004fc60000011608 */
[----:B------:R-:W2:Y:S01]  /*537b0*/  LDL.LU R8, [R1+0x110] ;  /* 0x0001100001087983 */ /* 0x000ea20000300800 */
[----:B----4-:R-:W-:Y:S02]  /*537c0*/  SHF.R.U32.HI R4, RZ, 0x8, R22 ;  /* 0x00000008ff047819 */ /* 0x010fe40000011616 */
[----:B------:R-:W-:Y:S02]  /*537d0*/  SHF.R.U32.HI R6, RZ, 0x8, R24 ;  /* 0x00000008ff067819 */ /* 0x000fe40000011618 */
[----:B------:R-:W-:Y:S02]  /*537e0*/  SHF.R.U32.HI R0, RZ, 0x8, R21 ;  /* 0x00000008ff007819 */ /* 0x000fe40000011615 */
[----:B------:R-:W-:Y:S02]  /*537f0*/  SHF.R.U32.HI R2, RZ, 0x8, R17 ;  /* 0x00000008ff027819 */ /* 0x000fe40000011611 */
[----:B------:R-:W-:Y:S02]  /*53800*/  LOP3.LUT R4, R4, 0xffff, RZ, 0xc0, !PT ;  /* 0x0000ffff04047812 */ /* 0x000fe400078ec0ff */
[----:B------:R-:W-:-:S02]  /*53810*/  LOP3.LUT R5, R5, 0xffff, RZ, 0xc0, !PT ;  /* 0x0000ffff05057812 */ /* 0x000fc400078ec0ff */
[----:B------:R-:W-:Y:S02]  /*53820*/  LOP3.LUT R6, R6, 0xffff, RZ, 0xc0, !PT ;  /* 0x0000ffff06067812 */ /* 0x000fe400078ec0ff */
[----:B------:R-:W-:Y:S02]  /*53830*/  LOP3.LUT R2, R2, 0xffff, RZ, 0xc0, !PT ;  /* 0x0000ffff02027812 */ /* 0x000fe400078ec0ff */
[----:B------:R-:W-:Y:S02]  /*53840*/  LOP3.LUT R0, R0, 0xffff, RZ, 0xc0, !PT ;  /* 0x0000ffff00007812 */ /* 0x000fe400078ec0ff */
[----:B------:R-:W-:Y:S02]  /*53850*/  PRMT R24, R5, 0x3340, R4 ;  /* 0x0000334005187816 */ /* 0x000fe40000000004 */
[----:B------:R-:W-:Y:S02]  /*53860*/  PRMT R23, R6, 0x3340, R1 ;  /* 0x0000334006177816 */ /* 0x000fe40000000001 */
[----:B------:R-:W-:Y:S01]  /*53870*/  PRMT R22, R0, 0x3340, R2 ;  /* 0x0000334000167816 */ /* 0x000fe20000000002 */
[----:B------:R-:W-:Y:S04]  /*53880*/  STL [R1+0xc78], R24 ;  /* 0x000c781801007387 */ /* 0x000fe80000100800 */
[----:B------:R-:W-:Y:S04]  /*53890*/  STL [R1+0xc7c], R23 ;  /* 0x000c7c1701007387 */ /* 0x000fe80000100800 */
[----:B------:R-:W-:Y:S01]  /*538a0*/  STL [R1+0xc80], R22 ;  /* 0x000c801601007387 */ /* 0x000fe20000100800 */
[----:B---3--:R-:W-:-:S04]  /*538b0*/  SHF.R.U32.HI R3, RZ, 0x8, R16 ;  /* 0x00000008ff037819 */ /* 0x008fc80000011610 */
[----:B------:R-:W-:-:S04]  /*538c0*/  LOP3.LUT R3, R3, 0xffff, RZ, 0xc0, !PT ;  /* 0x0000ffff03037812 */ /* 0x000fc800078ec0ff */
[----:B------:R-:W-:Y:S02]  /*538d0*/  PRMT R21, R3, 0x3340, R1 ;  /* 0x0000334003157816 */ /* 0x000fe40000000001 */
[----:B-----5:R-:W-:-:S03]  /*538e0*/  SHF.R.U32.HI R2, RZ, 0x8, R15 ;  /* 0x00000008ff027819 */ /* 0x020fc6000001160f */
[----:B------:R-:W-:Y:S04]  /*538f0*/  STL [R1+0xc84], R21 ;  /* 0x000c841501007387 */ /* 0x000fe80000100800 */
[----:B------:R-:W3:Y:S04]  /*53900*/  LDL.LU R12, [R1+0x114] ;  /* 0x00011400010c7983 */ /* 0x000ee80000300800 */
[----:B------:R-:W4:Y:S04]  /*53910*/  LDL.LU R10, [R1+0x11c] ;  /* 0x00011c00010a7983 */ /* 0x000f280000300800 */
[----:B------:R-:W5:Y:S04]  /*53920*/  LDL.LU R15, [R1+0x120] ;  /* 0x00012000010f7983 */ /* 0x000f680000300800 */
[----:B------:R-:W5:Y:S04]  /*53930*/  LDL.LU R18, [R1+0x124] ;  /* 0x0001240001127983 */ /* 0x000f680000300800 */
[----:B------:R-:W5:Y:S04]  /*53940*/  LDL.LU R16, [R1+0x128] ;  /* 0x0001280001107983 */ /* 0x000f680000300800 */
[----:B------:R-:W5:Y:S04]  /*53950*/  LDL.LU R17, [R1+0x130] ;  /* 0x0001300001117983 */ /* 0x000f680000300800 */
[----:B------:R-:W5:Y:S04]  /*53960*/  LDL.LU R9, [R1+0x144] ;  /* 0x0001440001097983 */ /* 0x000f680000300800 */
[----:B------:R-:W5:Y:S01]  /*53970*/  LDL.LU R11, [R1+0x13c] ;  /* 0x00013c00010b7983 */ /* 0x000f620000300800 */
[----:B------:R-:W-:-:S02]  /*53980*/  SHF.R.U32.HI R3, RZ, 0x8, R19 ;  /* 0x00000008ff037819 */ /* 0x000fc40000011613 */
[----:B------:R-:W-:Y:S01]  /*53990*/  SHF.R.U32.HI R4, RZ, 0x8, R7 ;  /* 0x00000008ff047819 */ /* 0x000fe20000011607 */
[----:B------:R-:W5:Y:S04]  /*539a0*/  LDL.LU R19, [R1+0x138] ;  /* 0x0001380001137983 */ /* 0x000f680000300800 */
[----:B------:R-:W5:Y:S01]  /*539b0*/  LDL.LU R7, [R1+0x14c] ;  /* 0x00014c0001077983 */ /* 0x000f620000300800 */
[----:B------:R-:W-:Y:S02]  /*539c0*/  SHF.R.U32.HI R0, RZ, 0x8, R14 ;  /* 0x00000008ff007819 */ /* 0x000fe4000001160e */
[----:B------:R-:W-:Y:S02]  /*539d0*/  SHF.R.U32.HI R6, RZ, 0x8, R13 ;  /* 0x00000008ff067819 */ /* 0x000fe4000001160d */
[----:B------:R-:W-:-:S02]  /*539e0*/  LOP3.LUT R3, R3, 0xffff, RZ, 0xc0, !PT ;  /* 0x0000ffff03037812 */ /* 0x000fc400078ec0ff */
[----:B------:R-:W-:Y:S02]  /*539f0*/  LOP3.LUT R2, R2, 0xffff, RZ, 0xc0, !PT ;  /* 0x0000ffff02027812 */ /* 0x000fe400078ec0ff */
[----:B------:R-:W-:Y:S02]  /*53a00*/  LOP3.LUT R0, R0, 0xffff, RZ, 0xc0, !PT ;  /* 0x0000ffff00007812 */ /* 0x000fe400078ec0ff */
[----:B------:R-:W-:Y:S02]  /*53a10*/  LOP3.LUT R6, R6, 0xffff, RZ, 0xc0, !PT ;  /* 0x0000ffff06067812 */ /* 0x000fe400078ec0ff */
[----:B------:R-:W-:Y:S02]  /*53a20*/  LOP3.LUT R4, R4, 0xffff, RZ, 0xc0, !PT ;  /* 0x0000ffff04047812 */ /* 0x000fe400078ec0ff */
[----:B------:R-:W-:Y:S01]  /*53a30*/  PRMT R3, R2, 0x3340, R3 ;  /* 0x0000334002037816 */ /* 0x000fe20000000003 */
[----:B------:R-:W5:Y:S01]  /*53a40*/  LDL.LU R13, [R1+0x148] ;  /* 0x00014800010d7983 */ /* 0x000f620000300800 */
[----:B------:R-:W-:-:S02]  /*53a50*/  PRMT R6, R0, 0x3340, R6 ;  /* 0x0000334000067816 */ /* 0x000fc40000000006 */
[----:B------:R-:W-:Y:S01]  /*53a60*/  PRMT R4, R4, 0x3340, R1 ;  /* 0x0000334004047816 */ /* 0x000fe20000000001 */
[----:B------:R-:W5:Y:S04]  /*53a70*/  LDL.LU R14, [R1+0x140] ;  /* 0x00014000010e7983 */ /* 0x000f680000300800 */
[----:B------:R-:W-:Y:S04]  /*53a80*/  STL [R1+0xc88], R3 ;  /* 0x000c880301007387 */ /* 0x000fe80000100800 */
[----:B------:R-:W-:Y:S04]  /*53a90*/  STL [R1+0xc8c], R4 ;  /* 0x000c8c0401007387 */ /* 0x000fe80000100800 */
[----:B------:R-:W-:Y:S01]  /*53aa0*/  STL [R1+0xc90], R6 ;  /* 0x000c900601007387 */ /* 0x000fe20000100800 */
[----:B--2---:R-:W-:-:S04]  /*53ab0*/  SHF.R.U32.HI R8, RZ, 0x8, R8 ;  /* 0x00000008ff087819 */ /* 0x004fc80000011608 */
[----:B------:R-:W-:-:S04]  /*53ac0*/  LOP3.LUT R8, R8, 0xffff, RZ, 0xc0, !PT ;  /* 0x0000ffff08087812 */ /* 0x000fc800078ec0ff */
[----:B------:R-:W-:-:S05]  /*53ad0*/  PRMT R8, R8, 0x3340, R1 ;  /* 0x0000334008087816 */ /* 0x000fca0000000001 */
[----:B------:R-:W-:Y:S01]  /*53ae0*/  STL [R1+0xc94], R8 ;  /* 0x000c940801007387 */ /* 0x000fe20000100800 */
[----:B---3--:R-:W-:Y:S02]  /*53af0*/  SHF.R.U32.HI R2, RZ, 0x8, R12 ;  /* 0x00000008ff027819 */ /* 0x008fe4000001160c */
[----:B----4-:R-:W-:Y:S02]  /*53b00*/  SHF.R.U32.HI R10, RZ, 0x8, R10 ;  /* 0x00000008ff0a7819 */ /* 0x010fe4000001160a */
[----:B-----5:R-:W-:Y:S02]  /*53b10*/  SHF.R.U32.HI R15, RZ, 0x8, R15 ;  /* 0x00000008ff0f7819 */ /* 0x020fe4000001160f */
[----:B------:R-:W-:Y:S02]  /*53b20*/  SHF.R.U32.HI R0, RZ, 0x8, R18 ;  /* 0x00000008ff007819 */ /* 0x000fe40000011612 */
[----:B------:R-:W-:Y:S02]  /*53b30*/  SHF.R.U32.HI R16, RZ, 0x8, R16 ;  /* 0x00000008ff107819 */ /* 0x000fe40000011610 */
        /* <DEDUP_REMOVED lines=14> */
[----:B------:R-:W-:Y:S01]  /*53c20*/  STL [R1+0xca4], R17 ;  /* 0x000ca41101007387 */ /* 0x000fe20000100800 */
[----:B------:R-:W-:-:S02]  /*53c30*/  SHF.R.U32.HI R0, RZ, 0x8, R7 ;  /* 0x00000008ff007819 */ /* 0x000fc40000011607 */
[----:B------:R-:W-:Y:S01]  /*53c40*/  SHF.R.U32.HI R18, RZ, 0x8, R11 ;  /* 0x00000008ff127819 */ /* 0x000fe2000001160b */
[----:B------:R-:W2:Y:S04]  /*53c50*/  LDL.LU R7, [R1+0x16c] ;  /* 0x00016c0001077983 */ /* 0x000ea80000300800 */
[----:B------:R-:W2:Y:S04]  /*53c60*/  LDL.LU R5, [R1+0x170] ;  /* 0x0001700001057983 */ /* 0x000ea80000300800 */
[----:B------:R-:W3:Y:S01]  /*53c70*/  LDL.LU R11, [R1+0x160] ;  /* 0x00016000010b7983 */ /* 0x000ee20000300800 */
[----:B------:R-:W-:-:S03]  /*53c80*/  SHF.R.U32.HI R2, RZ, 0x8, R9 ;  /* 0x00000008ff027819 */ /* 0x000fc60000011609 */
[----:B---3--:R0:W-:Y:S04]  /*53c90*/  STL [R1+0xce0], R11 ;  /* 0x000ce00b01007387 */ /* 0x0081e80000100800 */
[----:B0-----:R-:W3:Y:S04]  /*53ca0*/  LDL.LU R11, [R1+0x168] ;  /* 0x00016800010b7983 */ /* 0x001ee80000300800 */
[----:B------:R-:W4:Y:S04]  /*53cb0*/  LDL.LU R9, [R1+0x164] ;  /* 0x0001640001097983 */ /* 0x000f280000300800 */
[----:B------:R-:W5:Y:S04]  /*53cc0*/  LDL.LU R12, [R1+0x15c] ;  /* 0x00015c00010c7983 */ /* 0x000f680000300800 */
[----:B------:R-:W2:Y:S04]  /*53cd0*/  LDL.LU R20, [R1+0x12c] ;  /* 0x00012c0001147983 */ /* 0x000ea80000300800 */
[----:B--2---:R0:W-:Y:S04]  /*53ce0*/  STL [R1+0xcd4], R20 ;  /* 0x000cd41401007387 */ /* 0x0041e80000100800 */
[----:B0-----:R-:W2:Y:S04]  /*53cf0*/  LDL.LU R20, [R1+0x158] ;  /* 0x0001580001147983 */ /* 0x001ea80000300800 */
[----:B------:R-:W2:Y:S04]  /*53d00*/  LDL.LU R25, [R1+0x118] ;  /* 0x0001180001197983 */ /* 0x000ea80000300800 */
[----:B------:R-:W2:Y:S04]  /*53d10*/  LDL.LU R17, [R1+0x48] ;  /* 0x0000480001117983 */ /* 0x000ea80000300800 */
        /* <DEDUP_REMOVED lines=10> */
[----:B------:R-:W2:Y:S04]  /*53dc0*/  LDL.LU R16, [R1+0x3c] ;  /* 0x00003c0001107983 */ /* 0x000ea80000300800 */
[----:B--2---:R0:W-:Y:S04]  /*53dd0*/  STL [R1+0xca8], R16 ;  /* 0x000ca81001007387 */ /* 0x0041e80000100800 */
[----:B0-----:R-:W2:Y:S04]  /*53de0*/  LDL.LU R16, [R1+0x44] ;  /* 0x0000440001107983 */ /* 0x001ea80000300800 */
[----:B--2---:R0:W-:Y:S04]  /*53df0*/  STL [R1+0xcb0], R16 ;  /* 0x000cb01001007387 */ /* 0x0041e80000100800 */
[----:B0-----:R-:W2:Y:S04]  /*53e00*/  LDL.LU R16, [R1+0x4c] ;  /* 0x00004c0001107983 */ /* 0x001ea80000300800 */
[----:B--2---:R0:W-:Y:S04]  /*53e10*/  STL [R1+0xcbc], R16 ;  /* 0x000cbc1001007387 */ /* 0x0041e80000100800 */
[----:B0-----:R-:W2:Y:S01]  /*53e20*/  LDL.LU R16, [R1+0xc4] ;  /* 0x0000c40001107983 */ /* 0x001ea20000300800 */
[----:B------:R-:W-:-:S02]  /*53e30*/  SHF.R.U32.HI R13, RZ, 0x8, R13 ;  /* 0x00000008ff0d7819 */ /* 0x000fc4000001160d */
[----:B------:R-:W-:Y:S02]  /*53e40*/  SHF.R.U32.HI R14, RZ, 0x8, R14 ;  /* 0x00000008ff0e7819 */ /* 0x000fe4000001160e */
[----:B------:R-:W-:Y:S02]  /*53e50*/  LOP3.LUT R0, R0, 0xffff, RZ, 0xc0, !PT ;  /* 0x0000ffff00007812 */ /* 0x000fe400078ec0ff */
[----:B------:R-:W-:Y:S02]  /*53e60*/  LOP3.LUT R2, R2, 0xffff, RZ, 0xc0, !PT ;  /* 0x0000ffff02027812 */ /* 0x000fe400078ec0ff */
[----:B------:R-:W-:Y:S02]  /*53e70*/  LOP3.LUT R13, R13, 0xffff, RZ, 0xc0, !PT ;  /* 0x0000ffff0d0d7812 */ /* 0x000fe400078ec0ff */
[----:B------:R-:W-:Y:S02]  /*53e80*/  LOP3.LUT R18, R18, 0xffff, RZ, 0xc0, !PT ;  /* 0x0000ffff12127812 */ /* 0x000fe400078ec0ff */
[----:B------:R-:W-:-:S02]  /*53e90*/  LOP3.LUT R14, R14, 0xffff, RZ, 0xc0, !PT ;  /* 0x0000ffff0e0e7812 */ /* 0x000fc400078ec0ff */
[----:B------:R-:W-:Y:S02]  /*53ea0*/  PRMT R13, R0, 0x3340, R13 ;  /* 0x00003340000d7816 */ /* 0x000fe4000000000d */
[----:B------:R-:W-:Y:S02]  /*53eb0*/  PRMT R18, R2, 0x3340, R18 ;  /* 0x0000334002127816 */ /* 0x000fe40000000012 */
[----:B------:R-:W-:Y:S02]  /*53ec0*/  PRMT R14, R14, 0x3340, R1 ;  /* 0x000033400e0e7816 */ /* 0x000fe40000000001 */
[----:B------:R-:W-:Y:S01]  /*53ed0*/  PRMT R5, R5, 0x5410, R7 ;  /* 0x0000541005057816 */ /* 0x000fe20000000007 */
[----:B--2---:R0:W-:Y:S04]  /*53ee0*/  STL [R1+0xcc4], R16 ;  /* 0x000cc41001007387 */ /* 0x0041e80000100800 */
        /* <DEDUP_REMOVED lines=19> */
[----:B------:R0:W-:Y:S04]  /*54020*/  STL [R1+0xc60], R14 ;  /* 0x000c600e01007387 */ /* 0x0001e80000100800 */
[----:B0-----:R-:W2:Y:S04]  /*54030*/  LDL.LU R14, [R1+0x150] ;  /* 0x00015000010e7983 */ /* 0x001ea80000300800 */
[----:B------:R-:W3:Y:S02]  /*54040*/  LDL.LU R7, [R1+0xce4] ;  /* 0x000ce40001077983 */ /* 0x000ee40000300800 */
[----:B---3--:R-:W-:-:S02]  /*54050*/  PRMT R7, R11, 0x5410, R7 ;  /* 0x000054100b077816 */ /* 0x008fc40000000007 */
[----:B------:R-:W4:Y:S02]  /*54060*/  LDL.LU R11, [R1+0xce0] ;  /* 0x000ce000010b7983 */ /* 0x000f240000300800 */
[----:B----4-:R-:W-:Y:S02]  /*54070*/  PRMT R9, R9, 0x5410, R11 ;  /* 0x0000541009097816 */ /* 0x010fe4000000000b */
[----:B------:R-:W5:Y:S04]  /*54080*/  LDL.LU R11, [R1+0xcdc] ;  /* 0x000cdc00010b7983 */ /* 0x000f680000300800 */
[----:B------:R0:W-:Y:S04]  /*54090*/  STL [R1+0xc64], R9 ;  /* 0x000c640901007387 */ /* 0x0001e80000100800 */
[----:B0-----:R-:W3:Y:S01]  /*540a0*/  LDL.LU R9, [R1+0xb8] ;  /* 0x0000b80001097983 */ /* 0x001ee20000300800 */
[----:B-----5:R-:W-:-:S03]  /*540b0*/  PRMT R11, R12, 0x5410, R11 ;  /* 0x000054100c0b7816 */ /* 0x020fc6000000000b */
[----:B------:R-:W4:Y:S02]  /*540c0*/  LDL.LU R12, [R1+0xcd8] ;  /* 0x000cd800010c7983 */ /* 0x000f240000300800 */
[----:B----4-:R-:W-:Y:S02]  /*540d0*/  PRMT R12, R20, 0x5410, R12 ;  /* 0x00005410140c7816 */ /* 0x010fe4000000000c */
[----:B------:R-:W4:Y:S01]  /*540e0*/  LDL.LU R20, [R1+0xcd4] ;  /* 0x000cd40001147983 */ /* 0x000f220000300800 */
[----:B--2---:R-:W-:-:S03]  /*540f0*/  PRMT R2, R2, 0x5410, R14 ;  /* 0x0000541002027816 */ /* 0x004fc6000000000e */
[----:B------:R-:W2:Y:S01]  /*54100*/  LDL.LU R14, [R1+0x5d4] ;  /* 0x0005d400010e7983 */ /* 0x000ea20000300800 */
[----:B----4-:R-:W-:-:S03]  /*54110*/  PRMT R0, R0, 0x5410, R20 ;  /* 0x0000541000007816 */ /* 0x010fc60000000014 */
[----:B------:R-:W4:Y:S02]  /*54120*/  LDL.LU R20, [R1+0xcd0] ;  /* 0x000cd00001147983 */ /* 0x000f240000300800 */
[----:B----4-:R-:W-:Y:S02]  /*54130*/  PRMT R20, R25, 0x5410, R20 ;  /* 0x0000541019147816 */ /* 0x010fe40000000014 */
[----:B------:R-:W4:Y:S02]  /*54140*/  LDL.LU R25, [R1+0xccc] ;  /* 0x000ccc0001197983 */ /* 0x000f240000300800 */
[----:B----4-:R-:W-:Y:S02]  /*54150*/  PRMT R25, R17, 0x5410, R25 ;  /* 0x0000541011197816 */ /* 0x010fe40000000019 */
[----:B------:R-:W4:Y:S02]  /*54160*/  LDL.LU R17, [R1+0xcc8] ;  /* 0x000cc80001117983 */ /* 0x000f240000300800 */
[----:B----4-:R-:W-:-:S02]  /*54170*/  PRMT R17, R17, 0x5410, R16 ;  /* 0x0000541011117816 */ /* 0x010fc40000000010 */
[----:B------:R-:W4:Y:S04]  /*54180*/  LDL.LU R16, [R1+0xcc4] ;  /* 0x000cc40001107983 */ /* 0x000f280000300800 */
[----:B------:R0:W-:Y:S04]  /*54190*/  STL [R1], R17 ;  /* 0x0000001101007387 */ /* 0x0001e80000100800 */
[----:B0-----:R-:W4:Y:S02]  /*541a0*/  LDL.LU R17, [R1+0xcc0] ;  /* 0x000cc00001117983 */ /* 0x001f240000300800 */
[----:B----4-:R-:W-:-:S02]  /*541b0*/  PRMT R17, R17, 0x5410, R16 ;  /* 0x0000541011117816 */ /* 0x010fc40000000010 */
[----:B------:R-:W4:Y:S04]  /*541c0*/  LDL.LU R16, [R1+0xcbc] ;  /* 0x000cbc0001107983 */ /* 0x000f280000300800 */
[----:B------:R0:W-:Y:S04]  /*541d0*/  STL [R1+0x54], R17 ;  /* 0x0000541101007387 */ /* 0x0001e80000100800 */
[----:B0-----:R-:W3:Y:S02]  /*541e0*/  LDL.LU R17, [R1+0xcb8] ;  /* 0x000cb80001117983 */ /* 0x001ee40000300800 */
[----:B---3--:R-:W-:-:S02]  /*541f0*/  PRMT R9, R9, 0x5410, R17 ;  /* 0x0000541009097816 */ /* 0x008fc40000000011 */
[----:B------:R-:W4:Y:S04]  /*54200*/  LDL.LU R17, [R1+0xcb4] ;  /* 0x000cb40001117983 */ /* 0x000f280000300800 */
[----:B------:R0:W-:Y:S04]  /*54210*/  STL [R1+0x58], R9 ;  /* 0x0000580901007387 */ /* 0x0001e80000100800 */
[----:B0-----:R-:W3:Y:S01]  /*54220*/  LDL.LU R9, [R1+0x590] ;  /* 0x0005900001097983 */ /* 0x001ee20000300800 */
[----:B----4-:R-:W-:-:S03]  /*54230*/  PRMT R17, R17, 0x5410, R16 ;  /* 0x0000541011117816 */ /* 0x010fc60000000010 */
[----:B------:R-:W4:Y:S04]  /*54240*/  LDL.LU R16, [R1+0xcb0] ;  /* 0x000cb00001107983 */ /* 0x000f280000300800 */
[----:B------:R0:W-:Y:S04]  /*54250*/  STL [R1+0x4c], R17 ;  /* 0x00004c1101007387 */ /* 0x0001e80000100800 */
[----:B0-----:R-:W4:Y:S02]  /*54260*/  LDL.LU R17, [R1+0xcac] ;  /* 0x000cac0001117983 */ /* 0x001f240000300800 */
[----:B----4-:R-:W-:-:S02]  /*54270*/  PRMT R17, R17, 0x5410, R16 ;  /* 0x0000541011117816 */ /* 0x010fc40000000010 */
[----:B------:R-:W4:Y:S04]  /*54280*/  LDL.LU R16, [R1+0xca8] ;  /* 0x000ca80001107983 */ /* 0x000f280000300800 */
[----:B------:R0:W-:Y:S01]  /*54290*/  STL [R1+0x44], R17 ;  /* 0x0000441101007387 */ /* 0x0001e20000100800 */
[----:B------:R-:W-:Y:S02]  /*542a0*/  PRMT R8, R8, 0x5410, R10 ;  /* 0x0000541008087816 */ /* 0x000fe4000000000a */
[----:B------:R-:W-:Y:S02]  /*542b0*/  PRMT R4, R4, 0x5410, R6 ;  /* 0x0000541004047816 */ /* 0x000fe40000000006 */
[----:B------:R-:W-:Y:S01]  /*542c0*/  PRMT R21, R21, 0x5410, R3 ;  /* 0x0000541015157816 */ /* 0x000fe20000000003 */
[----:B0-----:R-:W5:Y:S01]  /*542d0*/  LDL.LU R17, [R1+0xca4] ;  /* 0x000ca40001117983 */ /* 0x001f620000300800 */
[----:B------:R-:W-:-:S02]  /*542e0*/  PRMT R23, R23, 0x5410, R22 ;  /* 0x0000541017177816 */ /* 0x000fc40000000016 */
[----:B------:R-:W-:Y:S02]  /*542f0*/  PRMT R13, R13, 0x5410, R24 ;  /* 0x000054100d0d7816 */ /* 0x000fe40000000018 */
[----:B------:R-:W-:Y:S02]  /*54300*/  PRMT R27, R27, 0x5410, R26 ;  /* 0x000054101b1b7816 */ /* 0x000fe4000000001a */
[----:B------:R-:W-:Y:S02]  /*54310*/  PRMT R29, R29, 0x5410, R28 ;  /* 0x000054101d1d7816 */ /* 0x000fe4000000001c */
[----:B----4-:R-:W-:Y:S02]  /*54320*/  PRMT R15, R15, 0x5410, R16 ;  /* 0x000054100f0f7816 */ /* 0x010fe40000000010 */
[----:B------:R-:W5:Y:S04]  /*54330*/  LDL.LU R16, [R1+0xca0] ;  /* 0x000ca00001107983 */ /* 0x000f680000300800 */
[----:B------:R0:W-:Y:S04]  /*54340*/  STL [R1+0x3c], R15 ;  /* 0x00003c0f01007387 */ /* 0x0001e80000100800 */
[----:B0-----:R-:W4:Y:S04]  /*54350*/  LDL.LU R15, [R1+0xc9c] ;  /* 0x000c9c00010f7983 */ /* 0x001f280000300800 */
[----:B------:R-:W4:Y:S04]  /*54360*/  LDL.LU R10, [R1+0xc98] ;  /* 0x000c9800010a7983 */ /* 0x000f280000300800 */
        /* <DEDUP_REMOVED lines=19> */
[----:B0-----:R-:W2:Y:S01]  /*544a0*/  LDL.LU R29, [R1+0xc68] ;  /* 0x000c6800011d7983 */ /* 0x001ea20000300800 */
[----:B------:R-:W-:-:S04]  /*544b0*/  SHF.R.U32.HI R19, RZ, 0x8, R19 ;  /* 0x00000008ff137819 */ /* 0x000fc80000011613 */
[----:B------:R-:W-:Y:S02]  /*544c0*/  LOP3.LUT R19, R19, 0xffff, RZ, 0xc0, !PT ;  /* 0x0000ffff13137812 */ /* 0x000fe400078ec0ff */
[----:B--2---:R-:W-:Y:S02]  /*544d0*/  PRMT R28, R29, 0x5410, R28 ;  /* 0x000054101d1c7816 */ /* 0x004fe4000000001c */
[----:B------:R-:W2:Y:S04]  /*544e0*/  LDL.LU R29, [R1+0x5d0] ;  /* 0x0005d000011d7983 */ /* 0x000ea80000300800 */
[----:B------:R0:W-:Y:S04]  /*544f0*/  STL [R1+0x5c], R28 ;  /* 0x00005c1c01007387 */ /* 0x0001e80000100800 */
[----:B0-----:R-:W3:Y:S01]  /*54500*/  LDL.LU R28, [R1+0x1b4] ;  /* 0x0001b400011c7983 */ /* 0x001ee20000300800 */
[----:B------:R-:W-:-:S02]  /*54510*/  PRMT R26, R27, 0x5410, R26 ;  /* 0x000054101b1a7816 */ /* 0x000fc4000000001a */
[----:B------:R-:W-:Y:S02]  /*54520*/  PRMT R23, R24, 0x5410, R23 ;  /* 0x0000541018177816 */ /* 0x000fe40000000017 */
[----:B------:R-:W-:Y:S02]  /*54530*/  PRMT R22, R22, 0x5410, R21 ;  /* 0x0000541016167816 */ /* 0x000fe40000000015 */
[----:B------:R-:W-:Y:S02]  /*54540*/  PRMT R21, R3, 0x5410, R4 ;  /* 0x0000541003157816 */ /* 0x000fe40000000004 */
[----:B------:R-:W-:Y:S01]  /*54550*/  PRMT R3, R6, 0x5410, R8 ;  /* 0x0000541006037816 */ /* 0x000fe20000000008 */
[----:B------:R-:W-:Y:S04]  /*54560*/  STL [R1+0x60], R26 ;  /* 0x0000601a01007387 */ /* 0x000fe80000100800 */
[----:B------:R-:W-:Y:S01]  /*54570*/  STL [R1+0x64], R23 ;  /* 0x0000641701007387 */ /* 0x000fe20000100800 */
[----:B----4-:R-:W-:-:S03]  /*54580*/  PRMT R4, R10, 0x5410, R15 ;  /* 0x000054100a047816 */ /* 0x010fc6000000000f */
[----:B------:R-:W-:Y:S01]  /*54590*/  STL [R1+0x68], R22 ;  /* 0x0000681601007387 */ /* 0x000fe20000100800 */
[----:B------:R-:W-:-:S03]  /*545a0*/  PRMT R19, R19, 0x3340, R1 ;  /* 0x0000334013137816 */ /* 0x000fc60000000001 */
[----:B------:R-:W-:Y:S04]  /*545b0*/  STL [R1+0x70], R21 ;  /* 0x0000701501007387 */ /* 0x000fe80000100800 */
[----:B------:R-:W4:Y:S04]  /*545c0*/  LDL.LU R15, [R1+0x594] ;  /* 0x00059400010f7983 */ /* 0x000f280000300800 */
[----:B------:R-:W-:Y:S01]  /*545d0*/  STL [R1+0x74], R3 ;  /* 0x0000740301007387 */ /* 0x000fe20000100800 */
[----:B-----5:R-:W-:-:S03]  /*545e0*/  PRMT R6, R16, 0x5410, R17 ;  /* 0x0000541010067816 */ /* 0x020fc60000000011 */
[----:B------:R0:W-:Y:S04]  /*545f0*/  STL [R1+0x78], R4 ;  /* 0x0000780401007387 */ /* 0x0001e80000100800 */
[----:B------:R1:W-:Y:S01]  /*54600*/  STL [R1+0x7c], R6 ;  /* 0x00007c0601007387 */ /* 0x0003e20000100800 */
[----:B0-----:R-:W-:-:S03]  /*54610*/  PRMT R4, R18, 0x5410, R19 ;  /* 0x0000541012047816 */ /* 0x001fc60000000013 */
[----:B------:R-:W5:Y:S04]  /*54620*/  LDL.LU R18, [R1+0x4e0] ;  /* 0x0004e00001127983 */ /* 0x000f680000300800 */
[----:B------:R3:W-:Y:S01]  /*54630*/  STL [R1+0x80], R4 ;  /* 0x0000800401007387 */ /* 0x0007e20000100800 */
[----:B------:R-:W-:-:S03]  /*54640*/  LOP3.LUT R8, R14, 0xffff, RZ, 0xc0, !PT ;  /* 0x0000ffff0e087812 */ /* 0x000fc600078ec0ff */
[----:B------:R-:W4:Y:S04]  /*54650*/  LDL.LU R24, [R1+0x1a8] ;  /* 0x0001a80001187983 */ /* 0x000f280000300800 */
[----:B------:R-:W4:Y:S04]  /*54660*/  LDL.LU R23, [R1+0x1a4] ;  /* 0x0001a40001177983 */ /* 0x000f280000300800 */
[----:B------:R-:W4:Y:S01]  /*54670*/  LDL.LU R19, [R1+0x1a0] ;  /* 0x0001a00001137983 */ /* 0x000f220000300800 */
[----:B-1----:R-:W-:-:S03]  /*54680*/  PRMT R6, R13, 0x4210, R8 ;  /* 0x000042100d067816 */ /* 0x002fc60000000008 */
[----:B------:R-:W4:Y:S04]  /*54690*/  LDL.LU R16, [R1+0x690] ;  /* 0x0006900001107983 */ /* 0x000f280000300800 */
[----:B------:R-:W4:Y:S04]  /*546a0*/  LDL R27, [R1+0x45c] ;  /* 0x00045c00011b7983 */ /* 0x000f280000100800 */
[----:B------:R-:W4:Y:S04]  /*546b0*/  LDL.LU R17, [R1+0x4e4] ;  /* 0x0004e40001117983 */ /* 0x000f280000300800 */
[----:B------:R-:W4:Y:S04]  /*546c0*/  LDL.LU R22, [R1+0x694] ;  /* 0x0006940001167983 */ /* 0x000f280000300800 */
[----:B------:R-:W4:Y:S04]  /*546d0*/  LDL R21, [R1+0x46c] ;  /* 0x00046c0001157983 */ /* 0x000f280000100800 */
[----:B------:R-:W4:Y:S01]  /*546e0*/  LDL.LU R26, [R1+0x62c] ;  /* 0x00062c00011a7983 */ /* 0x000f220000300800 */
[----:B------:R-:W-:-:S02]  /*546f0*/  PRMT R7, R7, 0x5210, R8 ;  /* 0x0000521007077816 */ /* 0x000fc40000000008 */
[----:B--2---:R-:W-:Y:S02]  /*54700*/  LOP3.LUT R3, R29, 0xffff, RZ, 0xc0, !PT ;  /* 0x0000ffff1d037812 */ /* 0x004fe400078ec0ff */
[----:B------:R-:W2:Y:S02]  /*54710*/  LDL R29, [R1+0x444] ;  /* 0x00044400011d7983 */ /* 0x000ea40000100800 */
[--C-:B------:R-:W-:Y:S02]  /*54720*/  PRMT R5, R5, 0x5210, R3.reuse ;  /* 0x0000521005057816 */ /* 0x100fe40000000003 */
[----:B---3--:R-:W-:Y:S02]  /*54730*/  PRMT R4, R28, 0x4210, R3 ;  /* 0x000042101c047816 */ /* 0x008fe40000000003 */
[----:B------:R-:W-:Y:S01]  /*54740*/  LOP3.LUT R3, R9, 0xffff, RZ, 0xc0, !PT ;  /* 0x0000ffff09037812 */ /* 0x000fe200078ec0ff */
[----:B------:R-:W3:Y:S01]  /*54750*/  LDL.LU R28, [R1+0x1ac] ;  /* 0x0001ac00011c7983 */ /* 0x000ee20000300800 */
[----:B------:R-:W0:Y:S03]  /*54760*/  S2R R9, SR_TID.X ;  /* 0x0000000000097919 */ /* 0x000e260000002100 */
[----:B------:R-:W2:Y:S04]  /*54770*/  LDL.LU R8, [R1+0x1bc] ;  /* 0x0001bc0001087983 */ /* 0x000ea80000300800 */
[----:B------:R-:W3:Y:S01]  /*54780*/  LDL.LU R10, [R1+0x1c0] ;  /* 0x0001c000010a7983 */ /* 0x000ee20000300800 */
[----:B0-----:R-:W-:-:S02]  /*54790*/  IMAD.SHL.U32 R13, R9, 0x8, RZ ;  /* 0x00000008090d7824 */ /* 0x001fc400078e00ff */
[----:B------:R-:W-:-:S03]  /*547a0*/  IMAD.SHL.U32 R9, R9, 0x200, RZ ;  /* 0x0000020009097824 */ /* 0x000fc600078e00ff */
[----:B------:R-:W-:Y:S02]  /*547b0*/  LOP3.LUT R13, R13, 0x80, RZ, 0xc0, !PT ;  /* 0x000000800d0d7812 */ /* 0x000fe400078ec0ff */
[----:B------:R-:W-:-:S04]  /*547c0*/  LOP3.LUT R9, R9, 0x1000, RZ, 0xc0, !PT ;  /* 0x0000100009097812 */ /* 0x000fc800078ec0ff */
[----:B------:R-:W-:Y:S02]  /*547d0*/  IADD3 R13, PT, PT, R13, UR7, R9 ;  /* 0x000000070d0d7c10 */ /* 0x000fe4000fffe009 */
[----:B------:R-:W3:Y:S01]  /*547e0*/  LDL.LU R9, [R1+0xc64] ;  /* 0x000c640001097983 */ /* 0x000ee20000300800 */
[----:B------:R-:W0:Y:S02]  /*547f0*/  S2R R14, SR_TID.X ;  /* 0x00000000000e7919 */ /* 0x000e240000002100 */
[----:B0-----:R-:W-:-:S04]  /*54800*/  LOP3.LUT R14, R14, 0x1e0, RZ, 0xc0, !PT ;  /* 0x000001e00e0e7812 */ /* 0x001fc800078ec0ff */
[----:B------:R-:W-:Y:S02]  /*54810*/  LEA R13, R14, R13, 0x8 ;  /* 0x0000000d0e0d7211 */ /* 0x000fe400078e40ff */
[----:B------:R-:W4:Y:S01]  /*54820*/  LDL.LU R14, [R1+0xc60] ;  /* 0x000c6000010e7983 */ /* 0x000f220000300800 */
[--C-:B--2---:R-:W-:Y:S02]  /*54830*/  PRMT R8, R8, 0x4210, R3.reuse ;  /* 0x0000421008087816 */ /* 0x104fe40000000003 */
[----:B---3--:R-:W-:Y:S02]  /*54840*/  PRMT R9, R9, 0x5210, R3 ;  /* 0x0000521009097816 */ /* 0x008fe40000000003 */
[----:B------:R-:W0:Y:S02]  /*54850*/  S2R R3, SR_TID.X ;  /* 0x0000000000037919 */ /* 0x000e240000002100 */
[----:B0-----:R-:W-:-:S05]  /*54860*/  IMAD.SHL.U32 R3, R3, 0x10, RZ ;  /* 0x0000001003037824 */ /* 0x001fca00078e00ff */
[----:B------:R-:W-:-:S05]  /*54870*/  LOP3.LUT R3, R3, 0x70, RZ, 0xc0, !PT ;  /* 0x0000007003037812 */ /* 0x000fca00078ec0ff */
[----:B------:R-:W-:Y:S02]  /*54880*/  IMAD.IADD R3, R3, 0x1, R13 ;  /* 0x0000000103037824 */ /* 0x000fe400078e020d */
[----:B------:R-:W2:Y:S01]  /*54890*/  LDL.LU R13, [R1+0xc5c] ;  /* 0x000c5c00010d7983 */ /* 0x000ea20000300800 */
[----:B----4-:R-:W-:-:S04]  /*548a0*/  LOP3.LUT R15, R15, 0xffff, RZ, 0xc0, !PT ;  /* 0x0000ffff0f0f7812 */ /* 0x010fc800078ec0ff */
[--C-:B------:R-:W-:Y:S02]  /*548b0*/  PRMT R10, R10, 0x4210, R15.reuse ;  /* 0x000042100a0a7816 */ /* 0x100fe4000000000f */
[----:B------:R-:W-:Y:S02]  /*548c0*/  PRMT R11, R11, 0x5210, R15 ;  /* 0x000052100b0b7816 */ /* 0x000fe4000000000f */
[----:B------:R-:W3:Y:S01]  /*548d0*/  LDL.LU R15, [R1+0x550] ;  /* 0x00055000010f7983 */ /* 0x000ee20000300800 */
[----:B--2---:R-:W-:-:S03]  /*548e0*/  PRMT R13, R13, 0x5410, R14 ;  /* 0x000054100d0d7816 */ /* 0x004fc6000000000e */
[----:B------:R-:W2:Y:S04]  /*548f0*/  LDL.LU R14, [R1+0x554] ;  /* 0x00055400010e7983 */ /* 0x000ea80000300800 */
[----:B------:R3:W-:Y:S04]  /*54900*/  STSM.16.M88.4 [R3], R4 ;  /* 0x0000000403007844 */ /* 0x0007e80000000200 */
[----:B------:R5:W-:Y:S04]  /*54910*/  STSM.16.M88.4 [R3+0x100], R8 ;  /* 0x0001000803007844 */ /* 0x000be80000000200 */
[----:B------:R0:W-:Y:S01]  /*54920*/  STL [R1+0x6c], R13 ;  /* 0x00006c0d01007387 */ /* 0x0001e20000100800 */
[----:B---3--:R-:W-:-:S02]  /*54930*/  LOP3.LUT R7, R15, 0xffff, RZ, 0xc0, !PT ;  /* 0x0000ffff0f077812 */ /* 0x008fc400078ec0ff */
[----:B-----5:R-:W-:Y:S02]  /*54940*/  LOP3.LUT R9, R18, 0xffff, RZ, 0xc0, !PT ;  /* 0x0000ffff12097812 */ /* 0x020fe400078ec0ff */
[----:B------:R-:W-:Y:S02]  /*54950*/  PRMT R6, R23, 0x4210, R7 ;  /* 0x0000421017067816 */ /* 0x000fe40000000007 */
[--C-:B------:R-:W-:Y:S02]  /*54960*/  PRMT R8, R19, 0x4210, R9.reuse ;  /* 0x0000421013087816 */ /* 0x100fe40000000009 */
[----:B------:R-:W-:Y:S02]  /*54970*/  PRMT R9, R0, 0x5210, R9 ;  /* 0x0000521000097816 */ /* 0x000fe40000000009 */
[----:B------:R-:W-:Y:S02]  /*54980*/  IADD3 R0, PT, PT, R27, -R16, RZ ;  /* 0x800000101b007210 */ /* 0x000fe40007ffe0ff */
[----:B------:R-:W-:-:S04]  /*54990*/  LOP3.LUT R11, R17, 0xffff, RZ, 0xc0, !PT ;  /* 0x0000ffff110b7812 */ /* 0x000fc800078ec0ff */
[----:B------:R-:W-:Y:S02]  /*549a0*/  PRMT R10, R28, 0x4210, R11 ;  /* 0x000042101c0a7816 */ /* 0x000fe4000000000b */
[----:B------:R-:W-:Y:S01]  /*549b0*/  PRMT R7, R2, 0x5210, R7 ;  /* 0x0000521002077816 */ /* 0x000fe20000000007 */
[----:B------:R-:W-:Y:S02]  /*549c0*/  IMAD.IADD R2, R21, 0x1, -R22 ;  /* 0x0000000115027824 */ /* 0x000fe400078e0a16 */
[----:B------:R-:W-:Y:S01]  /*549d0*/  FADD R0, R0, -1 ;  /* 0xbf80000000007421 */ /* 0x000fe20000000000 */
[----:B--2---:R-:W-:-:S04]  /*549e0*/  LOP3.LUT R5, R14, 0xffff, RZ, 0xc0, !PT ;  /* 0x0000ffff0e057812 */ /* 0x004fc800078ec0ff */
[--C-:B------:R-:W-:Y:S02]  /*549f0*/  PRMT R4, R24, 0x4210, R5.reuse ;  /* 0x0000421018047816 */ /* 0x100fe40000000005 */
[----:B------:R-:W2:Y:S04]  /*54a00*/  LDL.LU R24, [R1+0x49c] ;  /* 0x00049c0001187983 */ /* 0x000ea80000300800 */
[----:B------:R-:W3:Y:S04]  /*54a10*/  LDL.LU R23, [R1+0x1b0] ;  /* 0x0001b00001177983 */ /* 0x000ee80000300800 */
[----:B------:R-:W4:Y:S01]  /*54a20*/  LDL.LU R27, [R1+0x4a0] ;  /* 0x0004a000011b7983 */ /* 0x000f220000300800 */
[----:B------:R-:W-:-:S02]  /*54a30*/  PRMT R5, R12, 0x5210, R5 ;  /* 0x000052100c057816 */ /* 0x000fc40000000005 */
[----:B------:R-:W-:Y:S02]  /*54a40*/  IADD3 R12, PT, PT, R29, -R26, RZ ;  /* 0x8000001a1d0c7210 */ /* 0x000fe40007ffe0ff */
[----:B------:R-:W5:Y:S04]  /*54a50*/  LDL.LU R26, [R1+0x1c4] ;  /* 0x0001c400011a7983 */ /* 0x000f680000300800 */
[----:B------:R-:W5:Y:S04]  /*54a60*/  LDL.LU R19, [R1] ;  /* 0x0000000001137983 */ /* 0x000f680000300800 */
[----:B------:R-:W5:Y:S04]  /*54a70*/  LDL.LU R29, [R1+0x678] ;  /* 0x00067800011d7983 */ /* 0x000f680000300800 */
[----:B------:R-:W5:Y:S04]  /*54a80*/  LDL R28, [R1+0x468] ;  /* 0x00046800011c7983 */ /* 0x000f680000100800 */
[----:B------:R-:W5:Y:S04]  /*54a90*/  LDL.LU R16, [R1+0x638] ;  /* 0x0006380001107983 */ /* 0x000f680000300800 */
[----:B------:R-:W5:Y:S04]  /*54aa0*/  LDL R17, [R1+0x42c] ;  /* 0x00042c0001117983 */ /* 0x000f680000100800 */
[----:B------:R-:W5:Y:S04]  /*54ab0*/  LDL.LU R22, [R1+0x63c] ;  /* 0x00063c0001167983 */ /* 0x000f680000300800 */
[----:B------:R-:W5:Y:S01]  /*54ac0*/  LDL R21, [R1+0x448] ;  /* 0x0004480001157983 */ /* 0x000f620000100800 */
[----:B------:R-:W-:Y:S01]  /*54ad0*/  IMAD.MOV.U32 R14, RZ, RZ, 0x3dc6b27f ;  /* 0x3dc6b27fff0e7424 */ /* 0x000fe200078e00ff */
[----:B------:R-:W-:-:S03]  /*54ae0*/  PRMT R11, R20, 0x5210, R11 ;  /* 0x00005210140b7816 */ /* 0x000fc6000000000b */
[C---:B0-----:R-:W-:Y:S01]  /*54af0*/  FFMA.FTZ R13, R0.reuse, R14, -0.16845393180847167969 ;  /* 0xbe2c7f30000d7423 */ /* 0x041fe2000001000e */
[----:B------:R-:W-:Y:S03]  /*54b00*/  STSM.16.M88.4 [R3+0x200], R4 ;  /* 0x0002000403007844 */ /* 0x000fe60000000200 */
[C---:B------:R-:W-:Y:S01]  /*54b10*/  FFMA.FTZ R13, R0.reuse, R13, 0.1716887056827545166 ;  /* 0x3e2fcf2a000d7423 */ /* 0x040fe2000001000d */
[----:B------:R0:W-:Y:S03]  /*54b20*/  STSM.16.M88.4 [R3+0x300], R8 ;  /* 0x0003000803007844 */ /* 0x0001e60000000200 */
[----:B0-----:R-:W-:-:S04]  /*54b30*/  FFMA.FTZ R10, R0, R13, -0.17900948226451873779 ;  /* 0xbe374e43000a7423 */ /* 0x001fc8000001000d */
[----:B------:R-:W-:-:S04]  /*54b40*/  FFMA.FTZ R10, R0, R10, 0.20512372255325317383 ;  /* 0x3e520bf4000a7423 */ /* 0x000fc8000001000a */
[----:B------:R-:W-:-:S04]  /*54b50*/  FFMA.FTZ R10, R0, R10, -0.24046532809734344482 ;  /* 0xbe763c8b000a7423 */ /* 0x000fc8000001000a */
[----:B------:R-:W-:-:S04]  /*54b60*/  FFMA.FTZ R10, R0, R10, 0.28857114911079406738 ;  /* 0x3e93bf99000a7423 */ /* 0x000fc8000001000a */
[----:B------:R-:W-:Y:S01]  /*54b70*/  FFMA.FTZ R10, R0, R10, -0.36067417263984680176 ;  /* 0xbeb8aa49000a7423 */ /* 0x000fe2000001000a */
[----:B------:R-:W-:Y:S01]  /*54b80*/  FADD R2, R2, -1 ;  /* 0xbf80000002027421 */ /* 0x000fe20000000000 */
[----:B------:R-:W-:Y:S02]  /*54b90*/  FADD R12, R12, -1 ;  /* 0xbf8000000c0c7421 */ /* 0x000fe40000000000 */
[----:B------:R-:W-:Y:S01]  /*54ba0*/  FFMA.FTZ R10, R0, R10, 0.48089820146560668945 ;  /* 0x3ef6384a000a7423 */ /* 0x000fe2000001000a */
[-C--:B------:R-:W-:Y:S01]  /*54bb0*/  FFMA.FTZ R5, R2, R14.reuse, -0.16845393180847167969 ;  /* 0xbe2c7f3002057423 */ /* 0x080fe2000001000e */
[----:B------:R-:W-:Y:S02]  /*54bc0*/  FFMA.FTZ R4, R12, R14, -0.16845393180847167969 ;  /* 0xbe2c7f300c047423 */ /* 0x000fe4000001000e */
[----:B------:R-:W-:Y:S01]  /*54bd0*/  FFMA.FTZ R10, R0, R10, -0.72134751081466674805 ;  /* 0xbf38aa3b000a7423 */ /* 0x000fe2000001000a */
[----:B------:R-:W-:Y:S01]  /*54be0*/  FFMA.FTZ R9, R2, R5, 0.1716887056827545166 ;  /* 0x3e2fcf2a02097423 */ /* 0x000fe20000010005 */
[----:B------:R-:W-:-:S02]  /*54bf0*/  FFMA.FTZ R4, R12, R4, 0.1716887056827545166 ;  /* 0x3e2fcf2a0c047423 */ /* 0x000fc40000010004 */
[----:B------:R-:W-:Y:S02]  /*54c00*/  FMUL R10, R0, R10 ;  /* 0x0000000a000a7220 */ /* 0x000fe40000400000 */
[----:B------:R-:W-:Y:S02]  /*54c10*/  FFMA.FTZ R11, R12, R4, -0.17900948226451873779 ;  /* 0xbe374e430c0b7423 */ /* 0x000fe40000010004 */
[----:B------:R-:W-:-:S04]  /*54c20*/  FMUL R10, R0, R10 ;  /* 0x0000000a000a7220 */ /* 0x000fc80000400000 */
[----:B------:R-:W-:Y:S01]  /*54c30*/  FFMA.FTZ R0, R0, 1.4426950216293334961, R10 ;  /* 0x3fb8aa3b00007823 */ /* 0x000fe2000001000a */
[----:B------:R-:W-:-:S04]  /*54c40*/  FFMA.FTZ R9, R2, R9, -0.17900948226451873779 ;  /* 0xbe374e4302097423 */ /* 0x000fc80000010009 */
[----:B------:R-:W-:-:S04]  /*54c50*/  FFMA.FTZ R9, R2, R9, 0.20512372255325317383 ;  /* 0x3e520bf402097423 */ /* 0x000fc80000010009 */
[----:B------:R-:W-:-:S04]  /*54c60*/  FFMA.FTZ R9, R2, R9, -0.24046532809734344482 ;  /* 0xbe763c8b02097423 */ /* 0x000fc80000010009 */
[----:B------:R-:W-:-:S04]  /*54c70*/  FFMA.FTZ R9, R2, R9, 0.28857114911079406738 ;  /* 0x3e93bf9902097423 */ /* 0x000fc80000010009 */
[----:B------:R-:W-:-:S04]  /*54c80*/  FFMA.FTZ R9, R2, R9, -0.36067417263984680176 ;  /* 0xbeb8aa4902097423 */ /* 0x000fc80000010009 */
[----:B------:R-:W-:-:S04]  /*54c90*/  FFMA.FTZ R9, R2, R9, 0.48089820146560668945 ;  /* 0x3ef6384a02097423 */ /* 0x000fc80000010009 */
[----:B------:R-:W-:-:S04]  /*54ca0*/  FFMA.FTZ R9, R2, R9, -0.72134751081466674805 ;  /* 0xbf38aa3b02097423 */ /* 0x000fc80000010009 */
[----:B------:R-:W-:Y:S01]  /*54cb0*/  FMUL R9, R2, R9 ;  /* 0x0000000902097220 */ /* 0x000fe20000400000 */
[----:B--2---:R-:W-:Y:S02]  /*54cc0*/  LOP3.LUT R5, R24, 0xffff, RZ, 0xc0, !PT ;  /* 0x0000ffff18057812 */ /* 0x004fe400078ec0ff */
[----:B----4-:R-:W-:Y:S01]  /*54cd0*/  LOP3.LUT R7, R27, 0xffff, RZ, 0xc0, !PT ;  /* 0x0000ffff1b077812 */ /* 0x010fe200078ec0ff */
[----:B------:R-:W2:Y:S01]  /*54ce0*/  LDL.LU R24, [R1+0x548] ;  /* 0x0005480001187983 */ /* 0x000ea20000300800 */
[----:B---3--:R-:W-:-:S03]  /*54cf0*/  PRMT R4, R23, 0x4210, R5 ;  /* 0x0000421017047816 */ /* 0x008fc60000000005 */
[----:B------:R-:W2:Y:S01]  /*54d00*/  LDL R23, [R1+0x414] ;  /* 0x0004140001177983 */ /* 0x000ea20000100800 */
[----:B-----5:R-:W-:-:S03]  /*54d10*/  PRMT R6, R26, 0x4210, R7 ;  /* 0x000042101a067816 */ /* 0x020fc60000000007 */
[----:B------:R-:W3:Y:S04]  /*54d20*/  LDL.LU R27, [R1+0x544] ;  /* 0x00054400011b7983 */ /* 0x000ee80000300800 */
[----:B------:R-:W3:Y:S04]  /*54d30*/  LDL R26, [R1+0x430] ;  /* 0x00043000011a7983 */ /* 0x000ee80000100800 */
[----:B------:R-:W-:Y:S04]  /*54d40*/  STL [R1+0xbfc], R3 ;  /* 0x000bfc0301007387 */ /* 0x000fe80000100800 */
[----:B------:R-:W-:Y:S01]  /*54d50*/  STL [R1], R0 ;  /* 0x0000000001007387 */ /* 0x000fe20000100800 */
[----:B------:R-:W-:-:S03]  /*54d60*/  PRMT R7, R19, 0x5210, R7 ;  /* 0x0000521013077816 */ /* 0x000fc60000000007 */
[----:B------:R-:W4:Y:S04]  /*54d70*/  LDL.LU R18, [R1+0x530] ;  /* 0x0005300001127983 */ /* 0x000f280000300800 */
[----:B------:R-:W4:Y:S01]  /*54d80*/  LDL R19, [R1+0x400] ;  /* 0x0004000001137983 */ /* 0x000f220000100800 */
[----:B------:R-:W-:Y:S01]  /*54d90*/  FMUL R9, R2, R9 ;  /* 0x0000000902097220 */ /* 0x000fe20000400000 */
[----:B------:R-:W-:-:S03]  /*54da0*/  IMAD.IADD R8, R28, 0x1, -R29 ;  /* 0x000000011c087824 */ /* 0x000fc600078e0a1d */
[----:B------:R-:W-:Y:S01]  /*54db0*/  FFMA.FTZ R29, R2, 1.4426950216293334961, R9 ;  /* 0x3fb8aa3b021d7823 */ /* 0x000fe20000010009 */
[----:B------:R-:W-:Y:S02]  /*54dc0*/  IADD3 R2, PT, PT, R17, -R16, RZ ;  /* 0x8000001011027210 */ /* 0x000fe40007ffe0ff */
[----:B------:R-:W5:Y:S04]  /*54dd0*/  LDL.LU R16, [R1+0x52c] ;  /* 0x00052c0001107983 */ /* 0x000f680000300800 */
[----:B------:R-:W5:Y:S01]  /*54de0*/  LDL R17, [R1+0x418] ;  /* 0x0004180001117983 */ /* 0x000f620000100800 */
[----:B------:R-:W-:-:S05]  /*54df0*/  PRMT R5, R25, 0x5210, R5 ;  /* 0x0000521019057816 */ /* 0x000fca0000000005 */
[----:B------:R0:W-:Y:S01]  /*54e00*/  STSM.16.M88.4 [R3+0x400], R4 ;  /* 0x0004000403007844 */ /* 0x0001e20000000200 */
[----:B------:R-:W-:Y:S01]  /*54e10*/  FADD R2, R2, -1 ;  /* 0xbf80000002027421 */ /* 0x000fe20000000000 */
[----:B0-----:R-:W-:Y:S02]  /*54e20*/  IMAD.IADD R5, R21, 0x1, -R22 ;  /* 0x0000000115057824 */ /* 0x001fe400078e0a16 */
[----:B------:R-:W5:Y:S04]  /*54e30*/  LDL.LU R22, [R1+0x488] ;  /* 0x0004880001167983 */ /* 0x000f680000300800 */
[----:B------:R-:W5:Y:S01]  /*54e40*/  LDL R21, [R1+0x3f0] ;  /* 0x0003f00001157983 */ /* 0x000f620000100800 */
[----:B------:R-:W-:Y:S02]  /*54e50*/  IMAD.MOV.U32 R3, RZ, RZ, 0x3dc6b27f ;  /* 0x3dc6b27fff037424 */ /* 0x000fe400078e00ff */
[----:B------:R-:W-:-:S02]  /*54e60*/  FADD R5, R5, -1 ;  /* 0xbf80000005057421 */ /* 0x000fc40000000000 */
[CC--:B------:R-:W-:Y:S02]  /*54e70*/  FFMA.FTZ R7, R2.reuse, R3.reuse, -0.16845393180847167969 ;  /* 0xbe2c7f3002077423 */ /* 0x0c0fe40000010003 */
[C---:B------:R-:W-:Y:S02]  /*54e80*/  FFMA.FTZ R9, R5.reuse, R3, -0.16845393180847167969 ;  /* 0xbe2c7f3005097423 */ /* 0x040fe40000010003 */
[C---:B------:R-:W-:Y:S02]  /*54e90*/  FFMA.FTZ R7, R2.reuse, R7, 0.1716887056827545166 ;  /* 0x3e2fcf2a02077423 */ /* 0x040fe40000010007 */
[C---:B------:R-:W-:Y:S02]  /*54ea0*/  FFMA.FTZ R9, R5.reuse, R9, 0.1716887056827545166 ;  /* 0x3e2fcf2a05097423 */ /* 0x040fe40000010009 */
[----:B------:R-:W-:Y:S02]  /*54eb0*/  FFMA.FTZ R7, R2, R7, -0.17900948226451873779 ;  /* 0xbe374e4302077423 */ /* 0x000fe40000010007 */
[----:B------:R-:W-:-:S02]  /*54ec0*/  FFMA.FTZ R9, R5, R9, -0.17900948226451873779 ;  /* 0xbe374e4305097423 */ /* 0x000fc40000010009 */
[C---:B------:R-:W-:Y:S02]  /*54ed0*/  FFMA.FTZ R7, R2.reuse, R7, 0.20512372255325317383 ;  /* 0x3e520bf402077423 */ /* 0x040fe40000010007 */
[C---:B------:R-:W-:Y:S02]  /*54ee0*/  FFMA.FTZ R9, R5.reuse, R9, 0.20512372255325317383 ;  /* 0x3e520bf405097423 */ /* 0x040fe40000010009 */
[C---:B------:R-:W-:Y:S02]  /*54ef0*/  FFMA.FTZ R7, R2.reuse, R7, -0.24046532809734344482 ;  /* 0xbe763c8b02077423 */ /* 0x040fe40000010007 */
[C---:B------:R-:W-:Y:S02]  /*54f00*/  FFMA.FTZ R9, R5.reuse, R9, -0.24046532809734344482 ;  /* 0xbe763c8b05097423 */ /* 0x040fe40000010009 */
[----:B------:R-:W-:Y:S02]  /*54f10*/  FFMA.FTZ R7, R2, R7, 0.28857114911079406738 ;  /* 0x3e93bf9902077423 */ /* 0x000fe40000010007 */
[----:B------:R-:W-:-:S02]  /*54f20*/  FFMA.FTZ R9, R5, R9, 0.28857114911079406738 ;  /* 0x3e93bf9905097423 */ /* 0x000fc40000010009 */
[C---:B------:R-:W-:Y:S02]  /*54f30*/  FFMA.FTZ R7, R2.reuse, R7, -0.36067417263984680176 ;  /* 0xbeb8aa4902077423 */ /* 0x040fe40000010007 */
[C---:B------:R-:W-:Y:S02]  /*54f40*/  FFMA.FTZ R9, R5.reuse, R9, -0.36067417263984680176 ;  /* 0xbeb8aa4905097423 */ /* 0x040fe40000010009 */
[----:B------:R-:W-:Y:S02]  /*54f50*/  FFMA.FTZ R7, R2, R7, 0.48089820146560668945 ;  /* 0x3ef6384a02077423 */ /* 0x000fe40000010007 */
[C---:B------:R-:W-:Y:S01]  /*54f60*/  FFMA.FTZ R9, R5.reuse, R9, 0.48089820146560668945 ;  /* 0x3ef6384a05097423 */ /* 0x040fe20000010009 */
[----:B------:R-:W-:Y:S01]  /*54f70*/  FADD R8, R8, -1 ;  /* 0xbf80000008087421 */ /* 0x000fe20000000000 */
[----:B------:R-:W-:Y:S02]  /*54f80*/  FFMA.FTZ R7, R2, R7, -0.72134751081466674805 ;  /* 0xbf38aa3b02077423 */ /* 0x000fe40000010007 */
[----:B------:R-:W-:Y:S01]  /*54f90*/  FFMA.FTZ R9, R5, R9, -0.72134751081466674805 ;  /* 0xbf38aa3b05097423 */ /* 0x000fe20000010009 */
[----:B------:R-:W-:Y:S01]  /*54fa0*/  FFMA.FTZ R4, R8, R3, -0.16845393180847167969 ;  /* 0xbe2c7f3008047423 */ /* 0x000fe20000010003 */
[----:B------:R-:W-:-:S02]  /*54fb0*/  FMUL R7, R2, R7 ;  /* 0x0000000702077220 */ /* 0x000fc40000400000 */
[C---:B------:R-:W-:Y:S01]  /*54fc0*/  FMUL R9, R5.reuse, R9 ;  /* 0x0000000905097220 */ /* 0x040fe20000400000 */
[----:B------:R-:W-:Y:S01]  /*54fd0*/  FFMA.FTZ R4, R8, R4, 0.1716887056827545166 ;  /* 0x3e2fcf2a08047423 */ /* 0x000fe20000010004 */
[----:B------:R-:W-:Y:S02]  /*54fe0*/  FMUL R7, R2, R7 ;  /* 0x0000000702077220 */ /* 0x000fe40000400000 */
[C---:B------:R-:W-:Y:S01]  /*54ff0*/  FMUL R9, R5.reuse, R9 ;  /* 0x0000000905097220 */ /* 0x040fe20000400000 */
[----:B------:R-:W-:Y:S01]  /*55000*/  FFMA.FTZ R6, R8, R4, -0.17900948226451873779 ;  /* 0xbe374e4308067423 */ /* 0x000fe20000010004 */
[----:B------:R-:W-:Y:S02]  /*55010*/  FFMA.FTZ R7, R2, 1.4426950216293334961, R7 ;  /* 0x3fb8aa3b02077823 */ /* 0x000fe40000010007 */
[----:B------:R-:W-:Y:S01]  /*55020*/  FFMA.FTZ R2, R5, 1.4426950216293334961, R9 ;  /* 0x3fb8aa3b05027823 */ /* 0x000fe20000010009 */
[----:B------:R-:W-:-:S04]  /*55030*/  FFMA.FTZ R6, R8, R6, 0.20512372255325317383 ;  /* 0x3e520bf408067423 */ /* 0x000fc80000010006 */
[----:B------:R-:W-:-:S04]  /*55040*/  FFMA.FTZ R6, R8, R6, -0.24046532809734344482 ;  /* 0xbe763c8b08067423 */ /* 0x000fc80000010006 */
[----:B------:R-:W-:-:S04]  /*55050*/  FFMA.FTZ R6, R8, R6, 0.28857114911079406738 ;  /* 0x3e93bf9908067423 */ /* 0x000fc80000010006 */
[----:B------:R-:W-:-:S04]  /*55060*/  FFMA.FTZ R6, R8, R6, -0.36067417263984680176 ;  /* 0xbeb8aa4908067423 */ /* 0x000fc80000010006 */
[----:B------:R-:W-:-:S04]  /*55070*/  FFMA.FTZ R6, R8, R6, 0.48089820146560668945 ;  /* 0x3ef6384a08067423 */ /* 0x000fc80000010006 */
[----:B------:R-:W-:-:S04]  /*55080*/  FFMA.FTZ R6, R8, R6, -0.72134751081466674805 ;  /* 0xbf38aa3b08067423 */ /* 0x000fc80000010006 */
[----:B------:R-:W-:Y:S01]  /*55090*/  FMUL R6, R8, R6 ;  /* 0x0000000608067220 */ /* 0x000fe20000400000 */
[----:B--2---:R-:W-:Y:S02]  /*550a0*/  IMAD.IADD R4, R23, 0x1, -R24 ;  /* 0x0000000117047824 */ /* 0x004fe400078e0a18 */
[----:B------:R-:W2:Y:S04]  /*550b0*/  LDL.LU R24, [R1+0x4bc] ;  /* 0x0004bc0001187983 */ /* 0x000ea80000300800 */
[----:B------:R-:W2:Y:S04]  /*550c0*/  LDL R23, [R1+0x408] ;  /* 0x0004080001177983 */ /* 0x000ea80000100800 */
[----:B------:R-:W-:Y:S04]  /*550d0*/  STL [R1+0x28], R7 ;  /* 0x0000280701007387 */ /* 0x000fe80000100800 */
[----:B------:R4:W-:Y:S04]  /*550e0*/  STL [R1+0x24], R2 ;  /* 0x0000240201007387 */ /* 0x0009e80000100800 */
[----:B------:R-:W2:Y:S04]  /*550f0*/  LDL.LU R20, [R1+0x53c] ;  /* 0x00053c0001147983 */ /* 0x000ea80000300800 */
[----:B------:R-:W2:Y:S04]  /*55100*/  LDL R14, [R1+0x3d4] ;  /* 0x0003d400010e7983 */ /* 0x000ea80000100800 */
[----:B------:R-:W2:Y:S01]  /*55110*/  LDL.LU R15, [R1+0x520] ;  /* 0x00052000010f7983 */ /* 0x000ea20000300800 */
[----:B----4-:R-:W-:-:S03]  /*55120*/  IMAD.IADD R2, R19, 0x1, -R18 ;  /* 0x0000000113027824 */ /* 0x010fc600078e0a12 */
[----:B------:R-:W4:Y:S01]  /*55130*/  LDL R18, [R1+0x3f4] ;  /* 0x0003f40001127983 */ /* 0x000f220000100800 */
[----:B---3--:R-:W-:Y:S01]  /*55140*/  IADD3 R0, PT, PT, R26, -R27, RZ ;  /* 0x8000001b1a007210 */ /* 0x008fe20007ffe0ff */
[----:B------:R-:W-:Y:S02]  /*55150*/  FMUL R6, R8, R6 ;  /* 0x0000000608067220 */ /* 0x000fe40000400000 */
[----:B------:R-:W3:Y:S02]  /*55160*/  LDL.LU R19, [R1+0x470] ;  /* 0x0004700001137983 */ /* 0x000ee40000300800 */
[----:B------:R-:W-:Y:S01]  /*55170*/  FADD R0, R0, -1 ;  /* 0xbf80000000007421 */ /* 0x000fe20000000000 */
[----:B------:R-:W-:-:S03]  /*55180*/  FFMA.FTZ R27, R8, 1.4426950216293334961, R6 ;  /* 0x3fb8aa3b081b7823 */ /* 0x000fc60000010006 */
[----:B------:R-:W-:-:S04]  /*55190*/  FFMA.FTZ R6, R0, R3, -0.16845393180847167969 ;  /* 0xbe2c7f3000067423 */ /* 0x000fc80000010003 */
[----:B------:R-:W-:-:S04]  /*551a0*/  FFMA.FTZ R6, R0, R6, 0.1716887056827545166 ;  /* 0x3e2fcf2a00067423 */ /* 0x000fc80000010006 */
[----:B------:R-:W-:-:S04]  /*551b0*/  FFMA.FTZ R6, R0, R6, -0.17900948226451873779 ;  /* 0xbe374e4300067423 */ /* 0x000fc80000010006 */
[----:B------:R-:W-:Y:S01]  /*551c0*/  FFMA.FTZ R8, R0, R6, 0.20512372255325317383 ;  /* 0x3e520bf400087423 */ /* 0x000fe20000010006 */
[----:B-----5:R-:W-:Y:S02]  /*551d0*/  IMAD.IADD R6, R17, 0x1, -R16 ;  /* 0x0000000111067824 */ /* 0x020fe400078e0a10 */
[----:B------:R-:W3:Y:S01]  /*551e0*/  LDL R16, [R1+0x3c0] ;  /* 0x0003c00001107983 */ /* 0x000ee20000100800 */
[----:B------:R-:W-:-:S04]  /*551f0*/  FADD R4, R4, -1 ;  /* 0xbf80000004047421 */ /* 0x000fc80000000000 */
[----:B------:R-:W-:-:S04]  /*55200*/  FFMA.FTZ R10, R4, R3, -0.16845393180847167969 ;  /* 0xbe2c7f30040a7423 */ /* 0x000fc80000010003 */
[----:B------:R-:W-:Y:S01]  /*55210*/  FFMA.FTZ R10, R4, R10, 0.1716887056827545166 ;  /* 0x3e2fcf2a040a7423 */ /* 0x000fe2000001000a */
[----:B------:R-:W-:-:S03]  /*55220*/  FFMA.FTZ R11, R12, R11, 0.20512372255325317383 ;  /* 0x3e520bf40c0b7423 */ /* 0x000fc6000001000b */
[----:B------:R-:W-:Y:S01]  /*55230*/  FFMA.FTZ R10, R4, R10, -0.17900948226451873779 ;  /* 0xbe374e43040a7423 */ /* 0x000fe2000001000a */
[----:B------:R-:W-:-:S03]  /*55240*/  FFMA.FTZ R11, R12, R11, -0.24046532809734344482 ;  /* 0xbe763c8b0c0b7423 */ /* 0x000fc6000001000b */
[----:B------:R-:W-:Y:S01]  /*55250*/  FFMA.FTZ R10, R4, R10, 0.20512372255325317383 ;  /* 0x3e520bf4040a7423 */ /* 0x000fe2000001000a */
[----:B------:R-:W-:-:S03]  /*55260*/  FFMA.FTZ R11, R12, R11, 0.28857114911079406738 ;  /* 0x3e93bf990c0b7423 */ /* 0x000fc6000001000b */
[----:B------:R-:W-:Y:S01]  /*55270*/  FFMA.FTZ R10, R4, R10, -0.24046532809734344482 ;  /* 0xbe763c8b040a7423 */ /* 0x000fe2000001000a */
[----:B------:R-:W-:-:S03]  /*55280*/  FFMA.FTZ R11, R12, R11, -0.36067417263984680176 ;  /* 0xbeb8aa490c0b7423 */ /* 0x000fc6000001000b */
[----:B------:R-:W-:Y:S01]  /*55290*/  FFMA.FTZ R10, R4, R10, 0.28857114911079406738 ;  /* 0x3e93bf99040a7423 */ /* 0x000fe2000001000a */
[----:B------:R-:W-:-:S03]  /*552a0*/  FFMA.FTZ R11, R12, R11, 0.48089820146560668945 ;  /* 0x3ef6384a0c0b7423 */ /* 0x000fc6000001000b */
[----:B------:R-:W-:Y:S01]  /*552b0*/  FFMA.FTZ R10, R4, R10, -0.36067417263984680176 ;  /* 0xbeb8aa49040a7423 */ /* 0x000fe2000001000a */
[----:B------:R-:W-:-:S03]  /*552c0*/  FFMA.FTZ R11, R12, R11, -0.72134751081466674805 ;  /* 0xbf38aa3b0c0b7423 */ /* 0x000fc6000001000b */
[----:B------:R-:W-:Y:S01]  /*552d0*/  FFMA.FTZ R10, R4, R10, 0.48089820146560668945 ;  /* 0x3ef6384a040a7423 */ /* 0x000fe2000001000a */
[----:B------:R-:W-:Y:S01]  /*552e0*/  IADD3 R5, PT, PT, R21, -R22, RZ ;  /* 0x8000001615057210 */ /* 0x000fe20007ffe0ff */
[----:B------:R-:W-:Y:S01]  /*552f0*/  FMUL R11, R12, R11 ;  /* 0x0000000b0c0b7220 */ /* 0x000fe20000400000 */
[----:B------:R-:W5:Y:S01]  /*55300*/  LDL.LU R22, [R1+0x464] ;  /* 0x0004640001167983 */ /* 0x000f620000300800 */
[----:B------:R-:W-:-:S03]  /*55310*/  FFMA.FTZ R10, R4, R10, -0.72134751081466674805 ;  /* 0xbf38aa3b040a7423 */ /* 0x000fc6000001000a */
[----:B------:R-:W5:Y:S01]  /*55320*/  LDL R21, [R1+0x3d8] ;  /* 0x0003d80001157983 */ /* 0x000f620000100800 */
[----:B------:R-:W-:Y:S01]  /*55330*/  FMUL R11, R12, R11 ;  /* 0x0000000b0c0b7220 */ /* 0x000fe20000400000 */
[----:B------:R-:W-:Y:S01]  /*55340*/  FMUL R10, R4, R10 ;  /* 0x0000000a040a7220 */ /* 0x000fe20000400000 */
[----:B------:R-:W-:Y:S02]  /*55350*/  FADD R2, R2, -1 ;  /* 0xbf80000002027421 */ /* 0x000fe40000000000 */
[----:B------:R-:W-:Y:S01]  /*55360*/  FFMA.FTZ R28, R12, 1.4426950216293334961, R11 ;  /* 0x3fb8aa3b0c1c7823 */ /* 0x000fe2000001000b */
[----:B------:R-:W-:Y:S01]  /*55370*/  FMUL R10, R4, R10 ;  /* 0x0000000a040a7220 */ /* 0x000fe20000400000 */
[----:B------:R-:W5:Y:S04]  /*55380*/  LDL.LU R12, [R1+0x540] ;  /* 0x00054000010c7983 */ /* 0x000f680000300800 */
[----:B------:R-:W5:Y:S01]  /*55390*/  LDL R11, [R1+0x3a8] ;  /* 0x0003a800010b7983 */ /* 0x000f620000100800 */
[----:B------:R-:W-:Y:S01]  /*553a0*/  FFMA.FTZ R8, R0, R8, -0.24046532809734344482 ;  /* 0xbe763c8b00087423 */ /* 0x000fe20000010008 */
[----:B------:R-:W-:Y:S01]  /*553b0*/  FFMA.FTZ R26, R4, 1.4426950216293334961, R10 ;  /* 0x3fb8aa3b041a7823 */ /* 0x000fe2000001000a */
[C---:B------:R-:W-:Y:S01]  /*553c0*/  FFMA.FTZ R10, R2.reuse, R3, -0.16845393180847167969 ;  /* 0xbe2c7f30020a7423 */ /* 0x040fe20000010003 */
[----:B------:R-:W5:Y:S03]  /*553d0*/  LDL.LU R13, [R1+0x54c] ;  /* 0x00054c00010d7983 */ /* 0x000f660000300800 */
[----:B------:R-:W-:-:S04]  /*553e0*/  FFMA.FTZ R10, R2, R10, 0.1716887056827545166 ;  /* 0x3e2fcf2a020a7423 */ /* 0x000fc8000001000a */
[----:B------:R-:W-:-:S04]  /*553f0*/  FFMA.FTZ R10, R2, R10, -0.17900948226451873779 ;  /* 0xbe374e43020a7423 */ /* 0x000fc8000001000a */
[----:B------:R-:W-:-:S04]  /*55400*/  FFMA.FTZ R10, R2, R10, 0.20512372255325317383 ;  /* 0x3e520bf4020a7423 */ /* 0x000fc8000001000a */
[----:B------:R-:W-:Y:S01]  /*55410*/  FFMA.FTZ R10, R2, R10, -0.24046532809734344482 ;  /* 0xbe763c8b020a7423 */ /* 0x000fe2000001000a */
[----:B------:R-:W-:-:S03]  /*55420*/  FFMA.FTZ R8, R0, R8, 0.28857114911079406738 ;  /* 0x3e93bf9900087423 */ /* 0x000fc60000010008 */
[----:B------:R-:W-:Y:S01]  /*55430*/  FFMA.FTZ R10, R2, R10, 0.28857114911079406738 ;  /* 0x3e93bf99020a7423 */ /* 0x000fe2000001000a */
[----:B------:R-:W-:-:S03]  /*55440*/  FFMA.FTZ R8, R0, R8, -0.36067417263984680176 ;  /* 0xbeb8aa4900087423 */ /* 0x000fc60000010008 */
[----:B------:R-:W-:Y:S01]  /*55450*/  FFMA.FTZ R10, R2, R10, -0.36067417263984680176 ;  /* 0xbeb8aa49020a7423 */ /* 0x000fe2000001000a */
[----:B------:R-:W-:-:S03]  /*55460*/  FFMA.FTZ R8, R0, R8, 0.48089820146560668945 ;  /* 0x3ef6384a00087423 */ /* 0x000fc60000010008 */
[----:B------:R-:W-:Y:S01]  /*55470*/  FFMA.FTZ R10, R2, R10, 0.48089820146560668945 ;  /* 0x3ef6384a020a7423 */ /* 0x000fe2000001000a */
[----:B------:R-:W-:-:S03]  /*55480*/  FFMA.FTZ R8, R0, R8, -0.72134751081466674805 ;  /* 0xbf38aa3b00087423 */ /* 0x000fc60000010008 */
[----:B------:R-:W-:Y:S01]  /*55490*/  FFMA.FTZ R10, R2, R10, -0.72134751081466674805 ;  /* 0xbf38aa3b020a7423 */ /* 0x000fe2000001000a */
[----:B------:R-:W-:-:S03]  /*554a0*/  FMUL R8, R0, R8 ;  /* 0x0000000800087220 */ /* 0x000fc60000400000 */
[----:B------:R-:W-:Y:S01]  /*554b0*/  FMUL R10, R2, R10 ;  /* 0x0000000a020a7220 */ /* 0x000fe20000400000 */
[----:B------:R-:W-:-:S03]  /*554c0*/  FMUL R8, R0, R8 ;  /* 0x0000000800087220 */ /* 0x000fc60000400000 */
[----:B------:R-:W-:Y:S01]  /*554d0*/  FMUL R10, R2, R10 ;  /* 0x0000000a020a7220 */ /* 0x000fe20000400000 */
[----:B------:R-:W-:-:S03]  /*554e0*/  FFMA.FTZ R17, R0, 1.4426950216293334961, R8 ;  /* 0x3fb8aa3b00117823 */ /* 0x000fc60000010008 */
[----:B------:R-:W-:Y:S01]  /*554f0*/  FFMA.FTZ R25, R2, 1.4426950216293334961, R10 ;  /* 0x3fb8aa3b02197823 */ /* 0x000fe2000001000a */
[----:B------:R-:W-:-:S04]  /*55500*/  FADD R6, R6, -1 ;  /* 0xbf80000006067421 */ /* 0x000fc80000000000 */
[----:B------:R-:W-:Y:S01]  /*55510*/  FFMA.FTZ R7, R6, R3, -0.16845393180847167969 ;  /* 0xbe2c7f3006077423 */ /* 0x000fe20000010003 */
[----:B------:R-:W-:-:S03]  /*55520*/  FADD R5, R5, -1 ;  /* 0xbf80000005057421 */ /* 0x000fc60000000000 */
[----:B------:R-:W-:Y:S01]  /*55530*/  FFMA.FTZ R7, R6, R7, 0.1716887056827545166 ;  /* 0x3e2fcf2a06077423 */ /* 0x000fe20000010007 */
[----:B------:R-:W-:-:S03]  /*55540*/  FFMA.FTZ R9, R5, R3, -0.16845393180847167969 ;  /* 0xbe2c7f3005097423 */ /* 0x000fc60000010003 */
[----:B------:R-:W-:Y:S01]  /*55550*/  FFMA.FTZ R7, R6, R7, -0.17900948226451873779 ;  /* 0xbe374e4306077423 */ /* 0x000fe20000010007 */
[----:B--2---:R-:W-:Y:S02]  /*55560*/  IMAD.IADD R2, R14, 0x1, -R20 ;  /* 0x000000010e027824 */ /* 0x004fe400078e0a14 */
[----:B------:R-:W2:Y:S04]  /*55570*/  LDL R20, [R1+0x3c4] ;  /* 0x0003c40001147983 */ /* 0x000ea80000100800 */
[----:B------:R-:W2:Y:S01]  /*55580*/  LDL.LU R14, [R1+0x480] ;  /* 0x00048000010e7983 */ /* 0x000ea20000300800 */
[----:B----4-:R-:W-:-:S03]  /*55590*/  IADD3 R8, PT, PT, R18, -R15, RZ ;  /* 0x8000000f12087210 */ /* 0x010fc60007ffe0ff */
[----:B------:R-:W4:Y:S01]  /*555a0*/  LDL R15, [R1+0x394] ;  /* 0x00039400010f7983 */ /* 0x000f220000100800 */
[----:B------:R-:W-:Y:S01]  /*555b0*/  FFMA.FTZ R9, R5, R9, 0.1716887056827545166 ;  /* 0x3e2fcf2a05097423 */ /* 0x000fe20000010009 */
[----:B------:R-:W-:Y:S01]  /*555c0*/  FFMA.FTZ R7, R6, R7, 0.20512372255325317383 ;  /* 0x3e520bf406077423 */ /* 0x000fe20000010007 */
[----:B------:R-:W-:Y:S02]  /*555d0*/  IMAD.IADD R4, R23, 0x1, -R24 ;  /* 0x0000000117047824 */ /* 0x000fe400078e0a18 */
[----:B------:R-:W-:Y:S01]  /*555e0*/  FADD R2, R2, -1 ;  /* 0xbf80000002027421 */ /* 0x000fe20000000000 */
[C---:B------:R-:W-:Y:S01]  /*555f0*/  FFMA.FTZ R9, R5.reuse, R9, -0.17900948226451873779 ;  /* 0xbe374e4305097423 */ /* 0x040fe20000010009 */
[----:B------:R-:W-:Y:S01]  /*55600*/  FFMA.FTZ R7, R6, R7, -0.24046532809734344482 ;  /* 0xbe763c8b06077423 */ /* 0x000fe20000010007 */
[----:B------:R-:W-:Y:S01]  /*55610*/  FADD R8, R8, -1 ;  /* 0xbf80000008087421 */ /* 0x000fe20000000000 */
[----:B------:R-:W4:Y:S01]  /*55620*/  LDL.LU R18, [R1+0x47c] ;  /* 0x00047c0001127983 */ /* 0x000f220000300800 */
        /* <DEDUP_REMOVED lines=9> */
[----:B------:R-:W-:-:S03]  /*556c0*/  FMUL R7, R6, R7 ;  /* 0x0000000706077220 */ /* 0x000fc60000400000 */
[----:B------:R-:W-:Y:S01]  /*556d0*/  FFMA.FTZ R9, R5, R9, -0.72134751081466674805 ;  /* 0xbf38aa3b05097423 */ /* 0x000fe20000010009 */
[----:B------:R-:W-:-:S03]  /*556e0*/  FMUL R7, R6, R7 ;  /* 0x0000000706077220 */ /* 0x000fc60000400000 */
[C---:B------:R-:W-:Y:S01]  /*556f0*/  FMUL R9, R5.reuse, R9 ;  /* 0x0000000905097220 */ /* 0x040fe20000400000 */
[----:B------:R-:W-:Y:S01]  /*55700*/  FFMA.FTZ R24, R6, 1.4426950216293334961, R7 ;  /* 0x3fb8aa3b06187823 */ /* 0x000fe20000010007 */
[----:B---3--:R-:W-:Y:S02]  /*55710*/  IMAD.IADD R7, R16, 0x1, -R19 ;  /* 0x0000000110077824 */ /* 0x008fe400078e0a13 */
[----:B------:R-:W-:Y:S01]  /*55720*/  FMUL R9, R5, R9 ;  /* 0x0000000905097220 */ /* 0x000fe20000400000 */
[-C--:B------:R-:W-:Y:S01]  /*55730*/  FFMA.FTZ R6, R2, R3.reuse, -0.16845393180847167969 ;  /* 0xbe2c7f3002067423 */ /* 0x080fe20000010003 */
[----:B------:R-:W-:Y:S01]  /*55740*/  FADD R7, R7, -1 ;  /* 0xbf80000007077421 */ /* 0x000fe20000000000 */
[----:B------:R-:W-:Y:S01]  /*55750*/  FADD R4, R4, -1 ;  /* 0xbf80000004047421 */ /* 0x000fe20000000000 */
[----:B------:R-:W-:Y:S01]  /*55760*/  FFMA.FTZ R23, R5, 1.4426950216293334961, R9 ;  /* 0x3fb8aa3b05177823 */ /* 0x000fe20000010009 */
[-C--:B------:R-:W-:Y:S01]  /*55770*/  FFMA.FTZ R10, R8, R3.reuse, -0.16845393180847167969 ;  /* 0xbe2c7f30080a7423 */ /* 0x080fe20000010003 */
[CC--:B------:R-:W-:Y:S01]  /*55780*/  FFMA.FTZ R9, R7.reuse, R3.reuse, -0.16845393180847167969 ;  /* 0xbe2c7f3007097423 */ /* 0x0c0fe20000010003 */
[----:B------:R-:W-:Y:S01]  /*55790*/  FFMA.FTZ R6, R2, R6, 0.1716887056827545166 ;  /* 0x3e2fcf2a02067423 */ /* 0x000fe20000010006 */
[----:B------:R-:W-:Y:S01]  /*557a0*/  FFMA.FTZ R0, R4, R3, -0.16845393180847167969 ;  /* 0xbe2c7f3004007423 */ /* 0x000fe20000010003 */
[----:B------:R-:W-:Y:S01]  /*557b0*/  FFMA.FTZ R10, R8, R10, 0.1716887056827545166 ;  /* 0x3e2fcf2a080a7423 */ /* 0x000fe2000001000a */
[C---:B------:R-:W-:Y:S01]  /*557c0*/  FFMA.FTZ R9, R7.reuse, R9, 0.1716887056827545166 ;  /* 0x3e2fcf2a07097423 */ /* 0x040fe20000010009 */
[----:B------:R-:W-:Y:S01]  /*557d0*/  FFMA.FTZ R6, R2, R6, -0.17900948226451873779 ;  /* 0xbe374e4302067423 */ /* 0x000fe20000010006 */
[----:B------:R-:W-:Y:S01]  /*557e0*/  FFMA.FTZ R0, R4, R0, 0.1716887056827545166 ;  /* 0x3e2fcf2a04007423 */ /* 0x000fe20000010000 */
[----:B------:R-:W-:Y:S01]  /*557f0*/  FFMA.FTZ R10, R8, R10, -0.17900948226451873779 ;  /* 0xbe374e43080a7423 */ /* 0x000fe2000001000a */
[C---:B------:R-:W-:Y:S01]  /*55800*/  FFMA.FTZ R9, R7.reuse, R9, -0.17900948226451873779 ;  /* 0xbe374e4307097423 */ /* 0x040fe20000010009 */
[----:B------:R-:W-:Y:S01]  /*55810*/  FFMA.FTZ R6, R2, R6, 0.20512372255325317383 ;  /* 0x3e520bf402067423 */ /* 0x000fe20000010006 */
[----:B------:R-:W-:Y:S01]  /*55820*/  FFMA.FTZ R0, R4, R0, -0.17900948226451873779 ;  /* 0xbe374e4304007423 */ /* 0x000fe20000010000 */
[----:B------:R-:W-:Y:S01]  /*55830*/  FFMA.FTZ R10, R8, R10, 0.20512372255325317383 ;  /* 0x3e520bf4080a7423 */ /* 0x000fe2000001000a */
[C---:B------:R-:W-:Y:S01]  /*55840*/  FFMA.FTZ R9, R7.reuse, R9, 0.20512372255325317383 ;  /* 0x3e520bf407097423 */ /* 0x040fe20000010009 */
[----:B------:R-:W-:Y:S01]  /*55850*/  FFMA.FTZ R6, R2, R6, -0.24046532809734344482 ;  /* 0xbe763c8b02067423 */ /* 0x000fe20000010006 */
[----:B------:R-:W-:Y:S01]  /*55860*/  FFMA.FTZ R0, R4, R0, 0.20512372255325317383 ;  /* 0x3e520bf404007423 */ /* 0x000fe20000010000 */
[----:B------:R-:W-:Y:S01]  /*55870*/  FFMA.FTZ R10, R8, R10, -0.24046532809734344482 ;  /* 0xbe763c8b080a7423 */ /* 0x000fe2000001000a */
[C---:B------:R-:W-:Y:S01]  /*55880*/  FFMA.FTZ R9, R7.reuse, R9, -0.24046532809734344482 ;  /* 0xbe763c8b07097423 */ /* 0x040fe20000010009 */
[----:B------:R-:W-:Y:S01]  /*55890*/  FFMA.FTZ R6, R2, R6, 0.28857114911079406738 ;  /* 0x3e93bf9902067423 */ /* 0x000fe20000010006 */
[----:B------:R-:W-:Y:S01]  /*558a0*/  FFMA.FTZ R0, R4, R0, -0.24046532809734344482 ;  /* 0xbe763c8b04007423 */ /* 0x000fe20000010000 */
[----:B------:R-:W-:Y:S01]  /*558b0*/  FFMA.FTZ R10, R8, R10, 0.28857114911079406738 ;  /* 0x3e93bf99080a7423 */ /* 0x000fe2000001000a */
[C---:B------:R-:W-:Y:S01]  /*558c0*/  FFMA.FTZ R9, R7.reuse, R9, 0.28857114911079406738 ;  /* 0x3e93bf9907097423 */ /* 0x040fe20000010009 */
[----:B------:R-:W-:Y:S01]  /*558d0*/  FFMA.FTZ R6, R2, R6, -0.36067417263984680176 ;  /* 0xbeb8aa4902067423 */ /* 0x000fe20000010006 */
[----:B------:R-:W-:Y:S01]  /*558e0*/  FFMA.FTZ R0, R4, R0, 0.28857114911079406738 ;  /* 0x3e93bf9904007423 */ /* 0x000fe20000010000 */
[----:B------:R-:W-:Y:S01]  /*558f0*/  FFMA.FTZ R10, R8, R10, -0.36067417263984680176 ;  /* 0xbeb8aa49080a7423 */ /* 0x000fe2000001000a */
[C---:B------:R-:W-:Y:S01]  /*55900*/  FFMA.FTZ R9, R7.reuse, R9, -0.36067417263984680176 ;  /* 0xbeb8aa4907097423 */ /* 0x040fe20000010009 */
[----:B------:R-:W-:Y:S01]  /*55910*/  FFMA.FTZ R6, R2, R6, 0.48089820146560668945 ;  /* 0x3ef6384a02067423 */ /* 0x000fe20000010006 */
[----:B------:R-:W-:Y:S01]  /*55920*/  FFMA.FTZ R0, R4, R0, -0.36067417263984680176 ;  /* 0xbeb8aa4904007423 */ /* 0x000fe20000010000 */
[----:B------:R-:W-:Y:S01]  /*55930*/  FFMA.FTZ R10, R8, R10, 0.48089820146560668945 ;  /* 0x3ef6384a080a7423 */ /* 0x000fe2000001000a */
[C---:B------:R-:W-:Y:S01]  /*55940*/  FFMA.FTZ R9, R7.reuse, R9, 0.48089820146560668945 ;  /* 0x3ef6384a07097423 */ /* 0x040fe20000010009 */
[----:B------:R-:W-:Y:S01]  /*55950*/  FFMA.FTZ R6, R2, R6, -0.72134751081466674805 ;  /* 0xbf38aa3b02067423 */ /* 0x000fe20000010006 */
[----:B------:R-:W-:Y:S01]  /*55960*/  FFMA.FTZ R0, R4, R0, 0.48089820146560668945 ;  /* 0x3ef6384a04007423 */ /* 0x000fe20000010000 */
[----:B------:R-:W-:Y:S01]  /*55970*/  FFMA.FTZ R10, R8, R10, -0.72134751081466674805 ;  /* 0xbf38aa3b080a7423 */ /* 0x000fe2000001000a */
[C---:B------:R-:W-:Y:S01]  /*55980*/  FFMA.FTZ R9, R7.reuse, R9, -0.72134751081466674805 ;  /* 0xbf38aa3b07097423 */ /* 0x040fe20000010009 */
[----:B------:R-:W-:Y:S01]  /*55990*/  FMUL R6, R2, R6 ;  /* 0x0000000602067220 */ /* 0x000fe20000400000 */
[----:B------:R-:W-:Y:S01]  /*559a0*/  FFMA.FTZ R0, R4, R0, -0.72134751081466674805 ;  /* 0xbf38aa3b04007423 */ /* 0x000fe20000010000 */
[----:B------:R-:W-:Y:S01]  /*559b0*/  FMUL R10, R8, R10 ;  /* 0x0000000a080a7220 */ /* 0x000fe20000400000 */
[C---:B------:R-:W-:Y:S01]  /*559c0*/  FMUL R9, R7.reuse, R9 ;  /* 0x0000000907097220 */ /* 0x040fe20000400000 */
[----:B------:R-:W-:Y:S01]  /*559d0*/  FMUL R6, R2, R6 ;  /* 0x0000000602067220 */ /* 0x000fe20000400000 */
[----:B------:R-:W-:Y:S01]  /*559e0*/  FMUL R0, R4, R0 ;  /* 0x0000000004007220 */ /* 0x000fe20000400000 */
[----:B------:R-:W-:Y:S01]  /*559f0*/  FMUL R10, R8, R10 ;  /* 0x0000000a080a7220 */ /* 0x000fe20000400000 */
[----:B------:R-:W-:Y:S01]  /*55a00*/  FMUL R9, R7, R9 ;  /* 0x0000000907097220 */ /* 0x000fe20000400000 */
[----:B-----5:R-:W-:-:S02]  /*55a10*/  IMAD.IADD R5, R21, 0x1, -R22 ;  /* 0x0000000115057824 */ /* 0x020fc400078e0a16 */
[----:B------:R-:W-:Y:S01]  /*55a20*/  FFMA.FTZ R16, R2, 1.4426950216293334961, R6 ;  /* 0x3fb8aa3b02107823 */ /* 0x000fe20000010006 */
[----:B------:R-:W-:Y:S01]  /*55a30*/  FMUL R0, R4, R0 ;  /* 0x0000000004007220 */ /* 0x000fe20000400000 */
[----:B------:R-:W-:Y:S01]  /*55a40*/  FFMA.FTZ R21, R7, 1.4426950216293334961, R9 ;  /* 0x3fb8aa3b07157823 */ /* 0x000fe20000010009 */
[----:B------:R-:W-:Y:S01]  /*55a50*/  FFMA.FTZ R2, R8, 1.4426950216293334961, R10 ;  /* 0x3fb8aa3b08027823 */ /* 0x000fe2000001000a */
[----:B------:R-:W-:Y:S01]  /*55a60*/  FADD R5, R5, -1 ;  /* 0xbf80000005057421 */ /* 0x000fe20000000000 */
[----:B------:R-:W3:Y:S01]  /*55a70*/  LDL R19, [R1+0x3ac] ;  /* 0x0003ac0001137983 */ /* 0x000ee20000100800 */
[----:B------:R-:W-:-:S03]  /*55a80*/  FFMA.FTZ R22, R4, 1.4426950216293334961, R0 ;  /* 0x3fb8aa3b04167823 */ /* 0x000fc60000010000 */
[----:B------:R-:W-:Y:S01]  /*55a90*/  STL [R1+0xc58], R21 ;  /* 0x000c581501007387 */ /* 0x000fe20000100800 */
[----:B------:R-:W-:-:S03]  /*55aa0*/  FFMA.FTZ R0, R5, R3, -0.16845393180847167969 ;  /* 0xbe2c7f3005007423 */ /* 0x000fc60000010003 */
[----:B------:R0:W-:Y:S01]  /*55ab0*/  STL [R1+0x20], R2 ;  /* 0x0000200201007387 */ /* 0x0001e20000100800 */
[----:B------:R-:W-:Y:S01]  /*55ac0*/  FFMA.FTZ R0, R5, R0, 0.1716887056827545166 ;  /* 0x3e2fcf2a05007423 */ /* 0x000fe20000010000 */
[----:B0-----:R-:W-:-:S03]  /*55ad0*/  IADD3 R2, PT, PT, R11, -R12, RZ ;  /* 0x8000000c0b027210 */ /* 0x001fc60007ffe0ff */
[C---:B------:R-:W-:Y:S02]  /*55ae0*/  FFMA.FTZ R0, R5.reuse, R0, -0.17900948226451873779 ;  /* 0xbe374e4305007423 */ /* 0x040fe40000010000 */
[----:B------:R-:W-:Y:S02]  /*55af0*/  FADD R2, R2, -1 ;  /* 0xbf80000002027421 */ /* 0x000fe40000000000 */
[C---:B------:R-:W-:Y:S02]  /*55b00*/  FFMA.FTZ R0, R5.reuse, R0, 0.20512372255325317383 ;  /* 0x3e520bf405007423 */ /* 0x040fe40000010000 */
[C---:B------:R-:W-:Y:S02]  /*55b10*/  FFMA.FTZ R8, R2.reuse, R3, -0.16845393180847167969 ;  /* 0xbe2c7f3002087423 */ /* 0x040fe40000010003 */
[----:B------:R-:W-:Y:S02]  /*55b20*/  FFMA.FTZ R0, R5, R0, -0.24046532809734344482 ;  /* 0xbe763c8b05007423 */ /* 0x000fe40000010000 */
[----:B------:R-:W-:-:S02]  /*55b30*/  FFMA.FTZ R8, R2, R8, 0.1716887056827545166 ;  /* 0x3e2fcf2a02087423 */ /* 0x000fc40000010008 */
[C---:B------:R-:W-:Y:S02]  /*55b40*/  FFMA.FTZ R0, R5.reuse, R0, 0.28857114911079406738 ;  /* 0x3e93bf9905007423 */ /* 0x040fe40000010000 */
[C---:B------:R-:W-:Y:S02]  /*55b50*/  FFMA.FTZ R8, R2.reuse, R8, -0.17900948226451873779 ;  /* 0xbe374e4302087423 */ /* 0x040fe40000010008 */
[C---:B------:R-:W-:Y:S02]  /*55b60*/  FFMA.FTZ R7, R5.reuse, R0, -0.36067417263984680176 ;  /* 0xbeb8aa4905077423 */ /* 0x040fe40000010000 */
[C---:B------:R-:W-:Y:S02]  /*55b70*/  FFMA.FTZ R8, R2.reuse, R8, 0.20512372255325317383 ;  /* 0x3e520bf402087423 */ /* 0x040fe40000010008 */
[----:B------:R-:W-:Y:S02]  /*55b80*/  FFMA.FTZ R7, R5, R7, 0.48089820146560668945 ;  /* 0x3ef6384a05077423 */ /* 0x000fe40000010007 */
[----:B------:R-:W-:-:S02]  /*55b90*/  FFMA.FTZ R8, R2, R8, -0.24046532809734344482 ;  /* 0xbe763c8b02087423 */ /* 0x000fc40000010008 */
[C---:B------:R-:W-:Y:S02]  /*55ba0*/  FFMA.FTZ R7, R5.reuse, R7, -0.72134751081466674805 ;  /* 0xbf38aa3b05077423 */ /* 0x040fe40000010007 */
[C---:B------:R-:W-:Y:S02]  /*55bb0*/  FFMA.FTZ R8, R2.reuse, R8, 0.28857114911079406738 ;  /* 0x3e93bf9902087423 */ /* 0x040fe40000010008 */
[C---:B------:R-:W-:Y:S02]  /*55bc0*/  FMUL R7, R5.reuse, R7 ;  /* 0x0000000705077220 */ /* 0x040fe40000400000 */
[C---:B------:R-:W-:Y:S02]  /*55bd0*/  FFMA.FTZ R8, R2.reuse, R8, -0.36067417263984680176 ;  /* 0xbeb8aa4902087423 */ /* 0x040fe40000010008 */
[----:B------:R-:W-:Y:S02]  /*55be0*/  FMUL R7, R5, R7 ;  /* 0x0000000705077220 */ /* 0x000fe40000400000 */
[----:B------:R-:W-:-:S02]  /*55bf0*/  FFMA.FTZ R8, R2, R8, 0.48089820146560668945 ;  /* 0x3ef6384a02087423 */ /* 0x000fc40000010008 */
[----:B------:R-:W-:Y:S02]  /*55c00*/  FFMA.FTZ R5, R5, 1.4426950216293334961, R7 ;  /* 0x3fb8aa3b05057823 */ /* 0x000fe40000010007 */
[----:B------:R-:W5:Y:S01]  /*55c10*/  LDL R7, [R1+0x384] ;  /* 0x0003840001077983 */ /* 0x000f620000100800 */
[----:B------:R-:W-:-:S03]  /*55c20*/  FFMA.FTZ R8, R2, R8, -0.72134751081466674805 ;  /* 0xbf38aa3b02087423 */ /* 0x000fc60000010008 */
[----:B------:R-:W5:Y:S01]  /*55c30*/  LDL.LU R21, [R1+0x610] ;  /* 0x0006100001157983 */ /* 0x000f620000300800 */
[----:B------:R-:W-:-:S03]  /*55c40*/  FMUL R8, R2, R8 ;  /* 0x0000000802087220 */ /* 0x000fc60000400000 */
[----:B------:R0:W-:Y:S04]  /*55c50*/  STL [R1+0x1c], R5 ;  /* 0x00001c0501007387 */ /* 0x0001e80000100800 */
[----:B------:R-:W5:Y:S04]  /*55c60*/  LDL R12, [R1+0x398] ;  /* 0x00039800010c7983 */ /* 0x000f680000100800 */
[----:B------:R-:W5:Y:S01]  /*55c70*/  LDL.LU R11, [R1+0x48c] ;  /* 0x00048c00010b7983 */ /* 0x000f620000300800 */
[----:B------:R-:W-:Y:S01]  /*55c80*/  FMUL R8, R2, R8 ;  /* 0x0000000802087220 */ /* 0x000fe20000400000 */
[----:B--2---:R-:W-:-:S02]  /*55c90*/  IMAD.IADD R6, R20, 0x1, -R13 ;  /* 0x0000000114067824 */ /* 0x004fc400078e0a0d */
[----:B------:R-:W2:Y:S01]  /*55ca0*/  LDL R13, [R1+0x368] ;  /* 0x00036800010d7983 */ /* 0x000ea20000100800 */
[----:B------:R-:W-:Y:S01]  /*55cb0*/  FFMA.FTZ R20, R2, 1.4426950216293334961, R8 ;  /* 0x3fb8aa3b02147823 */ /* 0x000fe20000010008 */
[----:B----4-:R-:W-:Y:S02]  /*55cc0*/  IMAD.IADD R4, R15, 0x1, -R14 ;  /* 0x000000010f047824 */ /* 0x010fe400078e0a0e */
[----:B------:R-:W4:Y:S04]  /*55cd0*/  LDL.LU R14, [R1+0x490] ;  /* 0x00049000010e7983 */ /* 0x000f280000300800 */
[----:B------:R-:W4:Y:S04]  /*55ce0*/  LDL R15, [R1+0x388] ;  /* 0x00038800010f7983 */ /* 0x000f280000100800 */
[----:B------:R-:W2:Y:S01]  /*55cf0*/  LDL.LU R2, [R1+0x620] ;  /* 0x0006200001027983 */ /* 0x000ea20000300800 */
[----:B------:R-:W-:Y:S01]  /*55d00*/  FADD R6, R6, -1 ;  /* 0xbf80000006067421 */ /* 0x000fe20000000000 */
[----:B------:R-:W-:-:S03]  /*55d10*/  FADD R4, R4, -1 ;  /* 0xbf80000004047421 */ /* 0x000fc60000000000 */
[-C--:B------:R-:W-:Y:S01]  /*55d20*/  FFMA.FTZ R9, R6, R3.reuse, -0.16845393180847167969 ;  /* 0xbe2c7f3006097423 */ /* 0x080fe20000010003 */
[----:B------:R-:W-:-:S03]  /*55d30*/  FFMA.FTZ R10, R4, R3, -0.16845393180847167969 ;  /* 0xbe2c7f30040a7423 */ /* 0x000fc60000010003 */
[----:B------:R-:W-:Y:S01]  /*55d40*/  FFMA.FTZ R9, R6, R9, 0.1716887056827545166 ;  /* 0x3e2fcf2a06097423 */ /* 0x000fe20000010009 */
[----:B------:R-:W-:-:S03]  /*55d50*/  FFMA.FTZ R10, R4, R10, 0.1716887056827545166 ;  /* 0x3e2fcf2a040a7423 */ /* 0x000fc6000001000a */
[----:B------:R-:W-:Y:S01]  /*55d60*/  FFMA.FTZ R9, R6, R9, -0.17900948226451873779 ;  /* 0xbe374e4306097423 */ /* 0x000fe20000010009 */
[----:B------:R-:W-:-:S03]  /*55d70*/  FFMA.FTZ R10, R4, R10, -0.17900948226451873779 ;  /* 0xbe374e43040a7423 */ /* 0x000fc6000001000a */
[----:B------:R-:W-:Y:S01]  /*55d80*/  FFMA.FTZ R9, R6, R9, 0.20512372255325317383 ;  /* 0x3e520bf406097423 */ /* 0x000fe20000010009 */
[----:B------:R-:W-:-:S03]  /*55d90*/  FFMA.FTZ R10, R4, R10, 0.20512372255325317383 ;  /* 0x3e520bf4040a7423 */ /* 0x000fc6000001000a */
[----:B------:R-:W-:Y:S01]  /*55da0*/  FFMA.FTZ R9, R6, R9, -0.24046532809734344482 ;  /* 0xbe763c8b06097423 */ /* 0x000fe20000010009 */
[----:B------:R-:W-:-:S03]  /*55db0*/  FFMA.FTZ R10, R4, R10, -0.24046532809734344482 ;  /* 0xbe763c8b040a7423 */ /* 0x000fc6000001000a */
[----:B------:R-:W-:Y:S01]  /*55dc0*/  FFMA.FTZ R9, R6, R9, 0.28857114911079406738 ;  /* 0x3e93bf9906097423 */ /* 0x000fe20000010009 */
[----:B------:R-:W-:-:S03]  /*55dd0*/  FFMA.FTZ R10, R4, R10, 0.28857114911079406738 ;  /* 0x3e93bf99040a7423 */ /* 0x000fc6000001000a */
[----:B------:R-:W-:Y:S01]  /*55de0*/  FFMA.FTZ R9, R6, R9, -0.36067417263984680176 ;  /* 0xbeb8aa4906097423 */ /* 0x000fe20000010009 */
[----:B------:R-:W-:-:S03]  /*55df0*/  FFMA.FTZ R10, R4, R10, -0.36067417263984680176 ;  /* 0xbeb8aa49040a7423 */ /* 0x000fc6000001000a */
[----:B------:R-:W-:Y:S01]  /*55e00*/  FFMA.FTZ R9, R6, R9, 0.48089820146560668945 ;  /* 0x3ef6384a06097423 */ /* 0x000fe20000010009 */
[----:B------:R-:W-:-:S03]  /*55e10*/  FFMA.FTZ R10, R4, R10, 0.48089820146560668945 ;  /* 0x3ef6384a040a7423 */ /* 0x000fc6000001000a */
[----:B------:R-:W-:Y:S01]  /*55e20*/  FFMA.FTZ R9, R6, R9, -0.72134751081466674805 ;  /* 0xbf38aa3b06097423 */ /* 0x000fe20000010009 */
[----:B------:R-:W-:-:S03]  /*55e30*/  FFMA.FTZ R10, R4, R10, -0.72134751081466674805 ;  /* 0xbf38aa3b040a7423 */ /* 0x000fc6000001000a */
[----:B------:R-:W-:Y:S01]  /*55e40*/  FMUL R9, R6, R9 ;  /* 0x0000000906097220 */ /* 0x000fe20000400000 */
[----:B------:R-:W-:-:S03]  /*55e50*/  FMUL R10, R4, R10 ;  /* 0x0000000a040a7220 */ /* 0x000fc60000400000 */
[----:B------:R-:W-:Y:S01]  /*55e60*/  FMUL R9, R6, R9 ;  /* 0x0000000906097220 */ /* 0x000fe20000400000 */
[----:B------:R-:W-:Y:S01]  /*55e70*/  FMUL R10, R4, R10 ;  /* 0x0000000a040a7220 */ /* 0x000fe20000400000 */
[----:B---3--:R-:W-:Y:S02]  /*55e80*/  IADD3 R0, PT, PT, R19, -R18, RZ ;  /* 0x8000001213007210 */ /* 0x008fe40007ffe0ff */
[----:B------:R-:W-:Y:S01]  /*55e90*/  FFMA.FTZ R19, R6, 1.4426950216293334961, R9 ;  /* 0x3fb8aa3b06137823 */ /* 0x000fe20000010009 */
[----:B------:R-:W-:Y:S02]  /*55ea0*/  FFMA.FTZ R18, R4, 1.4426950216293334961, R10 ;  /* 0x3fb8aa3b04127823 */ /* 0x000fe4000001000a */
[----:B------:R-:W-:-:S04]  /*55eb0*/  FADD R0, R0, -1 ;  /* 0xbf80000000007421 */ /* 0x000fc80000000000 */
[----:B0-----:R-:W-:-:S04]  /*55ec0*/  FFMA.FTZ R5, R0, R3, -0.16845393180847167969 ;  /* 0xbe2c7f3000057423 */ /* 0x001fc80000010003 */
[----:B------:R-:W-:-:S04]  /*55ed0*/  FFMA.FTZ R5, R0, R5, 0.1716887056827545166 ;  /* 0x3e2fcf2a00057423 */ /* 0x000fc80000010005 */
[----:B------:R-:W-:-:S04]  /*55ee0*/  FFMA.FTZ R5, R0, R5, -0.17900948226451873779 ;  /* 0xbe374e4300057423 */ /* 0x000fc80000010005 */
[----:B------:R-:W-:-:S04]  /*55ef0*/  FFMA.FTZ R5, R0, R5, 0.20512372255325317383 ;  /* 0x3e520bf400057423 */ /* 0x000fc80000010005 */
[----:B------:R-:W-:-:S04]  /*55f00*/  FFMA.FTZ R5, R0, R5, -0.24046532809734344482 ;  /* 0xbe763c8b00057423 */ /* 0x000fc80000010005 */
[----:B------:R-:W-:-:S04]  /*55f10*/  FFMA.FTZ R5, R0, R5, 0.28857114911079406738 ;  /* 0x3e93bf9900057423 */ /* 0x000fc80000010005 */
[----:B------:R-:W-:Y:S01]  /*55f20*/  FFMA.FTZ R5, R0, R5, -0.36067417263984680176 ;  /* 0xbeb8aa4900057423 */ /* 0x000fe20000010005 */
[----:B-----5:R-:W-:-:S04]  /*55f30*/  IMAD.IADD R6, R12, 0x1, -R21 ;  /* 0x000000010c067824 */ /* 0x020fc800078e0a15 */
[----:B------:R-:W-:Y:S01]  /*55f40*/  FADD R6, R6, -1 ;  /* 0xbf80000006067421 */ /* 0x000fe20000000000 */
[----:B------:R-:W-:-:S04]  /*55f50*/  FFMA.FTZ R8, R0, R5, 0.48089820146560668945 ;  /* 0x3ef6384a00087423 */ /* 0x000fc80000010005 */
[----:B------:R-:W-:-:S04]  /*55f60*/  FFMA.FTZ R8, R0, R8, -0.72134751081466674805 ;  /* 0xbf38aa3b00087423 */ /* 0x000fc80000010008 */
[----:B------:R-:W-:-:S04]  /*55f70*/  FMUL R8, R0, R8 ;  /* 0x0000000800087220 */ /* 0x000fc80000400000 */
[----:B------:R-:W-:Y:S01]  /*55f80*/  FMUL R8, R0, R8 ;  /* 0x0000000800087220 */ /* 0x000fe20000400000 */
[----:B------:R0:W-:Y:S04]  /*55f90*/  STL [R1+0xc54], R20 ;  /* 0x000c541401007387 */ /* 0x0001e80000100800 */
[----:B0-----:R-:W3:Y:S04]  /*55fa0*/  LDL.LU R20, [R1+0x514] ;  /* 0x0005140001147983 */ /* 0x001ee80000300800 */
[----:B------:R-:W3:Y:S04]  /*55fb0*/  LDL R21, [R1+0x33c] ;  /* 0x00033c0001157983 */ /* 0x000ee80000100800 */
[----:B------:R-:W5:Y:S01]  /*55fc0*/  LDL.LU R12, [R1+0x510] ;  /* 0x00051000010c7983 */ /* 0x000f620000300800 */
[----:B--2---:R-:W-:-:S04]  /*55fd0*/  IMAD.IADD R4, R7, 0x1, -R2 ;  /* 0x0000000107047824 */ /* 0x004fc800078e0a02 */
[----:B------:R-:W-:Y:S01]  /*55fe0*/  FADD R4, R4, -1 ;  /* 0xbf80000004047421 */ /* 0x000fe20000000000 */
[----:B------:R-:W-:-:S03]  /*55ff0*/  FFMA.FTZ R7, R6, R3, -0.16845393180847167969 ;  /* 0xbe2c7f3006077423 */ /* 0x000fc60000010003 */
[----:B------:R-:W-:Y:S01]  /*56000*/  FFMA.FTZ R10, R4, R3, -0.16845393180847167969 ;  /* 0xbe2c7f30040a7423 */ /* 0x000fe20000010003 */
[----:B------:R-:W-:-:S03]  /*56010*/  FFMA.FTZ R7, R6, R7, 0.1716887056827545166 ;  /* 0x3e2fcf2a06077423 */ /* 0x000fc60000010007 */
[----:B------:R-:W-:Y:S01]  /*56020*/  FFMA.FTZ R10, R4, R10, 0.1716887056827545166 ;  /* 0x3e2fcf2a040a7423 */ /* 0x000fe2000001000a */
[----:B------:R-:W-:-:S03]  /*56030*/  FFMA.FTZ R7, R6, R7, -0.17900948226451873779 ;  /* 0xbe374e4306077423 */ /* 0x000fc60000010007 */
[----:B------:R-:W-:Y:S01]  /*56040*/  FFMA.FTZ R10, R4, R10, -0.17900948226451873779 ;  /* 0xbe374e43040a7423 */ /* 0x000fe2000001000a */
[----:B------:R-:W-:-:S03]  /*56050*/  FFMA.FTZ R7, R6, R7, 0.20512372255325317383 ;  /* 0x3e520bf406077423 */ /* 0x000fc60000010007 */
[----:B------:R-:W-:Y:S01]  /*56060*/  FFMA.FTZ R10, R4, R10, 0.20512372255325317383 ;  /* 0x3e520bf4040a7423 */ /* 0x000fe2000001000a */
[----:B------:R-:W-:-:S03]  /*56070*/  FFMA.FTZ R7, R6, R7, -0.24046532809734344482 ;  /* 0xbe763c8b06077423 */ /* 0x000fc60000010007 */
        /* <DEDUP_REMOVED lines=9> */
[----:B------:R-:W-:Y:S01]  /*56110*/  FMUL R7, R6, R7 ;  /* 0x0000000706077220 */ /* 0x000fe20000400000 */
[----:B----4-:R-:W-:Y:S02]  /*56120*/  IMAD.IADD R2, R15, 0x1, -R14 ;  /* 0x000000010f027824 */ /* 0x010fe400078e0a0e */
[----:B------:R-:W-:Y:S01]  /*56130*/  FMUL R10, R4, R10 ;  /* 0x0000000a040a7220 */ /* 0x000fe20000400000 */
[----:B------:R-:W-:Y:S01]  /*56140*/  FFMA.FTZ R15, R0, 1.4426950216293334961, R8 ;  /* 0x3fb8aa3b000f7823 */ /* 0x000fe20000010008 */
[----:B------:R-:W-:Y:S01]  /*56150*/  FMUL R7, R6, R7 ;  /* 0x0000000706077220 */ /* 0x000fe20000400000 */
[----:B------:R-:W-:Y:S01]  /*56160*/  IADD3 R5, PT, PT, R13, -R11, RZ ;  /* 0x8000000b0d057210 */ /* 0x000fe20007ffe0ff */
[C---:B------:R-:W-:Y:S01]  /*56170*/  FMUL R10, R4.reuse, R10 ;  /* 0x0000000a040a7220 */ /* 0x040fe20000400000 */
[----:B------:R-:W5:Y:S04]  /*56180*/  LDL R13, [R1+0x354] ;  /* 0x00035400010d7983 */ /* 0x000f680000100800 */
[----:B------:R-:W2:Y:S04]  /*56190*/  LDL R8, [R1+0x36c] ;  /* 0x00036c0001087983 */ /* 0x000ea80000100800 */
[----:B------:R0:W-:Y:S01]  /*561a0*/  STL [R1+0xc50], R15 ;  /* 0x000c500f01007387 */ /* 0x0001e20000100800 */
[----:B------:R-:W-:Y:S01]  /*561b0*/  FFMA.FTZ R11, R4, 1.4426950216293334961, R10 ;  /* 0x3fb8aa3b040b7823 */ /* 0x000fe2000001000a */
[----:B------:R-:W-:-:S02]  /*561c0*/  FFMA.FTZ R10, R6, 1.4426950216293334961, R7 ;  /* 0x3fb8aa3b060a7823 */ /* 0x000fc40000010007 */
[----:B0-----:R-:W2:Y:S04]  /*561d0*/  LDL.LU R15, [R1+0x624] ;  /* 0x00062400010f7983 */ /* 0x001ea80000300800 */
[----:B------:R-:W4:Y:S04]  /*561e0*/  LDL R4, [R1+0x350] ;  /* 0x0003500001047983 */ /* 0x000f280000100800 */
[----:B------:R-:W4:Y:S01]  /*561f0*/  LDL.LU R7, [R1+0x630] ;  /* 0x0006300001077983 */ /* 0x000f220000300800 */
[----:B------:R-:W-:-:S04]  /*56200*/  FADD R5, R5, -1 ;  /* 0xbf80000005057421 */ /* 0x000fc80000000000 */
[----:B------:R-:W-:-:S04]  /*56210*/  FFMA.FTZ R9, R5, R3, -0.16845393180847167969 ;  /* 0xbe2c7f3005097423 */ /* 0x000fc80000010003 */
[----:B------:R-:W-:-:S04]  /*56220*/  FFMA.FTZ R9, R5, R9, 0.1716887056827545166 ;  /* 0x3e2fcf2a05097423 */ /* 0x000fc80000010009 */
[----:B------:R-:W-:-:S04]  /*56230*/  FFMA.FTZ R9, R5, R9, -0.17900948226451873779 ;  /* 0xbe374e4305097423 */ /* 0x000fc80000010009 */
[----:B------:R-:W-:-:S04]  /*56240*/  FFMA.FTZ R9, R5, R9, 0.20512372255325317383 ;  /* 0x3e520bf405097423 */ /* 0x000fc80000010009 */
[----:B------:R-:W-:-:S04]  /*56250*/  FFMA.FTZ R9, R5, R9, -0.24046532809734344482 ;  /* 0xbe763c8b05097423 */ /* 0x000fc80000010009 */
[----:B------:R-:W-:-:S04]  /*56260*/  FFMA.FTZ R9, R5, R9, 0.28857114911079406738 ;  /* 0x3e93bf9905097423 */ /* 0x000fc80000010009 */
[----:B------:R-:W-:-:S04]  /*56270*/  FFMA.FTZ R9, R5, R9, -0.36067417263984680176 ;  /* 0xbeb8aa4905097423 */ /* 0x000fc80000010009 */
[----:B------:R-:W-:-:S04]  /*56280*/  FFMA.FTZ R9, R5, R9, 0.48089820146560668945 ;  /* 0x3ef6384a05097423 */ /* 0x000fc80000010009 */
[----:B------:R-:W-:-:S04]  /*56290*/  FFMA.FTZ R9, R5, R9, -0.72134751081466674805 ;  /* 0xbf38aa3b05097423 */ /* 0x000fc80000010009 */
[----:B------:R-:W-:-:S04]  /*562a0*/  FMUL R9, R5, R9 ;  /* 0x0000000905097220 */ /* 0x000fc80000400000 */
[----:B------:R-:W-:Y:S01]  /*562b0*/  FMUL R9, R5, R9 ;  /* 0x0000000905097220 */ /* 0x000fe20000400000 */
[----:B------:R-:W-:-:S03]  /*562c0*/  FADD R2, R2, -1 ;  /* 0xbf80000002027421 */ /* 0x000fc60000000000 */
[----:B------:R-:W-:Y:S01]  /*562d0*/  FFMA.FTZ R14, R5, 1.4426950216293334961, R9 ;  /* 0x3fb8aa3b050e7823 */ /* 0x000fe20000010009 */
        /* <DEDUP_REMOVED lines=8> */
[----:B------:R-:W-:Y:S01]  /*56360*/  FFMA.FTZ R0, R2, R0, -0.72134751081466674805 ;  /* 0xbf38aa3b02007423 */ /* 0x000fe20000010000 */
[----:B------:R0:W-:Y:S04]  /*56370*/  STL [R1+0xc4c], R14 ;  /* 0x000c4c0e01007387 */ /* 0x0001e80000100800 */
[----:B0-----:R-:W3:Y:S01]  /*56380*/  LDL.LU R14, [R1+0x51c] ;  /* 0x00051c00010e7983 */ /* 0x001ee20000300800 */
[----:B----4-:R-:W-:Y:S01]  /*56390*/  IMAD.IADD R5, R4, 0x1, -R7 ;  /* 0x0000000104057824 */ /* 0x010fe200078e0a07 */
[----:B--2---:R-:W-:Y:S01]  /*563a0*/  IADD3 R4, PT, PT, R8, -R15, RZ ;  /* 0x8000000f08047210 */ /* 0x004fe20007ffe0ff */
[----:B------:R-:W-:Y:S01]  /*563b0*/  FMUL R7, R2, R0 ;  /* 0x0000000002077220 */ /* 0x000fe20000400000 */
[----:B-----5:R-:W-:Y:S02]  /*563c0*/  IMAD.IADD R6, R13, 0x1, -R12 ;  /* 0x000000010d067824 */ /* 0x020fe400078e0a0c */
[----:B------:R-:W-:Y:S01]  /*563d0*/  FADD R5, R5, -1 ;  /* 0xbf80000005057421 */ /* 0x000fe20000000000 */
[----:B------:R-:W2:Y:S03]  /*563e0*/  LDL R15, [R1+0x318] ;  /* 0x00031800010f7983 */ /* 0x000ea60000100800 */
        /* <DEDUP_REMOVED lines=9> */
[----:B------:R-:W-:-:S03]  /*56480*/  FMUL R7, R2, R7 ;  /* 0x0000000702077220 */ /* 0x000fc60000400000 */
[----:B------:R-:W-:Y:S01]  /*56490*/  FMUL R8, R5, R8 ;  /* 0x0000000805087220 */ /* 0x000fe20000400000 */
[----:B------:R-:W-:-:S03]  /*564a0*/  FFMA.FTZ R12, R2, 1.4426950216293334961, R7 ;  /* 0x3fb8aa3b020c7823 */ /* 0x000fc60000010007 */
[----:B------:R-:W-:Y:S01]  /*564b0*/  FMUL R8, R5, R8 ;  /* 0x0000000805087220 */ /* 0x000fe20000400000 */
[----:B---3--:R-:W-:Y:S02]  /*564c0*/  IMAD.IADD R0, R21, 0x1, -R20 ;  /* 0x0000000115007824 */ /* 0x008fe400078e0a14 */
[----:B------:R-:W3:Y:S01]  /*564d0*/  LDL.LU R20, [R1+0x518] ;  /* 0x0005180001147983 */ /* 0x000ee20000300800 */
[----:B------:R-:W-:-:S03]  /*564e0*/  FFMA.FTZ R13, R5, 1.4426950216293334961, R8 ;  /* 0x3fb8aa3b050d7823 */ /* 0x000fc60000010008 */
[----:B------:R-:W3:Y:S04]  /*564f0*/  LDL R21, [R1+0x8bc] ;  /* 0x0008bc0001157983 */ /* 0x000ee80000100800 */
[----:B------:R0:W-:Y:S04]  /*56500*/  STL [R1+0xc48], R12 ;  /* 0x000c480c01007387 */ /* 0x0001e80000100800 */
[----:B------:R-:W4:Y:S04]  /*56510*/  LDL R5, [R1+0x32c] ;  /* 0x00032c0001057983 */ /* 0x000f280000100800 */
[----:B0-----:R-:W5:Y:S04]  /*56520*/  LDL R12, [R1+0x340] ;  /* 0x00034000010c7983 */ /* 0x001f680000100800 */
[----:B------:R-:W5:Y:S04]  /*56530*/  LDL.LU R8, [R1+0x640] ;  /* 0x0006400001087983 */ /* 0x000f680000300800 */
[----:B------:R0:W-:Y:S04]  /*56540*/  STL [R1+0xc44], R13 ;  /* 0x000c440d01007387 */ /* 0x0001e80000100800 */
[----:B0-----:R-:W4:Y:S01]  /*56550*/  LDL.LU R13, [R1+0x634] ;  /* 0x00063400010d7983 */ /* 0x001f220000300800 */
[----:B------:R-:W-:Y:S01]  /*56560*/  FADD R4, R4, -1 ;  /* 0xbf80000004047421 */ /* 0x000fe20000000000 */
[----:B------:R-:W-:-:S03]  /*56570*/  FADD R0, R0, -1 ;  /* 0xbf80000000007421 */ /* 0x000fc60000000000 */
[-C--:B------:R-:W-:Y:S01]  /*56580*/  FFMA.FTZ R9, R4, R3.reuse, -0.16845393180847167969 ;  /* 0xbe2c7f3004097423 */ /* 0x080fe20000010003 */
[----:B------:R-:W-:Y:S01]  /*56590*/  FFMA.FTZ R7, R0, R3, -0.16845393180847167969 ;  /* 0xbe2c7f3000077423 */ /* 0x000fe20000010003 */
[----:B------:R-:W-:Y:S02]  /*565a0*/  FADD R2, R6, -1 ;  /* 0xbf80000006027421 */ /* 0x000fe40000000000 */
[----:B------:R-:W-:Y:S01]  /*565b0*/  FFMA.FTZ R6, R4, R9, 0.1716887056827545166 ;  /* 0x3e2fcf2a04067423 */ /* 0x000fe20000010009 */
[----:B------:R-:W-:Y:S01]  /*565c0*/  FFMA.FTZ R7, R0, R7, 0.1716887056827545166 ;  /* 0x3e2fcf2a00077423 */ /* 0x000fe20000010007 */
[----:B------:R-:W-:Y:S02]  /*565d0*/  FFMA.FTZ R9, R2, R3, -0.16845393180847167969 ;  /* 0xbe2c7f3002097423 */ /* 0x000fe40000010003 */
[----:B------:R-:W-:Y:S01]  /*565e0*/  FFMA.FTZ R6, R4, R6, -0.17900948226451873779 ;  /* 0xbe374e4304067423 */ /* 0x000fe20000010006 */
[----:B------:R-:W-:Y:S01]  /*565f0*/  FFMA.FTZ R7, R0, R7, -0.17900948226451873779 ;  /* 0xbe374e4300077423 */ /* 0x000fe20000010007 */
[----:B------:R-:W-:-:S02]  /*56600*/  FFMA.FTZ R9, R2, R9, 0.1716887056827545166 ;  /* 0x3e2fcf2a02097423 */ /* 0x000fc40000010009 */
[----:B------:R-:W-:Y:S01]  /*56610*/  FFMA.FTZ R6, R4, R6, 0.20512372255325317383 ;  /* 0x3e520bf404067423 */ /* 0x000fe20000010006 */
[----:B------:R-:W-:Y:S01]  /*56620*/  FFMA.FTZ R7, R0, R7, 0.20512372255325317383 ;  /* 0x3e520bf400077423 */ /* 0x000fe20000010007 */
[----:B------:R-:W-:Y:S02]  /*56630*/  FFMA.FTZ R9, R2, R9, -0.17900948226451873779 ;  /* 0xbe374e4302097423 */ /* 0x000fe40000010009 */
[----:B------:R-:W-:Y:S01]  /*56640*/  FFMA.FTZ R6, R4, R6, -0.24046532809734344482 ;  /* 0xbe763c8b04067423 */ /* 0x000fe20000010006 */
[----:B------:R-:W-:Y:S01]  /*56650*/  FFMA.FTZ R7, R0, R7, -0.24046532809734344482 ;  /* 0xbe763c8b00077423 */ /* 0x000fe20000010007 */
[----:B------:R-:W-:Y:S02]  /*56660*/  FFMA.FTZ R9, R2, R9, 0.20512372255325317383 ;  /* 0x3e520bf402097423 */ /* 0x000fe40000010009 */
[----:B------:R-:W-:Y:S01]  /*56670*/  FFMA.FTZ R6, R4, R6, 0.28857114911079406738 ;  /* 0x3e93bf9904067423 */ /* 0x000fe20000010006 */
[----:B------:R-:W-:Y:S01]  /*56680*/  FFMA.FTZ R7, R0, R7, 0.28857114911079406738 ;  /* 0x3e93bf9900077423 */ /* 0x000fe20000010007 */
[----:B------:R-:W-:-:S02]  /*56690*/  FFMA.FTZ R9, R2, R9, -0.24046532809734344482 ;  /* 0xbe763c8b02097423 */ /* 0x000fc40000010009 */
[----:B------:R-:W-:Y:S01]  /*566a0*/  FFMA.FTZ R6, R4, R6, -0.36067417263984680176 ;  /* 0xbeb8aa4904067423 */ /* 0x000fe20000010006 */
[----:B------:R-:W-:Y:S01]  /*566b0*/  FFMA.FTZ R7, R0, R7, -0.36067417263984680176 ;  /* 0xbeb8aa4900077423 */ /* 0x000fe20000010007 */
[----:B------:R-:W-:Y:S02]  /*566c0*/  FFMA.FTZ R9, R2, R9, 0.28857114911079406738 ;  /* 0x3e93bf9902097423 */ /* 0x000fe40000010009 */
[----:B------:R-:W-:Y:S01]  /*566d0*/  FFMA.FTZ R6, R4, R6, 0.48089820146560668945 ;  /* 0x3ef6384a04067423 */ /* 0x000fe20000010006 */
[----:B------:R-:W-:Y:S01]  /*566e0*/  FFMA.FTZ R7, R0, R7, 0.48089820146560668945 ;  /* 0x3ef6384a00077423 */ /* 0x000fe20000010007 */
[----:B------:R-:W-:Y:S02]  /*566f0*/  FFMA.FTZ R9, R2, R9, -0.36067417263984680176 ;  /* 0xbeb8aa4902097423 */ /* 0x000fe40000010009 */
[----:B------:R-:W-:Y:S01]  /*56700*/  FFMA.FTZ R6, R4, R6, -0.72134751081466674805 ;  /* 0xbf38aa3b04067423 */ /* 0x000fe20000010006 */
[----:B------:R-:W-:Y:S01]  /*56710*/  FFMA.FTZ R7, R0, R7, -0.72134751081466674805 ;  /* 0xbf38aa3b00077423 */ /* 0x000fe20000010007 */
[----:B------:R-:W-:-:S02]  /*56720*/  FFMA.FTZ R9, R2, R9, 0.48089820146560668945 ;  /* 0x3ef6384a02097423 */ /* 0x000fc40000010009 */
[----:B------:R-:W-:Y:S01]  /*56730*/  FMUL R6, R4, R6 ;  /* 0x0000000604067220 */ /* 0x000fe20000400000 */
[----:B------:R-:W-:Y:S01]  /*56740*/  FMUL R7, R0, R7 ;  /* 0x0000000700077220 */ /* 0x000fe20000400000 */
[----:B------:R-:W-:Y:S02]  /*56750*/  FFMA.FTZ R9, R2, R9, -0.72134751081466674805 ;  /* 0xbf38aa3b02097423 */ /* 0x000fe40000010009 */
[----:B------:R-:W-:Y:S01]  /*56760*/  FMUL R6, R4, R6 ;  /* 0x0000000604067220 */ /* 0x000fe20000400000 */
[----:B------:R-:W-:Y:S01]  /*56770*/  FMUL R7, R0, R7 ;  /* 0x0000000700077220 */ /* 0x000fe20000400000 */
[----:B------:R-:W-:Y:S02]  /*56780*/  FMUL R9, R2, R9 ;  /* 0x0000000902097220 */ /* 0x000fe40000400000 */
[----:B------:R-:W-:Y:S01]  /*56790*/  FFMA.FTZ R6, R4, 1.4426950216293334961, R6 ;  /* 0x3fb8aa3b04067823 */ /* 0x000fe20000010006 */
[----:B------:R-:W-:Y:S01]  /*567a0*/  FFMA.FTZ R4, R0, 1.4426950216293334961, R7 ;  /* 0x3fb8aa3b00047823 */ /* 0x000fe20000010007 */
[----:B------:R-:W-:-:S04]  /*567b0*/  FMUL R9, R2, R9 ;  /* 0x0000000902097220 */ /* 0x000fc80000400000 */
[----:B------:R-:W-:Y:S01]  /*567c0*/  FFMA.FTZ R2, R2, 1.4426950216293334961, R9 ;  /* 0x3fb8aa3b02027823 */ /* 0x000fe20000010009 */
[----:B------:R-:W-:Y:S04]  /*567d0*/  STL [R1+0x18], R6 ;  /* 0x0000180601007387 */ /* 0x000fe80000100800 */
[----:B------:R3:W-:Y:S04]  /*567e0*/  STL [R1+0x14], R4 ;  /* 0x0000140401007387 */ /* 0x0007e80000100800 */
[----:B------:R0:W-:Y:S01]  /*567f0*/  STL [R1+0x10], R2 ;  /* 0x0000100201007387 */ /* 0x0001e20000100800 */
[----:B---3--:R-:W-:Y:S01]  /*56800*/  IADD3 R4, PT, PT, R21, -R20, RZ ;  /* 0x8000001415047210 */ /* 0x008fe20007ffe0ff */
[----:B-----5:R-:W-:Y:S01]  /*56810*/  IMAD.IADD R7, R12, 0x1, -R8 ;  /* 0x000000010c077824 */ /* 0x020fe200078e0a08 */
[----:B----4-:R-:W-:-:S03]  /*56820*/  IADD3 R0, PT, PT, R5, -R13, RZ ;  /* 0x8000000d05007210 */ /* 0x010fc60007ffe0ff */
[----:B------:R-:W-:Y:S01]  /*56830*/  FADD R7, R7, -1 ;  /* 0xbf80000007077421 */ /* 0x000fe20000000000 */
[----:B--2---:R-:W-:Y:S02]  /*56840*/  IMAD.IADD R5, R15, 0x1, -R14 ;  /* 0x000000010f057824 */ /* 0x004fe400078e0a0e */
[----:B0-----:R-:W-:Y:S01]  /*56850*/  FADD R2, R4, -1 ;  /* 0xbf80000004027421 */ /* 0x001fe20000000000 */
[----:B------:R-:W2:Y:S01]  /*56860*/  LDL.LU R13, [R1+0x6b8] ;  /* 0x0006b800010d7983 */ /* 0x000ea20000300800 */
[----:B------:R-:W-:Y:S01]  /*56870*/  FADD R0, R0, -1 ;  /* 0xbf80000000007421 */ /* 0x000fe20000000000 */
[-C--:B------:R-:W-:Y:S01]  /*56880*/  FFMA.FTZ R8, R7, R3.reuse, -0.16845393180847167969 ;  /* 0xbe2c7f3007087423 */ /* 0x080fe20000010003 */
[----:B------:R-:W-:Y:S01]  /*56890*/  FADD R5, R5, -1 ;  /* 0xbf80000005057421 */ /* 0x000fe20000000000 */
[-C--:B------:R-:W-:Y:S01]  /*568a0*/  FFMA.FTZ R4, R2, R3.reuse, -0.16845393180847167969 ;  /* 0xbe2c7f3002047423 */ /* 0x080fe20000010003 */
[CC--:B------:R-:W-:Y:S01]  /*568b0*/  FFMA.FTZ R9, R0.reuse, R3.reuse, -0.16845393180847167969 ;  /* 0xbe2c7f3000097423 */ /* 0x0c0fe20000010003 */
[----:B------:R-:W3:Y:S01]  /*568c0*/  LDL.LU R12, [R1+0x6b4] ;  /* 0x0006b400010c7983 */ /* 0x000ee20000300800 */
[----:B------:R-:W-:Y:S01]  /*568d0*/  FFMA.FTZ R8, R7, R8, 0.1716887056827545166 ;  /* 0x3e2fcf2a07087423 */ /* 0x000fe20000010008 */
[----:B------:R-:W-:Y:S01]  /*568e0*/  FFMA.FTZ R6, R5, R3, -0.16845393180847167969 ;  /* 0xbe2c7f3005067423 */ /* 0x000fe20000010003 */
[----:B------:R-:W-:Y:S01]  /*568f0*/  FFMA.FTZ R9, R0, R9, 0.1716887056827545166 ;  /* 0x3e2fcf2a00097423 */ /* 0x000fe20000010009 */
[----:B------:R-:W-:Y:S01]  /*56900*/  FFMA.FTZ R4, R2, R4, 0.1716887056827545166 ;  /* 0x3e2fcf2a02047423 */ /* 0x000fe20000010004 */
[----:B------:R-:W4:Y:S01]  /*56910*/  LDL.LU R14, [R1+0x6b0] ;  /* 0x0006b000010e7983 */ /* 0x000f220000300800 */
[----:B------:R-:W-:Y:S01]  /*56920*/  FFMA.FTZ R8, R7, R8, -0.17900948226451873779 ;  /* 0xbe374e4307087423 */ /* 0x000fe20000010008 */
[----:B------:R-:W-:Y:S01]  /*56930*/  FFMA.FTZ R9, R0, R9, -0.17900948226451873779 ;  /* 0xbe374e4300097423 */ /* 0x000fe20000010009 */
[----:B------:R-:W-:Y:S01]  /*56940*/  FFMA.FTZ R6, R5, R6, 0.1716887056827545166 ;  /* 0x3e2fcf2a05067423 */ /* 0x000fe20000010006 */
[----:B------:R-:W-:Y:S01]  /*56950*/  FFMA.FTZ R4, R2, R4, -0.17900948226451873779 ;  /* 0xbe374e4302047423 */ /* 0x000fe20000010004 */
[----:B------:R-:W5:Y:S01]  /*56960*/  LDL.LU R21, [R1+0x6ac] ;  /* 0x0006ac0001157983 */ /* 0x000f620000300800 */
[----:B------:R-:W-:Y:S01]  /*56970*/  FFMA.FTZ R9, R0, R9, 0.20512372255325317383 ;  /* 0x3e520bf400097423 */ /* 0x000fe20000010009 */
[----:B------:R-:W-:Y:S01]  /*56980*/  FFMA.FTZ R8, R7, R8, 0.20512372255325317383 ;  /* 0x3e520bf407087423 */ /* 0x000fe20000010008 */
[----:B------:R-:W-:Y:S01]  /*56990*/  FFMA.FTZ R6, R5, R6, -0.17900948226451873779 ;  /* 0xbe374e4305067423 */ /* 0x000fe20000010006 */
[----:B------:R-:W-:Y:S01]  /*569a0*/  FFMA.FTZ R4, R2, R4, 0.20512372255325317383 ;  /* 0x3e520bf402047423 */ /* 0x000fe20000010004 */
[C---:B------:R-:W-:Y:S01]  /*569b0*/  FFMA.FTZ R9, R0.reuse, R9, -0.24046532809734344482 ;  /* 0xbe763c8b00097423 */ /* 0x040fe20000010009 */
[----:B------:R-:W-:Y:S01]  /*569c0*/  FFMA.FTZ R8, R7, R8, -0.24046532809734344482 ;  /* 0xbe763c8b07087423 */ /* 0x000fe20000010008 */
[----:B------:R-:W-:Y:S01]  /*569d0*/  FFMA.FTZ R6, R5, R6, 0.20512372255325317383 ;  /* 0x3e520bf405067423 */ /* 0x000fe20000010006 */
[----:B------:R-:W3:Y:S01]  /*569e0*/  LDL.LU R20, [R1+0x6a8] ;  /* 0x0006a80001147983 */ /* 0x000ee20000300800 */
[----:B------:R-:W-:Y:S01]  /*569f0*/  FFMA.FTZ R9, R0, R9, 0.28857114911079406738 ;  /* 0x3e93bf9900097423 */ /* 0x000fe20000010009 */
[----:B------:R-:W-:Y:S01]  /*56a00*/  FFMA.FTZ R8, R7, R8, 0.28857114911079406738 ;  /* 0x3e93bf9907087423 */ /* 0x000fe20000010008 */
[----:B------:R-:W-:-:S02]  /*56a10*/  FFMA.FTZ R6, R5, R6, -0.24046532809734344482 ;  /* 0xbe763c8b05067423 */ /* 0x000fc40000010006 */
[C---:B------:R-:W-:Y:S01]  /*56a20*/  FFMA.FTZ R9, R0.reuse, R9, -0.36067417263984680176 ;  /* 0xbeb8aa4900097423 */ /* 0x040fe20000010009 */
[----:B------:R-:W-:Y:S01]  /*56a30*/  FFMA.FTZ R8, R7, R8, -0.36067417263984680176 ;  /* 0xbeb8aa4907087423 */ /* 0x000fe20000010008 */
[----:B------:R-:W-:Y:S02]  /*56a40*/  FFMA.FTZ R6, R5, R6, 0.28857114911079406738 ;  /* 0x3e93bf9905067423 */ /* 0x000fe40000010006 */
[----:B------:R-:W-:Y:S01]  /*56a50*/  FFMA.FTZ R9, R0, R9, 0.48089820146560668945 ;  /* 0x3ef6384a00097423 */ /* 0x000fe20000010009 */
[----:B------:R-:W-:Y:S01]  /*56a60*/  FFMA.FTZ R4, R2, R4, -0.24046532809734344482 ;  /* 0xbe763c8b02047423 */ /* 0x000fe20000010004 */
[----:B------:R-:W-:Y:S02]  /*56a70*/  FFMA.FTZ R8, R7, R8, 0.48089820146560668945 ;  /* 0x3ef6384a07087423 */ /* 0x000fe40000010008 */
[----:B------:R-:W-:Y:S01]  /*56a80*/  FFMA.FTZ R9, R0, R9, -0.72134751081466674805 ;  /* 0xbf38aa3b00097423 */ /* 0x000fe20000010009 */
[----:B------:R-:W-:Y:S01]  /*56a90*/  FFMA.FTZ R6, R5, R6, -0.36067417263984680176 ;  /* 0xbeb8aa4905067423 */ /* 0x000fe20000010006 */
[----:B------:R-:W-:Y:S01]  /*56aa0*/  FFMA.FTZ R4, R2, R4, 0.28857114911079406738 ;  /* 0x3e93bf9902047423 */ /* 0x000fe20000010004 */
[----:B------:R-:W-:Y:S01]  /*56ab0*/  FFMA.FTZ R8, R7, R8, -0.72134751081466674805 ;  /* 0xbf38aa3b07087423 */ /* 0x000fe20000010008 */
[----:B------:R-:W-:Y:S01]  /*56ac0*/  FMUL R9, R0, R9 ;  /* 0x0000000900097220 */ /* 0x000fe20000400000 */
[----:B------:R-:W-:Y:S01]  /*56ad0*/  FFMA.FTZ R6, R5, R6, 0.48089820146560668945 ;  /* 0x3ef6384a05067423 */ /* 0x000fe20000010006 */
[----:B------:R-:W-:Y:S01]  /*56ae0*/  FFMA.FTZ R4, R2, R4, -0.36067417263984680176 ;  /* 0xbeb8aa4902047423 */ /* 0x000fe20000010004 */
[----:B------:R-:W-:Y:S01]  /*56af0*/  FMUL R8, R7, R8 ;  /* 0x0000000807087220 */ /* 0x000fe20000400000 */
[----:B------:R-:W-:Y:S01]  /*56b00*/  FMUL R9, R0, R9 ;  /* 0x0000000900097220 */ /* 0x000fe20000400000 */
[----:B------:R-:W-:Y:S01]  /*56b10*/  FFMA.FTZ R6, R5, R6, -0.72134751081466674805 ;  /* 0xbf38aa3b05067423 */ /* 0x000fe20000010006 */
[----:B------:R-:W-:Y:S01]  /*56b20*/  FFMA.FTZ R4, R2, R4, 0.48089820146560668945 ;  /* 0x3ef6384a02047423 */ /* 0x000fe20000010004 */
[----:B------:R-:W-:Y:S01]  /*56b30*/  FMUL R8, R7, R8 ;  /* 0x0000000807087220 */ /* 0x000fe20000400000 */
[----:B------:R-:W-:Y:S01]  /*56b40*/  FFMA.FTZ R0, R0, 1.4426950216293334961, R9 ;  /* 0x3fb8aa3b00007823 */ /* 0x000fe20000010009 */
[----:B------:R-:W-:Y:S01]  /*56b50*/  FMUL R6, R5, R6 ;  /* 0x0000000605067220 */ /* 0x000fe20000400000 */
[----:B------:R-:W-:Y:S01]  /*56b60*/  FFMA.FTZ R4, R2, R4, -0.72134751081466674805 ;  /* 0xbf38aa3b02047423 */ /* 0x000fe20000010004 */
[----:B------:R-:W3:Y:S01]  /*56b70*/  LDL.LU R9, [R1+0x6bc] ;  /* 0x0006bc0001097983 */ /* 0x000ee20000300800 */
[----:B------:R-:W-:-:S03]  /*56b80*/  FFMA.FTZ R3, R7, 1.4426950216293334961, R8 ;  /* 0x3fb8aa3b07037823 */ /* 0x000fc60000010008 */
[----:B------:R0:W-:Y:S01]  /*56b90*/  STL [R1+0xc34], R0 ;  /* 0x000c340001007387 */ /* 0x0001e20000100800 */
[C---:B------:R-:W-:Y:S01]  /*56ba0*/  FMUL R6, R5.reuse, R6 ;  /* 0x0000000605067220 */ /* 0x040fe20000400000 */
[C---:B------:R-:W-:Y:S02]  /*56bb0*/  FMUL R4, R2.reuse, R4 ;  /* 0x0000000402047220 */ /* 0x040fe40000400000 */
[----:B0-----:R-:W3:Y:S04]  /*56bc0*/  LDL.LU R0, [R1+0x24] ;  /* 0x0000240001007983 */ /* 0x001ee80000300800 */
[----:B------:R-:W3:Y:S04]  /*56bd0*/  LDL.LU R7, [R1+0x28] ;  /* 0x0000280001077983 */ /* 0x000ee80000300800 */
[----:B------:R-:W3:Y:S04]  /*56be0*/  LDL.LU R8, [R1+0x6c0] ;  /* 0x0006c00001087983 */ /* 0x000ee80000300800 */
[----:B------:R0:W-:Y:S01]  /*56bf0*/  STL [R1+0x4], R3 ;  /* 0x0000040301007387 */ /* 0x0001e20000100800 */
[----:B------:R-:W-:Y:S01]  /*56c00*/  FMUL R4, R2, R4 ;  /* 0x0000000402047220 */ /* 0x000fe20000400000 */
[----:B0-----:R-:W-:-:S02]  /*56c10*/  FFMA.FTZ R3, R5, 1.4426950216293334961, R6 ;  /* 0x3fb8aa3b05037823 */ /* 0x001fc40000010006 */
[----:B------:R-:W3:Y:S04]  /*56c20*/  LDL.LU R5, [R1+0x6c8] ;  /* 0x0006c80001057983 */ /* 0x000ee80000300800 */
[----:B------:R-:W3:Y:S04]  /*56c30*/  LDL.LU R6, [R1+0x6c4] ;  /* 0x0006c40001067983 */ /* 0x000ee80000300800 */
[----:B------:R0:W-:Y:S04]  /*56c40*/  STL [R1+0x8], R3 ;  /* 0x0000080301007387 */ /* 0x0001e80000100800 */
[----:B------:R-:W3:Y:S01]  /*56c50*/  LDL.LU R15, [R1+0x6a4] ;  /* 0x0006a400010f7983 */ /* 0x000ee20000300800 */
[----:B0-----:R-:W-:-:S03]  /*56c60*/  FFMA.FTZ R3, R2, 1.4426950216293334961, R4 ;  /* 0x3fb8aa3b02037823 */ /* 0x001fc60000010004 */
[----:B------:R-:W3:Y:S04]  /*56c70*/  LDL.LU R2, [R1+0x6d0] ;  /* 0x0006d00001027983 */ /* 0x000ee80000300800 */
[----:B------:R-:W3:Y:S04]  /*56c80*/  LDL.LU R4, [R1+0x6cc] ;  /* 0x0006cc0001047983 */ /* 0x000ee80000300800 */
[----:B------:R0:W-:Y:S04]  /*56c90*/  STL [R1+0xc00], R3 ;  /* 0x000c000301007387 */ /* 0x0001e80000100800 */
[----:B0-----:R-:W3:Y:S01]  /*56ca0*/  LDL.LU R3, [R1] ;  /* 0x0000000001037983 */ /* 0x001ee20000300800 */
[----:B--2---:R-:W-:Y:S01]  /*56cb0*/  FADD R26, R13, R26 ;  /* 0x0000001a0d1a7221 */ /* 0x004fe20000000000 */
[----:B----4-:R-:W-:Y:S01]  /*56cc0*/  FADD R25, R14, R25 ;  /* 0x000000190e197221 */ /* 0x010fe20000000000 */
[----:B-----5:R-:W-:Y:S01]  /*56cd0*/  FADD R24, R21, R24 ;  /* 0x0000001815187221 */ /* 0x020fe20000000000 */
[----:B---3--:R-:W-:Y:S01]  /*56ce0*/  FADD R23, R20, R23 ;  /* 0x0000001714177221 */ /* 0x008fe20000000000 */
[----:B------:R-:W-:Y:S01]  /*56cf0*/  FADD R28, R5, R28 ;  /* 0x0000001c051c7221 */ /* 0x000fe20000000000 */
[----:B------:R-:W-:Y:S01]  /*56d00*/  FADD R27, R6, R27 ;  /* 0x0000001b061b7221 */ /* 0x000fe20000000000 */
[----:B------:R-:W-:Y:S01]  /*56d10*/  FADD R5, R9, R0 ;  /* 0x0000000009057221 */ /* 0x000fe20000000000 */
[----:B------:R-:W-:Y:S01]  /*56d20*/  FADD R6, R12, R17 ;  /* 0x000000110c067221 */ /* 0x000fe20000000000 */
[----:B------:R-:W-:Y:S01]  /*56d30*/  FADD R29, R4, R29 ;  /* 0x0000001d041d7221 */ /* 0x000fe20000000000 */
[----:B------:R-:W-:-:S04]  /*56d40*/  FADD R4, R8, R7 ;  /* 0x0000000708047221 */ /* 0x000fc80000000000 */
[----:B------:R-:W-:Y:S01]  /*56d50*/  STL [R1+0xc30], R29 ;  /* 0x000c301d01007387 */ /* 0x000fe20000100800 */
[----:B------:R-:W-:-:S05]  /*56d60*/  FADD R2, R2, R3 ;  /* 0x0000000302027221 */ /* 0x000fca0000000000 */
[----:B------:R-:W-:Y:S04]  /*56d70*/  STL [R1], R2 ;  /* 0x0000000201007387 */ /* 0x000fe80000100800 */
[----:B------:R-:W-:Y:S04]  /*56d80*/  STL [R1+0xc24], R28 ;  /* 0x000c241c01007387 */ /* 0x000fe80000100800 */
[----:B------:R-:W-:Y:S04]  /*56d90*/  STL [R1+0xc20], R27 ;  /* 0x000c201b01007387 */ /* 0x000fe80000100800 */
[----:B------:R0:W-:Y:S04]  /*56da0*/  STL [R1+0xc28], R4 ;  /* 0x000c280401007387 */ /* 0x0001e80000100800 */
[----:B------:R-:W-:Y:S04]  /*56db0*/  STL [R1+0xc1c], R5 ;  /* 0x000c1c0501007387 */ /* 0x000fe80000100800 */
[----:B------:R-:W2:Y:S04]  /*56dc0*/  LDL.LU R7, [R1+0x69c] ;  /* 0x00069c0001077983 */ /* 0x000ea80000300800 */
[----:B0-----:R-:W3:Y:S04]  /*56dd0*/  LDL.LU R4, [R1+0x45c] ;  /* 0x00045c0001047983 */ /* 0x001ee80000300800 */
[----:B------:R0:W-:Y:S04]  /*56de0*/  STL [R1+0xc2c], R26 ;  /* 0x000c2c1a01007387 */ /* 0x0001e80000100800 */
[----:B------:R1:W-:Y:S04]  /*56df0*/  STL [R1+0xc18], R6 ;  /* 0x000c180601007387 */ /* 0x0003e80000100800 */
[----:B------:R-:W-:Y:S04]  /*56e00*/  STL [R1+0xc38], R25 ;  /* 0x000c381901007387 */ /* 0x000fe80000100800 */
[----:B------:R-:W4:Y:S04]  /*56e10*/  LDL.LU R21, [R1+0x20] ;  /* 0x0000200001157983 */ /* 0x000f280000300800 */
[----:B------:R-:W4:Y:S04]  /*56e20*/  LDL.LU R8, [R1+0x6a0] ;  /* 0x0006a00001087983 */ /* 0x000f280000300800 */
[----:B------:R-:W-:Y:S04]  /*56e30*/  STL [R1+0xc10], R24 ;  /* 0x000c101801007387 */ /* 0x000fe80000100800 */
[----:B------:R-:W5:Y:S04]  /*56e40*/  LDL.LU R20, [R1+0x68c] ;  /* 0x00068c0001147983 */ /* 0x000f680000300800 */
[----:B------:R-:W3:Y:S04]  /*56e50*/  LDL.LU R9, [R1+0x688] ;  /* 0x0006880001097983 */ /* 0x000ee80000300800 */
[----:B------:R-:W3:Y:S04]  /*56e60*/  LDL.LU R29, [R1+0x684] ;  /* 0x00068400011d7983 */ /* 0x000ee80000300800 */
[----:B------:R-:W-:Y:S01]  /*56e70*/  STL [R1+0xc14], R23 ;  /* 0x000c141701007387 */ /* 0x000fe20000100800 */
[----:B------:R-:W-:-:S03]  /*56e80*/  FADD R22, R15, R22 ;  /* 0x000000160f167221 */ /* 0x000fc60000000000 */
[----:B0-----:R-:W3:Y:S04]  /*56e90*/  LDL.LU R26, [R1+0x680] ;  /* 0x00068000011a7983 */ /* 0x001ee80000300800 */
[----:B------:R-:W3:Y:S04]  /*56ea0*/  LDL.LU R15, [R1+0x67c] ;  /* 0x00067c00010f7983 */ /* 0x000ee80000300800 */
[----:B-1----:R-:W3:Y:S04]  /*56eb0*/  LDL.LU R6, [R1+0x674] ;  /* 0x0006740001067983 */ /* 0x002ee80000300800 */
[----:B------:R-:W3:Y:S04]  /*56ec0*/  LDL.LU R5, [R1+0x670] ;  /* 0x0006700001057983 */ /* 0x000ee80000300800 */
[----:B------:R-:W3:Y:S04]  /*56ed0*/  LDL.LU R14, [R1+0x66c] ;  /* 0x00066c00010e7983 */ /* 0x000ee80000300800 */
[----:B------:R-:W3:Y:S04]  /*56ee0*/  LDL.LU R12, [R1+0x668] ;  /* 0x00066800010c7983 */ /* 0x000ee80000300800 */
[----:B------:R-:W3:Y:S04]  /*56ef0*/  LDL.LU R13, [R1+0x664] ;  /* 0x00066400010d7983 */ /* 0x000ee80000300800 */
[----:B------:R-:W3:Y:S04]  /*56f00*/  LDL.LU R2, [R1+0x660] ;  /* 0x0006600001027983 */ /* 0x000ee80000300800 */
[----:B------:R0:W-:Y:S04]  /*56f10*/  STL [R1+0xc3c], R22 ;  /* 0x000c3c1601007387 */ /* 0x0001e80000100800 */
[----:B0-----:R-:W3:Y:S04]  /*56f20*/  LDL.LU R22, [R1+0x65c] ;  /* 0x00065c0001167983 */ /* 0x001ee80000300800 */
[----:B------:R-:W3:Y:S01]  /*56f30*/  LDL.LU R25, [R1+0x14] ;  /* 0x0000140001197983 */ /* 0x000ee20000300800 */
[----:B--2---:R-:W-:-:S02]  /*56f40*/  FADD R7, R7, R16 ;  /* 0x0000001007077221 */ /* 0x004fc40000000000 */
[----:B------:R-:W0:Y:S01]  /*56f50*/  LDC.64 R16, c[0x0][0x398] ;  /* 0x0000e600ff107b82 */ /* 0x000e220000000a00 */
[----:B----4-:R-:W-:Y:S01]  /*56f60*/  FADD R8, R8, R21 ;  /* 0x0000001508087221 */ /* 0x010fe20000000000 */
[----:B---3--:R1:W-:Y:S04]  /*56f70*/  STL [R1+0xc40], R25 ;  /* 0x000c401901007387 */ /* 0x0083e80000100800 */
[----:B-1----:R-:W2:Y:S04]  /*56f80*/  LDL.LU R25, [R1+0x18] ;  /* 0x0000180001197983 */ /* 0x002ea80000300800 */
[----:B------:R-:W3:Y:S04]  /*56f90*/  LDL.LU R0, [R1+0x654] ;  /* 0x0006540001007983 */ /* 0x000ee80000300800 */
[----:B------:R-:W4:Y:S04]  /*56fa0*/  LDL.LU R23, [R1+0x10] ;  /* 0x0000100001177983 */ /* 0x000f280000300800 */
[----:B------:R-:W4:Y:S04]  /*56fb0*/  LDL.LU R3, [R1+0x650] ;  /* 0x0006500001037983 */ /* 0x000f280000300800 */
[----:B------:R-:W2:Y:S04]  /*56fc0*/  LDL.LU R24, [R1+0x648] ;  /* 0x0006480001187983 */ /* 0x000ea80000300800 */
[----:B------:R-:W2:Y:S04]  /*56fd0*/  LDL.LU R28, [R1+0x46c] ;  /* 0x00046c00011c7983 */ /* 0x000ea80000300800 */
[----:B------:R-:W2:Y:S04]  /*56fe0*/  LDL.LU R27, [R1+0x444] ;  /* 0x00044400011b7983 */ /* 0x000ea80000300800 */
[----:B------:R1:W-:Y:S04]  /*56ff0*/  STL [R1+0xc0c], R7 ;  /* 0x000c0c0701007387 */ /* 0x0003e80000100800 */
[----:B-1----:R-:W2:Y:S04]  /*57000*/  LDL.LU R7, [R1+0x1c] ;  /* 0x00001c0001077983 */ /* 0x002ea80000300800 */
[----:B------:R-:W5:Y:S04]  /*57010*/  LDL.LU R21, [R1+0xc58] ;  /* 0x000c580001157983 */ /* 0x000f680000300800 */
[----:B------:R1:W-:Y:S04]  /*57020*/  STL [R1+0xc08], R8 ;  /* 0x000c080801007387 */ /* 0x0003e80000100800 */
[----:B-1----:R-:W3:Y:S01]  /*57030*/  LDL.LU R8, [R1+0x468] ;  /* 0x0004680001087983 */ /* 0x002ee20000300800 */
[----:B-----5:R-:W-:-:S03]  /*57040*/  FADD R21, R20, R21 ;  /* 0x0000001514157221 */ /* 0x020fc60000000000 */
[----:B------:R-:W5:Y:S01]  /*57050*/  LDL.LU R20, [R1+0xc54] ;  /* 0x000c540001147983 */ /* 0x000f620000300800 */
[----:B--2---:R-:W-:Y:S01]  /*57060*/  FADD R9, R9, R7 ;  /* 0x0000000709097221 */ /* 0x004fe20000000000 */
[----:B------:R-:W-:Y:S01]  /*57070*/  FADD R19, R26, R19 ;  /* 0x000000131a137221 */ /* 0x000fe20000000000 */
[----:B------:R-:W-:Y:S01]  /*57080*/  FADD R18, R15, R18 ;  /* 0x000000120f127221 */ /* 0x000fe20000000000 */
[----:B-----5:R-:W-:Y:S02]  /*57090*/  FADD R20, R29, R20 ;  /* 0x000000141d147221 */ /* 0x020fe40000000000 */
[----:B------:R-:W2:Y:S04]  /*570a0*/  LDL.LU R29, [R1+0x8] ;  /* 0x00000800011d7983 */ /* 0x000ea80000300800 */
[----:B------:R-:W2:Y:S04]  /*570b0*/  LDL.LU R7, [R1+0x644] ;  /* 0x0006440001077983 */ /* 0x000ea80000300800 */
[----:B------:R1:W5:Y:S04]  /*570c0*/  LDL.LU R26, [R1] ;  /* 0x00000000011a7983 */ /* 0x0003680000300800 */
[----:B------:R-:W2:Y:S01]  /*570d0*/  LDL.LU R15, [R1+0xc50] ;  /* 0x000c5000010f7983 */ /* 0x000ea20000300800 */
[----:B------:R-:W-:Y:S01]  /*570e0*/  FADD R11, R5, R11 ;  /* 0x0000000b050b7221 */ /* 0x000fe20000000000 */
[----:B------:R-:W-:-:S02]  /*570f0*/  FADD R10, R14, R10 ;  /* 0x0000000a0e0a7221 */ /* 0x000fc40000000000 */
[----:B------:R-:W3:Y:S01]  /*57100*/  LDL.LU R5, [R1+0x42c] ;  /* 0x00042c0001057983 */ /* 0x000ee20000300800 */
[----:B--2---:R-:W-:-:S03]  /*57110*/  FADD R15, R6, R15 ;  /* 0x0000000f060f7221 */ /* 0x004fc60000000000 */
[----:B------:R-:W2:Y:S04]  /*57120*/  LDL.LU R6, [R1+0x448] ;  /* 0x0004480001067983 */ /* 0x000ea80000300800 */
[----:B------:R-:W2:Y:S02]  /*57130*/  LDL.LU R14, [R1+0xc4c] ;  /* 0x000c4c00010e7983 */ /* 0x000ea40000300800 */
[----:B--2---:R-:W-:Y:S02]  /*57140*/  FADD R14, R12, R14 ;  /* 0x0000000e0c0e7221 */ /* 0x004fe40000000000 */
[----:B------:R-:W2:Y:S01]  /*57150*/  LDL.LU R12, [R1+0xc48] ;  /* 0x000c4800010c7983 */ /* 0x000ea20000300800 */
[----:B------:R-:W-:Y:S01]  /*57160*/  FADD R22, R22, R25 ;  /* 0x0000001916167221 */ /* 0x000fe20000000000 */
[----:B--2---:R-:W-:-:S02]  /*57170*/  FADD R12, R13, R12 ;  /* 0x0000000c0d0c7221 */ /* 0x004fc40000000000 */
[----:B------:R-:W2:Y:S04]  /*57180*/  LDL.LU R13, [R1+0xc44] ;  /* 0x000c4400010d7983 */ /* 0x000ea80000300800 */
[----:B------:R-:W3:Y:S01]  /*57190*/  LDL.LU R25, [R1+0xc40] ;  /* 0x000c400001197983 */ /* 0x000ee20000300800 */
[----:B----4-:R-:W-:-:S03]  /*571a0*/  FADD R3, R3, R23 ;  /* 0x0000001703037221 */ /* 0x010fc60000000000 */
[----:B------:R4:W-:Y:S04]  /*571b0*/  STL [R1+0x110], R22 ;  /* 0x0001101601007387 */ /* 0x0009e80000100800 */
[----:B----4-:R1:W4:Y:S01]  /*571c0*/  LDL.LU R22, [R1+0xc3c] ;  /* 0x000c3c0001167983 */ /* 0x0103220000300800 */
[----:B--2---:R-:W-:Y:S02]  /*571d0*/  FADD R13, R2, R13 ;  /* 0x0000000d020d7221 */ /* 0x004fe40000000000 */
[----:B------:R-:W2:Y:S01]  /*571e0*/  S2R R2, SR_TID.X ;  /* 0x0000000000027919 */ /* 0x000ea20000002100 */
[----:B---3--:R-:W-:Y:S02]  /*571f0*/  FADD R0, R0, R25 ;  /* 0x0000001900007221 */ /* 0x008fe40000000000 */
[----:B------:R1:W3:Y:S01]  /*57200*/  LDL.LU R25, [R1+0xc38] ;  /* 0x000c380001197983 */ /* 0x0002e20000300800 */
[----:B--2---:R-:W-:-:S02]  /*57210*/  LOP3.LUT R23, R2, 0xff, RZ, 0xc0, !PT ;  /* 0x000000ff02177812 */ /* 0x004fc400078ec0ff */
[----:B------:R-:W2:Y:S01]  /*57220*/  S2R R2, SR_CTAID.X ;  /* 0x0000000000027919 */ /* 0x000ea20000002500 */
[----:B------:R0:W-:Y:S04]  /*57230*/  STL [R1+0x10c], R0 ;  /* 0x00010c0001007387 */ /* 0x0001e80000100800 */
[----:B0-----:R-:W3:Y:S01]  /*57240*/  LDL.LU R0, [R1+0xc34] ;  /* 0x000c340001007983 */ /* 0x001ee20000300800 */
[----:B--2---:R-:W-:-:S03]  /*57250*/  IMAD R2, R2, 0x100, R23 ;  /* 0x0000010002027824 */ /* 0x004fc600078e0217 */
[----:B------:R-:W3:Y:S02]  /*57260*/  LDL.LU R23, [R1+0x64c] ;  /* 0x00064c0001177983 */ /* 0x000ee40000300800 */
[----:B---3--:R-:W-:Y:S02]  /*57270*/  FADD R23, R23, R0 ;  /* 0x0000000017177221 */ /* 0x008fe40000000000 */
[----:B------:R-:W2:Y:S01]  /*57280*/  LDL.LU R0, [R1+0x4] ;  /* 0x0000040001007983 */ /* 0x000ea20000300800 */
[----:B------:R-:W-:Y:S01]  /*57290*/  UIMAD UR4, UR8, UR4, URZ ;  /* 0x00000004080472a4 */ /* 0x000fe2000f8e02ff */
[----:B------:R-:W-:Y:S02]  /*572a0*/  IMAD R2, R2, UR5, RZ ;  /* 0x0000000502027c24 */ /* 0x000fe4000f8e02ff */
[----:B------:R0:W-:Y:S01]  /*572b0*/  STL [R1+0x9fc], R23 ;  /* 0x0009fc1701007387 */ /* 0x0001e20000100800 */
[----:B------:R-:W-:-:S03]  /*572c0*/  FADD R7, R7, R29 ;  /* 0x0000001d07077221 */ /* 0x000fc60000000000 */
[----:B0-----:R-:W3:Y:S01]  /*572d0*/  LDL.LU R23, [R1+0x430] ;  /* 0x0004300001177983 */ /* 0x001ee20000300800 */
[----:B------:R-:W-:Y:S01]  /*572e0*/  ISETP.GE.U32.AND P0, PT, R4, 0x7f800000, PT ;  /* 0x7f8000000400780c */ /* 0x000fe20003f06070 */
[----:B--2---:R-:W-:Y:S02]  /*572f0*/  FADD R0, R24, R0 ;  /* 0x0000000018007221 */ /* 0x004fe40000000000 */
[----:B------:R-:W2:Y:S04]  /*57300*/  LDL.LU R24, [R1+0x400] ;  /* 0x0004000001187983 */ /* 0x000ea80000300800 */
[----:B------:R0:W-:Y:S02]  /*57310*/  STL [R1+0x9f8], R0 ;  /* 0x0009f80001007387 */ /* 0x0001e40000100800 */
[----:B0-----:R-:W-:-:S05]  /*57320*/  IADD3 R0, P4, P6, R2, UR4, R16 ;  /* 0x0000000402007c10 */ /* 0x001fca000fe9e010 */
[----:B------:R0:W-:Y:S04]  /*57330*/  STL [R1+0xc04], R0 ;  /* 0x000c040001007387 */ /* 0x0001e80000100800 */
[----:B0-----:R-:W2:Y:S04]  /*57340*/  LDL.LU R0, [R1+0x414] ;  /* 0x0004140001007983 */ /* 0x001ea80000300800 */
[----:B------:R1:W2:Y:S01]  /*57350*/  LDL.LU R29, [R1+0xc30] ;  /* 0x000c3000011d7983 */ /* 0x0002a20000300800 */
[----:B------:R-:W-:Y:S01]  /*57360*/  ISETP.GE.U32.AND P1, PT, R28, 0x7f800000, PT ;  /* 0x7f8000001c00780c */ /* 0x000fe20003f26070 */
[----:B------:R-:W-:Y:S01]  /*57370*/  @P0 IMAD.MOV.U32 R16, RZ, RZ, 0x7f800000 ;  /* 0x7f800000ff100424 */ /* 0x000fe200078e00ff */
[----:B------:R-:W-:Y:S01]  /*57380*/  USHF.R.S32.HI UR5, URZ, 0x1f, UR4 ;  /* 0x0000001fff057899 */ /* 0x000fe20008011404 */
[----:B------:R-:W-:-:S02]  /*57390*/  SHF.R.S32.HI R2, RZ, 0x1f, R2 ;  /* 0x0000001fff027819 */ /* 0x000fc40000011402 */
[C---:B------:R-:W-:Y:S01]  /*573a0*/  FSETP.NEU.AND P2, PT, R4.reuse, RZ, PT ;  /* 0x000000ff0400720b */ /* 0x040fe20003f4d000 */
[----:B-----5:R-:W-:Y:S01]  /*573b0*/  @P0 FFMA.FTZ R26, R4, R16, +INF ;  /* 0x7f800000041a0423 */ /* 0x020fe20000010010 */
[----:B------:R0:W-:Y:S01]  /*573c0*/  STL [R1+0x9f0], R7 ;  /* 0x0009f00701007387 */ /* 0x0001e20000100800 */
[----:B------:R-:W-:Y:S02]  /*573d0*/  ISETP.GE.U32.AND P5, PT, R27, 0x7f800000, PT ;  /* 0x7f8000001b00780c */ /* 0x000fe40003fa6070 */
[----:B------:R-:W-:Y:S02]  /*573e0*/  IADD3.X R2, PT, PT, R2, UR5, R17, P4, P6 ;  /* 0x0000000502027c10 */ /* 0x000fe4000a7ec411 */
[----:B------:R-:W-:Y:S02]  /*573f0*/  ISETP.GE.U32.AND P3, PT, R8, 0x7f800000, PT ;  /* 0x7f8000000800780c */ /* 0x000fe40003f66070 */
[----:B------:R-:W-:Y:S01]  /*57400*/  FSEL R17, R26, -INF , P2 ;  /* 0xff8000001a117808 */ /* 0x000fe20001000000 */
[----:B------:R-:W5:Y:S01]  /*57410*/  LDCU UR4, c[0x0][0x3e8] ;  /* 0x00007d00ff0477ac */ /* 0x000f620008000800 */
[----:B------:R-:W-:Y:S01]  /*57420*/  @P1 MOV R4, 0x7f800000 ;  /* 0x7f80000000041802 */ /* 0x000fe20000000f00 */
[----:B0-----:R-:W3:Y:S04]  /*57430*/  LDL.LU R7, [R1+0x418] ;  /* 0x0004180001077983 */ /* 0x001ee80000300800 */
[----:B------:R1:W3:Y:S04]  /*57440*/  LDL.LU R26, [R1+0xc2c] ;  /* 0x000c2c00011a7983 */ /* 0x0002e80000300800 */
[----:B------:R0:W-:Y:S01]  /*57450*/  STL [R1+0xa3c], R17 ;  /* 0x000a3c1101007387 */ /* 0x0001e20000100800 */
[C---:B------:R-:W-:Y:S01]  /*57460*/  FSETP.NEU.AND P4, PT, R28.reuse, RZ, PT ;  /* 0x000000ff1c00720b */ /* 0x040fe20003f8d000 */
[----:B--2---:R-:W-:-:S02]  /*57470*/  @P1 FFMA.FTZ R29, R28, R4, +INF ;  /* 0x7f8000001c1d1423 */ /* 0x004fc40000010004 */
[----:B------:R1:W2:Y:S04]  /*57480*/  LDL.LU R4, [R1+0xc28] ;  /* 0x000c280001047983 */ /* 0x0002a80000300800 */
[----:B------:R1:W2:Y:S01]  /*57490*/  LDL.LU R28, [R1+0xc24] ;  /* 0x000c2400011c7983 */ /* 0x0002a20000300800 */
[----:B------:R-:W-:Y:S01]  /*574a0*/  @P5 IMAD.MOV.U32 R16, RZ, RZ, 0x7f800000 ;  /* 0x7f800000ff105424 */ /* 0x000fe200078e00ff */
[----:B------:R-:W-:Y:S02]  /*574b0*/  FSETP.NEU.AND P1, PT, R27, RZ, PT ;  /* 0x000000ff1b00720b */ /* 0x000fe40003f2d000 */
[----:B------:R-:W-:Y:S01]  /*574c0*/  ISETP.GE.U32.AND P0, PT, R5, 0x7f800000, PT ;  /* 0x7f8000000500780c */ /* 0x000fe20003f06070 */
[----:B--2---:R-:W-:Y:S02]  /*574d0*/  @P5 FFMA.FTZ R28, R27, R16, +INF ;  /* 0x7f8000001b1c5423 */ /* 0x004fe40000010010 */
[----:B------:R1:W2:Y:S01]  /*574e0*/  LDL.LU R27, [R1+0xc20] ;  /* 0x000c2000011b7983 */ /* 0x0002a20000300800 */
[----:B0-----:R-:W-:Y:S01]  /*574f0*/  @P3 IMAD.MOV.U32 R17, RZ, RZ, 0x7f800000 ;  /* 0x7f800000ff113424 */ /* 0x001fe200078e00ff */
[----:B------:R-:W-:-:S02]  /*57500*/  FSEL R16, R29, -INF , P4 ;  /* 0xff8000001d107808 */ /* 0x000fc40002000000 */
[----:B------:R-:W-:Y:S02]  /*57510*/  FSETP.NEU.AND P5, PT, R8, RZ, PT ;  /* 0x000000ff0800720b */ /* 0x000fe40003fad000 */
[----:B------:R-:W-:Y:S01]  /*57520*/  ISETP.GE.U32.AND P6, PT, R6, 0x7f800000, PT ;  /* 0x7f8000000600780c */ /* 0x000fe20003fc6070 */
[----:B--2---:R-:W-:Y:S02]  /*57530*/  @P3 FFMA.FTZ R27, R8, R17, +INF ;  /* 0x7f800000081b3423 */ /* 0x004fe40000010011 */
[----:B------:R-:W2:Y:S04]  /*57540*/  LDL.LU R8, [R1+0x3d4] ;  /* 0x0003d40001087983 */ /* 0x000ea80000300800 */
[----:B------:R0:W-:Y:S01]  /*57550*/  STL [R1+0xa68], R16 ;  /* 0x000a681001007387 */ /* 0x0001e20000100800 */
[----:B------:R-:W-:-:S03]  /*57560*/  FSEL R17, R28, -INF , P1 ;  /* 0xff8000001c117808 */ /* 0x000fc60000800000 */
[----:B------:R-:W2:Y:S01]  /*57570*/  LDL.LU R29, [R1+0x3c0] ;  /* 0x0003c000011d7983 */ /* 0x000ea20000300800 */
[C---:B------:R-:W-:Y:S02]  /*57580*/  FSETP.NEU.AND P1, PT, R5.reuse, RZ, PT ;  /* 0x000000ff0500720b */ /* 0x040fe40003f2d000 */
[----:B0-----:R-:W-:Y:S01]  /*57590*/  @P0 MOV R16, 0x7f800000 ;  /* 0x7f80000000100802 */ /* 0x001fe20000000f00 */
[----:B------:R0:W-:Y:S04]  /*575a0*/  STL [R1+0xa6c], R17 ;  /* 0x000a6c1101007387 */ /* 0x0001e80000100800 */
[----:B------:R-:W-:Y:S02]  /*575b0*/  @P0 FFMA.FTZ R4, R5, R16, +INF ;  /* 0x7f80000005040423 */ /* 0x000fe40000010010 */
[----:B------:R1:W2:Y:S01]  /*575c0*/  LDL.LU R5, [R1+0xc1c] ;  /* 0x000c1c0001057983 */ /* 0x0002a20000300800 */
[----:B0-----:R-:W-:Y:S01]  /*575d0*/  @P6 IMAD.MOV.U32 R17, RZ, RZ, 0x7f800000 ;  /* 0x7f800000ff116424 */ /* 0x001fe200078e00ff */
[----:B------:R-:W-:-:S02]  /*575e0*/  FSETP.NEU.AND P0, PT, R6, RZ, PT ;  /* 0x000000ff0600720b */ /* 0x000fc40003f0d000 */
[----:B------:R-:W-:Y:S02]  /*575f0*/  ISETP.GE.U32.AND P2, PT, R0, 0x7f800000, PT ;  /* 0x7f8000000000780c */ /* 0x000fe40003f46070 */
[----:B---3--:R-:W-:Y:S02]  /*57600*/  ISETP.GE.U32.AND P4, PT, R23, 0x7f800000, PT ;  /* 0x7f8000001700780c */ /* 0x008fe40003f86070 */
[----:B------:R-:W-:Y:S01]  /*57610*/  ISETP.GE.U32.AND P3, PT, R24, 0x7f800000, PT ;  /* 0x7f8000001800780c */ /* 0x000fe20003f66070 */
[----:B--2---:R-:W-:Y:S02]  /*57620*/  @P6 FFMA.FTZ R5, R6, R17, +INF ;  /* 0x7f80000006056423 */ /* 0x004fe40000010011 */
[----:B------:R1:W2:Y:S06]  /*57630*/  LDL.LU R6, [R1+0xc18] ;  /* 0x000c180001067983 */ /* 0x0002ac0000300800 */
[----:B------:R-:W-:Y:S01]  /*57640*/  @P2 IMAD.MOV.U32 R28, RZ, RZ, 0x7f800000 ;  /* 0x7f800000ff1c2424 */ /* 0x000fe200078e00ff */
[C---:B------:R-:W-:Y:S01]  /*57650*/  FSETP.NEU.AND P6, PT, R0.reuse, RZ, PT ;  /* 0x000000ff0000720b */ /* 0x040fe20003fcd000 */
[----:B------:R-:W3:Y:S02]  /*57660*/  LDL.LU R17, [R1+0x408] ;  /* 0x0004080001117983 */ /* 0x000ee40000300800 */
[----:B------:R-:W-:Y:S01]  /*57670*/  @P2 FFMA.FTZ R26, R0, R28, +INF ;  /* 0x7f800000001a2423 */ /* 0x000fe2000001001c */
[----:B------:R-:W-:Y:S01]  /*57680*/  FSEL R0, R27, -INF , P5 ;  /* 0xff8000001b007808 */ /* 0x000fe20002800000 */
[----:B------:R-:W3:Y:S04]  /*57690*/  LDL.LU R28, [R1+0x3f4] ;  /* 0x0003f400011c7983 */ /* 0x000ee80000300800 */
[----:B------:R-:W3:Y:S04]  /*576a0*/  LDL.LU R27, [R1+0x3f0] ;  /* 0x0003f000011b7983 */ /* 0x000ee80000300800 */
[----:B------:R0:W-:Y:S01]  /*576b0*/  STL [R1+0xa5c], R0 ;  /* 0x000a5c0001007387 */ /* 0x0001e20000100800 */
[----:B------:R-:W-:Y:S01]  /*576c0*/  FSEL R5, R5, -INF , P0 ;  /* 0xff80000005057808 */ /* 0x000fe20000000000 */
[----:B------:R-:W-:Y:S01]  /*576d0*/  @P3 IMAD.MOV.U32 R16, RZ, RZ, 0x7f800000 ;  /* 0x7f800000ff103424 */ /* 0x000fe200078e00ff */
[----:B0-----:R-:W-:-:S02]  /*576e0*/  FSEL R0, R4, -INF , P1 ;  /* 0xff80000004007808 */ /* 0x001fc40000800000 */
[----:B------:R-:W-:Y:S02]  /*576f0*/  @P4 MOV R4, 0x7f800000 ;  /* 0x7f80000000044802 */ /* 0x000fe40000000f00 */
[----:B------:R-:W-:Y:S01]  /*57700*/  FSETP.NEU.AND P1, PT, R23, RZ, PT ;  /* 0x000000ff1700720b */ /* 0x000fe20003f2d000 */
[----:B------:R0:W-:Y:S01]  /*57710*/  STL [R1+0xa60], R0 ;  /* 0x000a600001007387 */ /* 0x0001e20000100800 */
[----:B------:R-:W-:-:S03]  /*57720*/  @P3 FFMA.FTZ R25, R24, R16, +INF ;  /* 0x7f80000018193423 */ /* 0x000fc60000010010 */
[----:B0-----:R-:W4:Y:S04]  /*57730*/  LDL.LU R0, [R1+0x3a8] ;  /* 0x0003a80001007983 */ /* 0x001f280000300800 */
[----:B------:R0:W-:Y:S01]  /*57740*/  STL [R1+0xa64], R5 ;  /* 0x000a640501007387 */ /* 0x0001e20000100800 */
[----:B--2---:R-:W-:Y:S01]  /*57750*/  @P4 FFMA.FTZ R6, R23, R4, +INF ;  /* 0x7f80000017064423 */ /* 0x004fe20000010004 */
[----:B------:R-:W-:Y:S02]  /*57760*/  FSETP.NEU.AND P4, PT, R24, RZ, PT ;  /* 0x000000ff1800720b */ /* 0x000fe40003f8d000 */
[----:B------:R1:W2:Y:S04]  /*57770*/  LDL.LU R23, [R1+0xc14] ;  /* 0x000c140001177983 */ /* 0x0002a80000300800 */
[----:B------:R1:W2:Y:S01]  /*57780*/  LDL.LU R24, [R1+0xc10] ;  /* 0x000c100001187983 */ /* 0x0002a20000300800 */
[----:B------:R-:W-:-:S02]  /*57790*/  ISETP.GE.U32.AND P2, PT, R7, 0x7f800000, PT ;  /* 0x7f8000000700780c */ /* 0x000fc40003f46070 */
[----:B0-----:R-:W-:Y:S01]  /*577a0*/  FSEL R5, R26, -INF , P6 ;  /* 0xff8000001a057808 */ /* 0x001fe20003000000 */
[----:B------:R-:W4:Y:S01]  /*577b0*/  LDL.LU R16, [R1+0x3d8] ;  /* 0x0003d80001107983 */ /* 0x000f220000300800 */
[----:B------:R-:W-:Y:S02]  /*577c0*/  FSEL R4, R6, -INF , P1 ;  /* 0xff80000006047808 */ /* 0x000fe40000800000 */
[----:B------:R-:W-:Y:S01]  /*577d0*/  FSEL R25, R25, -INF , P4 ;  /* 0xff80000019197808 */ /* 0x000fe20002000000 */
[----:B------:R0:W-:Y:S04]  /*577e0*/  STL [R1+0xa48], R5 ;  /* 0x000a480501007387 */ /* 0x0001e80000100800 */
[----:B------:R1:W-:Y:S01]  /*577f0*/  STL [R1+0xa4c], R4 ;  /* 0x000a4c0401007387 */ /* 0x0003e20000100800 */
[----:B------:R-:W-:-:S03]  /*57800*/  FSETP.NEU.AND P3, PT, R7, RZ, PT ;  /* 0x000000ff0700720b */ /* 0x000fc60003f6d000 */
[----:B------:R1:W-:Y:S01]  /*57810*/  STL [R1+0xa50], R25 ;  /* 0x000a501901007387 */ /* 0x0003e20000100800 */
[----:B0-----:R-:W-:Y:S01]  /*57820*/  @P2 IMAD.MOV.U32 R5, RZ, RZ, 0x7f800000 ;  /* 0x7f800000ff052424 */ /* 0x001fe200078e00ff */
[----:B---3--:R-:W-:-:S03]  /*57830*/  ISETP.GE.U32.AND P5, PT, R27, 0x7f800000, PT ;  /* 0x7f8000001b00780c */ /* 0x008fc60003fa6070 */
[----:B--2---:R-:W-:Y:S02]  /*57840*/  @P2 FFMA.FTZ R24, R7, R5, +INF ;  /* 0x7f80000007182423 */ /* 0x004fe40000010005 */
[----:B------:R0:W2:Y:S01]  /*57850*/  LDL.LU R7, [R1+0xc0c] ;  /* 0x000c0c0001077983 */ /* 0x0000a20000300800 */
[----:B------:R-:W-:Y:S02]  /*57860*/  ISETP.GE.U32.AND P0, PT, R17, 0x7f800000, PT ;  /* 0x7f8000001100780c */ /* 0x000fe40003f06070 */
[----:B------:R-:W-:-:S05]  /*57870*/  ISETP.GE.U32.AND P1, PT, R8, 0x7f800000, PT ;  /* 0x7f8000000800780c */ /* 0x000fca0003f26070 */
[----:B-1----:R-:W-:Y:S02]  /*57880*/  @P5 MOV R4, 0x7f800000 ;  /* 0x7f80000000045802 */ /* 0x002fe40000000f00 */
[C---:B------:R-:W-:Y:S01]  /*57890*/  FSETP.NEU.AND P2, PT, R27.reuse, RZ, PT ;  /* 0x000000ff1b00720b */ /* 0x040fe20003f4d000 */
[----:B------:R-:W3:Y:S02]  /*578a0*/  LDL.LU R25, [R1+0x3ac] ;  /* 0x0003ac0001197983 */ /* 0x000ee40000300800 */
[----:B------:R-:W-:Y:S01]  /*578b0*/  @P5 FFMA.FTZ R23, R27, R4, +INF ;  /* 0x7f8000001b175423 */ /* 0x000fe20000010004 */
[----:B------:R-:W-:Y:S02]  /*578c0*/  FSEL R4, R24, -INF , P3 ;  /* 0xff80000018047808 */ /* 0x000fe40001800000 */
[----:B------:R-:W3:Y:S02]  /*578d0*/  LDL.LU R24, [R1+0x394] ;  /* 0x0003940001187983 */ /* 0x000ee40000300800 */
[----:B------:R-:W-:Y:S01]  /*578e0*/  FSEL R5, R23, -INF , P2 ;  /* 0xff80000017057808 */ /* 0x000fe20001000000 */
[----:B------:R-:W-:Y:S01]  /*578f0*/  @P0 IMAD.MOV.U32 R6, RZ, RZ, 0x7f800000 ;  /* 0x7f800000ff060424 */ /* 0x000fe200078e00ff */
[----:B------:R1:W-:Y:S04]  /*57900*/  STL [R1+0xa30], R4 ;  /* 0x000a300401007387 */ /* 0x0003e80000100800 */
[----:B------:R-:W3:Y:S04]  /*57910*/  LDL.LU R23, [R1+0x3c4] ;  /* 0x0003c40001177983 */ /* 0x000ee80000300800 */
[----:B------:R-:W3:Y:S04]  /*57920*/  LDL.LU R26, [R1+0x384] ;  /* 0x00038400011a7983 */ /* 0x000ee80000300800 */
[----:B------:R0:W-:Y:S01]  /*57930*/  STL [R1+0xa34], R5 ;  /* 0x000a340501007387 */ /* 0x0001e20000100800 */
[C---:B------:R-:W-:Y:S01]  /*57940*/  FSETP.NEU.AND P5, PT, R17.reuse, RZ, PT ;  /* 0x000000ff1100720b */ /* 0x040fe20003fad000 */
[----:B----4-:R-:W-:-:S02]  /*57950*/  @P0 FFMA.FTZ R22, R17, R6, +INF ;  /* 0x7f80000011160423 */ /* 0x010fc40000010006 */
[----:B------:R-:W4:Y:S04]  /*57960*/  LDL.LU R27, [R1+0x398] ;  /* 0x00039800011b7983 */ /* 0x000f280000300800 */
[----:B------:R-:W4:Y:S01]  /*57970*/  LDL.LU R17, [R1+0x368] ;  /* 0x0003680001117983 */ /* 0x000f220000300800 */
[----:B-1----:R-:W-:Y:S01]  /*57980*/  @P1 IMAD.MOV.U32 R4, RZ, RZ, 0x7f800000 ;  /* 0x7f800000ff041424 */ /* 0x002fe200078e00ff */
[----:B------:R-:W-:-:S03]  /*57990*/  FSETP.NEU.AND P2, PT, R8, RZ, PT ;  /* 0x000000ff0800720b */ /* 0x000fc60003f4d000 */
[----:B--2---:R-:W-:Y:S02]  /*579a0*/  @P1 FFMA.FTZ R7, R8, R4, +INF ;  /* 0x7f80000008071423 */ /* 0x004fe40000010004 */
[----:B------:R1:W2:Y:S01]  /*579b0*/  LDL.LU R8, [R1+0xc08] ;  /* 0x000c080001087983 */ /* 0x0002a20000300800 */
[----:B------:R-:W-:Y:S02]  /*579c0*/  ISETP.GE.U32.AND P6, PT, R28, 0x7f800000, PT ;  /* 0x7f8000001c00780c */ /* 0x000fe40003fc6070 */
[----:B------:R-:W-:-:S11]  /*579d0*/  ISETP.GE.U32.AND P4, PT, R29, 0x7f800000, PT ;  /* 0x7f8000001d00780c */ /* 0x000fd60003f86070 */
[----:B0-----:R-:W-:Y:S02]  /*579e0*/  @P6 MOV R5, 0x7f800000 ;  /* 0x7f80000000056802 */ /* 0x001fe40000000f00 */
[----:B------:R-:W-:-:S04]  /*579f0*/  @P4 IMAD.MOV.U32 R6, RZ, RZ, 0x7f800000 ;  /* 0x7f800000ff064424 */ /* 0x000fc800078e00ff */
[----:B------:R-:W-:Y:S01]  /*57a00*/  @P4 FFMA.FTZ R21, R29, R6, +INF ;  /* 0x7f8000001d154423 */ /* 0x000fe20000010006 */
[----:B------:R-:W-:Y:S02]  /*57a10*/  ISETP.GE.U32.AND P0, PT, R16, 0x7f800000, PT ;  /* 0x7f8000001000780c */ /* 0x000fe40003f06070 */
[----:B------:R-:W-:Y:S02]  /*57a20*/  ISETP.GE.U32.AND P3, PT, R0, 0x7f800000, PT ;  /* 0x7f8000000000780c */ /* 0x000fe40003f66070 */
[----:B------:R-:W-:Y:S02]  /*57a30*/  FSEL R4, R22, -INF , P5 ;  /* 0xff80000016047808 */ /* 0x000fe40002800000 */
[----:B---3--:R-:W-:Y:S02]  /*57a40*/  ISETP.GE.U32.AND P4, PT, R23, 0x7f800000, PT ;  /* 0x7f8000001700780c */ /* 0x008fe40003f86070 */
[C---:B------:R-:W-:Y:S01]  /*57a50*/  FSETP.NEU.AND P1, PT, R28.reuse, RZ, PT ;  /* 0x000000ff1c00720b */ /* 0x040fe20003f2d000 */
[----:B--2---:R-:W-:Y:S01]  /*57a60*/  @P6 FFMA.FTZ R8, R28, R5, +INF ;  /* 0x7f8000001c086423 */ /* 0x004fe20000010005 */
[----:B------:R-:W-:-:S02]  /*57a70*/  FSETP.NEU.AND P6, PT, R29, RZ, PT ;  /* 0x000000ff1d00720b */ /* 0x000fc40003fcd000 */
[----:B------:R-:W2:Y:S04]  /*57a80*/  LDL.LU R29, [R1+0x388] ;  /* 0x00038800011d7983 */ /* 0x000ea80000300800 */
[----:B------:R0:W-:Y:S04]  /*57a90*/  STL [R1+0xa0c], R4 ;  /* 0x000a0c0401007387 */ /* 0x0001e80000100800 */
[----:B------:R-:W3:Y:S01]  /*57aa0*/  LDL.LU R28, [R1+0x350] ;  /* 0x00035000011c7983 */ /* 0x000ee20000300800 */
[----:B------:R-:W-:Y:S02]  /*57ab0*/  @P3 MOV R5, 0x7f800000 ;  /* 0x7f80000000053802 */ /* 0x000fe40000000f00 */
[----:B0-----:R-:W-:-:S02]  /*57ac0*/  FSEL R4, R7, -INF , P2 ;  /* 0xff80000007047808 */ /* 0x001fc40001000000 */
[----:B------:R-:W-:-:S03]  /*57ad0*/  ISETP.GE.U32.AND P2, PT, R24, 0x7f800000, PT ;  /* 0x7f8000001800780c */ /* 0x000fc60003f46070 */
[----:B------:R0:W-:Y:S01]  /*57ae0*/  STL [R1+0xa10], R4 ;  /* 0x000a100401007387 */ /* 0x0001e20000100800 */
[----:B------:R-:W-:Y:S02]  /*57af0*/  FSEL R6, R8, -INF , P1 ;  /* 0xff80000008067808 */ /* 0x000fe40000800000 */
[----:B------:R-:W-:Y:S02]  /*57b00*/  FSETP.NEU.AND P1, PT, R16, RZ, PT ;  /* 0x000000ff1000720b */ /* 0x000fe40003f2d000 */
[----:B------:R-:W-:Y:S01]  /*57b10*/  ISETP.GE.U32.AND P5, PT, R25, 0x7f800000, PT ;  /* 0x7f8000001900780c */ /* 0x000fe20003fa6070 */
[----:B------:R-:W-:Y:S01]  /*57b20*/  @P3 FFMA.FTZ R20, R0, R5, +INF ;  /* 0x7f80000000143423 */ /* 0x000fe20000010005 */
[----:B0-----:R-:W-:-:S04]  /*57b30*/  @P0 IMAD.MOV.U32 R4, RZ, RZ, 0x7f800000 ;  /* 0x7f800000ff040424 */ /* 0x001fc800078e00ff */
[----:B------:R-:W-:Y:S01]  /*57b40*/  @P0 FFMA.FTZ R9, R16, R4, +INF ;  /* 0x7f80000010090423 */ /* 0x000fe20000010004 */
[----:B------:R-:W-:Y:S02]  /*57b50*/  FSETP.NEU.AND P0, PT, R0, RZ, PT ;  /* 0x000000ff0000720b */ /* 0x000fe40003f0d000 */
[----:B------:R-:W-:Y:S01]  /*57b60*/  FSEL R0, R21, -INF , P6 ;  /* 0xff80000015007808 */ /* 0x000fe20003000000 */
[----:B------:R-:W-:Y:S01]  /*57b70*/  @P4 IMAD.MOV.U32 R5, RZ, RZ, 0x7f800000 ;  /* 0x7f800000ff054424 */ /* 0x000fe200078e00ff */
[----:B------:R-:W-:Y:S01]  /*57b80*/  STL [R1+0xa20], R6 ;  /* 0x000a200601007387 */ /* 0x000fe20000100800 */
[----:B------:R-:W-:Y:S02]  /*57b90*/  FSEL R4, R9, -INF , P1 ;  /* 0xff80000009047808 */ /* 0x000fe40000800000 */
[----:B------:R-:W-:Y:S01]  /*57ba0*/  FSEL R7, R20, -INF , P0 ;  /* 0xff80000014077808 */ /* 0x000fe20000000000 */
[----:B------:R0:W-:Y:S01]  /*57bb0*/  STL [R1+0xa14], R0 ;  /* 0x000a140001007387 */ /* 0x0001e20000100800 */
[----:B----4-:R-:W-:-:S03]  /*57bc0*/  ISETP.GE.U32.AND P0, PT, R17, 0x7f800000, PT ;  /* 0x7f8000001100780c */ /* 0x010fc60003f06070 */
[----:B------:R-:W4:Y:S01]  /*57bd0*/  LDL.LU R16, [R1+0x36c] ;  /* 0x00036c0001107983 */ /* 0x000f220000300800 */
[C---:B------:R-:W-:Y:S01]  /*57be0*/  @P4 FFMA.FTZ R19, R23.reuse, R5, +INF ;  /* 0x7f80000017134423 */ /* 0x040fe20000010005 */
[----:B------:R-:W-:Y:S02]  /*57bf0*/  FSETP.NEU.AND P6, PT, R23, RZ, PT ;  /* 0x000000ff1700720b */ /* 0x000fe40003fcd000 */
[----:B------:R-:W-:Y:S01]  /*57c00*/  ISETP.GE.U32.AND P3, PT, R26, 0x7f800000, PT ;  /* 0x7f8000001a00780c */ /* 0x000fe20003f66070 */
[----:B0-----:R-:W5:Y:S04]  /*57c10*/  LDL.LU R0, [R1+0x33c] ;  /* 0x00033c0001007983 */ /* 0x001f680000300800 */
[----:B------:R0:W-:Y:S01]  /*57c20*/  STL [R1+0xa18], R4 ;  /* 0x000a180401007387 */ /* 0x0001e20000100800 */
[----:B------:R-:W-:-:S02]  /*57c30*/  @P5 MOV R6, 0x7f800000 ;  /* 0x7f80000000065802 */ /* 0x000fc40000000f00 */
[----:B------:R-:W-:Y:S02]  /*57c40*/  FSEL R5, R19, -INF , P6 ;  /* 0xff80000013057808 */ /* 0x000fe40003000000 */
[C---:B------:R-:W-:Y:S02]  /*57c50*/  FSETP.NEU.AND P4, PT, R24.reuse, RZ, PT ;  /* 0x000000ff1800720b */ /* 0x040fe40003f8d000 */
[----:B------:R-:W-:Y:S01]  /*57c60*/  ISETP.GE.U32.AND P1, PT, R27, 0x7f800000, PT ;  /* 0x7f8000001b00780c */ /* 0x000fe20003f26070 */
[----:B0-----:R-:W-:Y:S01]  /*57c70*/  @P2 IMAD.MOV.U32 R4, RZ, RZ, 0x7f800000 ;  /* 0x7f800000ff042424 */ /* 0x001fe200078e00ff */
[----:B------:R-:W-:Y:S03]  /*57c80*/  STL [R1+0xa1c], R7 ;  /* 0x000a1c0701007387 */ /* 0x000fe60000100800 */
[----:B------:R-:W-:Y:S01]  /*57c90*/  @P2 FFMA.FTZ R18, R24, R4, +INF ;  /* 0x7f80000018122423 */ /* 0x000fe20000010004 */
[----:B------:R-:W-:Y:S01]  /*57ca0*/  @P5 FFMA.FTZ R15, R25, R6, +INF ;  /* 0x7f800000190f5423 */ /* 0x000fe20000010006 */
[----:B------:R0:W-:Y:S01]  /*57cb0*/  STL [R1+0xa54], R5 ;  /* 0x000a540501007387 */ /* 0x0001e20000100800 */
[----:B------:R-:W-:-:S03]  /*57cc0*/  @P0 MOV R6, 0x7f800000 ;  /* 0x7f80000000060802 */ /* 0x000fc60000000f00 */
[----:B------:R-:W5:Y:S01]  /*57cd0*/  LDL.LU R19, [R1+0x318] ;  /* 0x0003180001137983 */ /* 0x000f620000300800 */
[----:B------:R-:W-:Y:S01]  /*57ce0*/  @P3 IMAD.MOV.U32 R4, RZ, RZ, 0x7f800000 ;  /* 0x7f800000ff043424 */ /* 0x000fe200078e00ff */
[----:B------:R-:W-:Y:S02]  /*57cf0*/  FSETP.NEU.AND P2, PT, R25, RZ, PT ;  /* 0x000000ff1900720b */ /* 0x000fe40003f4d000 */
[----:B0-----:R-:W-:Y:S01]  /*57d00*/  FSEL R5, R18, -INF , P4 ;  /* 0xff80000012057808 */ /* 0x001fe20002000000 */
[----:B------:R-:W-:-:S04]  /*57d10*/  @P0 FFMA.FTZ R14, R17, R6, +INF ;  /* 0x7f800000110e0423 */ /* 0x000fc80000010006 */
[----:B------:R0:W-:Y:S04]  /*57d20*/  STL [R1+0xa58], R5 ;  /* 0x000a580501007387 */ /* 0x0001e80000100800 */
[----:B------:R-:W5:Y:S01]  /*57d30*/  LDL.LU R6, [R1+0x354] ;  /* 0x0003540001067983 */ /* 0x000f620000300800 */
[C---:B------:R-:W-:Y:S01]  /*57d40*/  @P3 FFMA.FTZ R11, R26.reuse, R4, +INF ;  /* 0x7f8000001a0b3423 */ /* 0x040fe20000010004 */
[----:B------:R-:W-:Y:S02]  /*57d50*/  FSEL R4, R15, -INF , P2 ;  /* 0xff8000000f047808 */ /* 0x000fe40001000000 */
[----:B------:R-:W-:Y:S01]  /*57d60*/  FSETP.NEU.AND P4, PT, R26, RZ, PT ;  /* 0x000000ff1a00720b */ /* 0x000fe20003f8d000 */
[----:B------:R-:W5:Y:S01]  /*57d70*/  LDL.LU R15, [R1+0x340] ;  /* 0x00034000010f7983 */ /* 0x000f620000300800 */
[----:B0-----:R-:W-:-:S03]  /*57d80*/  @P1 IMAD.MOV.U32 R5, RZ, RZ, 0x7f800000 ;  /* 0x7f800000ff051424 */ /* 0x001fc600078e00ff */
[----:B------:R0:W-:Y:S04]  /*57d90*/  STL [R1+0xa40], R4 ;  /* 0x000a400401007387 */ /* 0x0001e80000100800 */
[----:B------:R-:W5:Y:S01]  /*57da0*/  LDL R26, [R1+0x8bc] ;  /* 0x0008bc00011a7983 */ /* 0x000f620000100800 */
[----:B------:R-:W-:Y:S01]  /*57db0*/  @P1 FFMA.FTZ R10, R27, R5, +INF ;  /* 0x7f8000001b0a1423 */ /* 0x000fe20000010005 */
[----:B------:R-:W-:Y:S02]  /*57dc0*/  FSEL R5, R11, -INF , P4 ;  /* 0xff8000000b057808 */ /* 0x000fe40002000000 */
[----:B------:R-:W-:Y:S02]  /*57dd0*/  FSETP.NEU.AND P1, PT, R17, RZ, PT ;  /* 0x000000ff1100720b */ /* 0x000fe40003f2d000 */
[----:B------:R1:W5:Y:S04]  /*57de0*/  LDL R17, [R1+0x110] ;  /* 0x0001100001117983 */ /* 0x0003680000100800 */
[----:B------:R0:W-:Y:S01]  /*57df0*/  STL [R1+0xa44], R5 ;  /* 0x000a440501007387 */ /* 0x0001e20000100800 */
[----:B--2---:R-:W-:-:S02]  /*57e00*/  ISETP.GE.U32.AND P5, PT, R29, 0x7f800000, PT ;  /* 0x7f8000001d00780c */ /* 0x004fc40003fa6070 */
[----:B------:R-:W-:-:S11]  /*57e10*/  FSETP.NEU.AND P2, PT, R29, RZ, PT ;  /* 0x000000ff1d00720b */ /* 0x000fd60003f4d000 */
[----:B0-----:R-:W-:-:S04]  /*57e20*/  @P5 IMAD.MOV.U32 R4, RZ, RZ, 0x7f800000 ;  /* 0x7f800000ff045424 */ /* 0x001fc800078e00ff */
[----:B------:R-:W-:Y:S02]  /*57e30*/  @P5 FFMA.FTZ R12, R29, R4, +INF ;  /* 0x7f8000001d0c5423 */ /* 0x000fe40000010004 */
[----:B------:R1:W2:Y:S01]  /*57e40*/  LDL R29, [R1+0x10c] ;  /* 0x00010c00011d7983 */ /* 0x0002a20000100800 */
[----:B---3--:R-:W-:Y:S02]  /*57e50*/  ISETP.GE.U32.AND P6, PT, R28, 0x7f800000, PT ;  /* 0x7f8000001c00780c */ /* 0x008fe40003fc6070 */
[----:B------:R-:W-:-:S04]  /*57e60*/  FSETP.NEU.AND P3, PT, R27, RZ, PT ;  /* 0x000000ff1b00720b */ /* 0x000fc80003f6d000 */
[----:B------:R-:W-:Y:S02]  /*57e70*/  FSEL R4, R10, -INF , P3 ;  /* 0xff8000000a047808 */ /* 0x000fe40001800000 */
[----:B------:R-:W3:Y:S05]  /*57e80*/  LDL.LU R10, [R1+0x32c] ;  /* 0x00032c00010a7983 */ /* 0x000eea0000300800 */
[----:B------:R-:W-:Y:S01]  /*57e90*/  @P6 IMAD.MOV.U32 R5, RZ, RZ, 0x7f800000 ;  /* 0x7f800000ff056424 */ /* 0x000fe200078e00ff */
[----:B------:R0:W-:Y:S03]  /*57ea0*/  STL [R1+0xa38], R4 ;  /* 0x000a380401007387 */ /* 0x0001e60000100800 */
[----:B------:R-:W-:Y:S01]  /*57eb0*/  @P6 FFMA.FTZ R13, R28, R5, +INF ;  /* 0x7f8000001c0d6423 */ /* 0x000fe20000010005 */
[----:B----4-:R-:W-:-:S02]  /*57ec0*/  ISETP.GE.U32.AND P0, PT, R16, 0x7f800000, PT ;  /* 0x7f8000001000780c */ /* 0x010fc40003f06070 */
[----:B------:R-:W-:Y:S02]  /*57ed0*/  FSEL R5, R14, -INF , P1 ;  /* 0xff8000000e057808 */ /* 0x000fe40000800000 */
[----:B0-----:R-:W-:Y:S02]  /*57ee0*/  FSEL R4, R12, -INF , P2 ;  /* 0xff8000000c047808 */ /* 0x001fe40001000000 */
[----:B-----5:R-:W-:Y:S01]  /*57ef0*/  ISETP.GE.U32.AND P4, PT, R0, 0x7f800000, PT ;  /* 0x7f8000000000780c */ /* 0x020fe20003f86070 */
[----:B------:R0:W-:Y:S04]  /*57f00*/  STL [R1+0xa24], R5 ;  /* 0x000a240501007387 */ /* 0x0001e80000100800 */
[----:B------:R1:W4:Y:S04]  /*57f10*/  LDL R11, [R1+0x9fc] ;  /* 0x0009fc00010b7983 */ /* 0x0003280000100800 */
[----:B------:R1:W5:Y:S01]  /*57f20*/  LDL R18, [R1+0x9f8] ;  /* 0x0009f80001127983 */ /* 0x0003620000100800 */
[----:B------:R-:W-:-:S03]  /*57f30*/  FSETP.NEU.AND P5, PT, R28, RZ, PT ;  /* 0x000000ff1c00720b */ /* 0x000fc60003fad000 */
[----:B------:R0:W-:Y:S04]  /*57f40*/  STL [R1+0xa28], R4 ;  /* 0x000a280401007387 */ /* 0x0001e80000100800 */
[----:B------:R1:W4:Y:S04]  /*57f50*/  LDL R20, [R1+0x9f0] ;  /* 0x0009f00001147983 */ /* 0x0003280000100800 */
[----:B------:R-:W4:Y:S04]  /*57f60*/  LDL.LU R9, [R1+0x428] ;  /* 0x0004280001097983 */ /* 0x000f280000300800 */
[----:B------:R-:W4:Y:S04]  /*57f70*/  LDL.LU R21, [R1+0x658] ;  /* 0x0006580001157983 */ /* 0x000f280000300800 */
[----:B------:R-:W4:Y:S01]  /*57f80*/  LDL.LU R7, [R1+0x424] ;  /* 0x0004240001077983 */ /* 0x000f220000300800 */
[----:B------:R-:W-:-:S02]  /*57f90*/  FSEL R12, R13, -INF , P5 ;  /* 0xff8000000d0c7808 */ /* 0x000fc40002800000 */
[----:B0-----:R-:W-:Y:S01]  /*57fa0*/  @P0 MOV R5, 0x7f800000 ;  /* 0x7f80000000050802 */ /* 0x001fe20000000f00 */
[----:B------:R-:W4:Y:S04]  /*57fb0*/  LDL.LU R8, [R1+0x1ec] ;  /* 0x0001ec0001087983 */ /* 0x000f280000300800 */
[----:B------:R-:W4:Y:S04]  /*57fc0*/  LDL.LU R27, [R1+0x54] ;  /* 0x00005400011b7983 */ /* 0x000f280000300800 */
[----:B------:R-:W4:Y:S01]  /*57fd0*/  LDL.LU R22, [R1+0x3c8] ;  /* 0x0003c80001167983 */ /* 0x000f220000300800 */
[----:B------:R-:W-:-:S03]  /*57fe0*/  @P4 IMAD.MOV.U32 R4, RZ, RZ, 0x7f800000 ;  /* 0x7f800000ff044424 */ /* 0x000fc600078e00ff */
[----:B------:R-:W4:Y:S04]  /*57ff0*/  LDL.LU R23, [R1+0x3bc] ;  /* 0x0003bc0001177983 */ /* 0x000f280000300800 */
[----:B------:R-:W-:Y:S04]  /*58000*/  STL [R1+0xa2c], R12 ;  /* 0x000a2c0c01007387 */ /* 0x000fe80000100800 */
[----:B------:R-:W4:Y:S04]  /*58010*/  LDL.LU R28, [R1+0x1f0] ;  /* 0x0001f000011c7983 */ /* 0x000f280000300800 */
[----:B------:R-:W4:Y:S01]  /*58020*/  LDL.LU R24, [R1+0x58] ;  /* 0x0000580001187983 */ /* 0x000f220000300800 */
[----:B------:R-:W-:-:S02]  /*58030*/  ISETP.GE.U32.AND P3, PT, R6, 0x7f800000, PT ;  /* 0x7f8000000600780c */ /* 0x000fc40003f66070 */
[C---:B------:R-:W-:Y:S01]  /*58040*/  FSETP.NEU.AND P5, PT, R16.reuse, RZ, PT ;  /* 0x000000ff1000720b */ /* 0x040fe20003fad000 */
[----:B------:R-:W4:Y:S01]  /*58050*/  LDL.LU R25, [R1+0x1e0] ;  /* 0x0001e00001197983 */ /* 0x000f220000300800 */
[----:B------:R-:W-:Y:S02]  /*58060*/  ISETP.GE.U32.AND P6, PT, R19, 0x7f800000, PT ;  /* 0x7f8000001300780c */ /* 0x000fe40003fc6070 */
[----:B------:R-:W-:Y:S01]  /*58070*/  ISETP.GE.U32.AND P2, PT, R15, 0x7f800000, PT ;  /* 0x7f8000000f00780c */ /* 0x000fe20003f46070 */
[----:B------:R-:W0:Y:S01]  /*58080*/  LDC R13, c[0x0][0x3e8] ;  /* 0x0000fa00ff0d7b82 */ /* 0x000e220000000800 */
[----:B------:R-:W-:-:S05]  /*58090*/  @P0 FFMA.FTZ R17, R16, R5, +INF ;  /* 0x7f80000010110423 */ /* 0x000fca0000010005 */
[----:B------:R-:W-:Y:S01]  /*580a0*/  @P3 IMAD.MOV.U32 R5, RZ, RZ, 0x7f800000 ;  /* 0x7f800000ff053424 */ /* 0x000fe200078e00ff */
[----:B------:R-:W4:Y:S04]  /*580b0*/  LDL.LU R16, [R1+0x4c] ;  /* 0x00004c0001107983 */ /* 0x000f280000300800 */
[----:B------:R1:W-:Y:S01]  /*580c0*/  @P0 STL [R1+0x110], R17 ;  /* 0x0001101101000387 */ /* 0x0003e20000100800 */
[----:B------:R-:W-:Y:S01]  /*580d0*/  FSETP.NEU.AND P0, PT, R0, RZ, PT ;  /* 0x000000ff0000720b */ /* 0x000fe20003f0d000 */
[----:B------:R-:W-:Y:S02]  /*580e0*/  @P3 FFMA.FTZ R3, R6, R5, +INF ;  /* 0x7f80000006033423 */ /* 0x000fe40000010005 */
[----:B-1----:R-:W4:Y:S01]  /*580f0*/  LDL.LU R17, [R1+0x1dc] ;  /* 0x0001dc0001117983 */ /* 0x002f220000300800 */
[----:B--2---:R-:W-:-:S03]  /*58100*/  @P4 FFMA.FTZ R29, R0, R4, +INF ;  /* 0x7f800000001d4423 */ /* 0x004fc60000010004 */
[----:B------:R-:W2:Y:S04]  /*58110*/  LDL.LU R0, [R1+0xc04] ;  /* 0x000c040001007983 */ /* 0x000ea80000300800 */
[----:B------:R1:W-:Y:S04]  /*58120*/  @P4 STL [R1+0x10c], R29 ;  /* 0x00010c1d01004387 */ /* 0x0003e80000100800 */
[----:B-1----:R-:W2:Y:S04]  /*58130*/  LDL.LU R29, [R1+0x44] ;  /* 0x00004400011d7983 */ /* 0x002ea80000300800 */
[----:B------:R1:W-:Y:S04]  /*58140*/  STL [R1+0x9f4], R3 ;  /* 0x0009f40301007387 */ /* 0x0003e80000100800 */
[----:B-1----:R-:W2:Y:S01]  /*58150*/  LDL.LU R3, [R1+0xc00] ;  /* 0x000c000001037983 */ /* 0x002ea20000300800 */
[----:B---3--:R-:W-:-:S02]  /*58160*/  ISETP.GE.U32.AND P1, PT, R10, 0x7f800000, PT ;  /* 0x7f8000000a00780c */ /* 0x008fc40003f26070 */
[----:B------:R-:W-:Y:S01]  /*58170*/  FSETP.NEU.AND P4, PT, R6, RZ, PT ;  /* 0x000000ff0600720b */ /* 0x000fe20003f8d000 */
[----:B------:R-:W-:Y:S02]  /*58180*/  @P2 IMAD.MOV.U32 R5, RZ, RZ, 0x7f800000 ;  /* 0x7f800000ff052424 */ /* 0x000fe400078e00ff */
[----:B------:R-:W-:Y:S02]  /*58190*/  @P6 IMAD.MOV.U32 R6, RZ, RZ, 0x7f800000 ;  /* 0x7f800000ff066424 */ /* 0x000fe400078e00ff */
[----:B-----5:R-:W-:-:S06]  /*581a0*/  @P2 FFMA.FTZ R18, R15, R5, +INF ;  /* 0x7f8000000f122423 */ /* 0x020fcc0000010005 */
[----:B------:R-:W-:Y:S01]  /*581b0*/  @P1 MOV R4, 0x7f800000 ;  /* 0x7f80000000041802 */ /* 0x000fe20000000f00 */
[----:B----4-:R-:W-:-:S04]  /*581c0*/  @P6 FFMA.FTZ R20, R19, R6, +INF ;  /* 0x7f80000013146423 */ /* 0x010fc80000010006 */
[----:B------:R-:W-:-:S05]  /*581d0*/  @P1 FFMA.FTZ R11, R10, R4, +INF ;  /* 0x7f8000000a0b1423 */ /* 0x000fca0000010004 */
[----:B------:R1:W-:Y:S04]  /*581e0*/  @P1 STL [R1+0x9fc], R11 ;  /* 0x0009fc0b01001387 */ /* 0x0003e80000100800 */
[----:B------:R-:W-:Y:S04]  /*581f0*/  @P2 STL [R1+0x9f8], R18 ;  /* 0x0009f81201002387 */ /* 0x000fe80000100800 */
[----:B------:R3:W-:Y:S01]  /*58200*/  @P6 STL [R1+0x9f0], R20 ;  /* 0x0009f01401006387 */ /* 0x0007e20000100800 */
[----:B------:R-:W-:-:S04]  /*58210*/  LOP3.LUT R5, R9, 0xffff, RZ, 0xc0, !PT ;  /* 0x0000ffff09057812 */ /* 0x000fc800078ec0ff */
[--C-:B------:R-:W-:Y:S02]  /*58220*/  PRMT R4, R8, 0x4210, R5.reuse ;  /* 0x0000421008047816 */ /* 0x100fe40000000005 */
[----:B------:R-:W-:Y:S02]  /*58230*/  PRMT R5, R27, 0x5210, R5 ;  /* 0x000052101b057816 */ /* 0x000fe40000000005 */
[----:B------:R-:W-:Y:S01]  /*58240*/  LOP3.LUT R7, R7, 0xffff, RZ, 0xc0, !PT ;  /* 0x0000ffff07077812 */ /* 0x000fe200078ec0ff */
[----:B--2---:R-:W-:Y:S02]  /*58250*/  FADD R14, R21, R3 ;  /* 0x00000003150e7221 */ /* 0x004fe40000000000 */
[----:B------:R-:W2:Y:S04]  /*58260*/  LDL.LU R3, [R1+0xbfc] ;  /* 0x000bfc0001037983 */ /* 0x000ea80000300800 */
[----:B------:R-:W4:Y:S01]  /*58270*/  LDL.LU R27, [R1+0x360] ;  /* 0x00036000011b7983 */ /* 0x000f220000300800 */
[----:B------:R-:W-:-:S03]  /*58280*/  PRMT R6, R28, 0x4210, R7 ;  /* 0x000042101c067816 */ /* 0x000fc60000000007 */
[----:B------:R-:W5:Y:S01]  /*58290*/  LDL.LU R28, [R1+0x35c] ;  /* 0x00035c00011c7983 */ /* 0x000f620000300800 */
[----:B------:R-:W-:Y:S02]  /*582a0*/  LOP3.LUT R9, R22, 0xffff, RZ, 0xc0, !PT ;  /* 0x0000ffff16097812 */ /* 0x000fe400078ec0ff */
[----:B------:R-:W-:Y:S01]  /*582b0*/  FSETP.NEU.AND P1, PT, R15, RZ, PT ;  /* 0x000000ff0f00720b */ /* 0x000fe20003f2d000 */
[----:B------:R-:W4:Y:S01]  /*582c0*/  LDL.LU R21, [R1+0x3c] ;  /* 0x00003c0001157983 */ /* 0x000f220000300800 */
[----:B-1----:R-:W-:Y:S02]  /*582d0*/  LOP3.LUT R11, R23, 0xffff, RZ, 0xc0, !PT ;  /* 0x0000ffff170b7812 */ /* 0x002fe400078ec0ff */
[--C-:B------:R-:W-:Y:S02]  /*582e0*/  PRMT R8, R25, 0x4210, R9.reuse ;  /* 0x0000421019087816 */ /* 0x100fe40000000009 */
[----:B------:R-:W-:Y:S01]  /*582f0*/  PRMT R9, R16, 0x5210, R9 ;  /* 0x0000521010097816 */ /* 0x000fe20000000009 */
[----:B------:R-:W4:Y:S04]  /*58300*/  LDL.LU R15, [R1+0x1e4] ;  /* 0x0001e400010f7983 */ /* 0x000f280000300800 */
[----:B------:R-:W4:Y:S04]  /*58310*/  LDL.LU R16, [R1+0x34] ;  /* 0x0000340001107983 */ /* 0x000f280000300800 */
[----:B---3--:R-:W3:Y:S01]  /*58320*/  LDL.LU R20, [R1+0x338] ;  /* 0x0003380001147983 */ /* 0x008ee20000300800 */
[----:B------:R-:W-:-:S02]  /*58330*/  FSETP.NEU.AND P3, PT, R10, RZ, PT ;  /* 0x000000ff0a00720b */ /* 0x000fc40003f6d000 */
[----:B------:R-:W-:Y:S02]  /*58340*/  FSETP.NEU.AND P2, PT, R19, RZ, PT ;  /* 0x000000ff1300720b */ /* 0x000fe40003f4d000 */
[----:B------:R-:W-:Y:S01]  /*58350*/  PRMT R7, R24, 0x5210, R7 ;  /* 0x0000521018077816 */ /* 0x000fe20000000007 */
[----:B------:R-:W3:Y:S01]  /*58360*/  LDL.LU R18, [R1+0x334] ;  /* 0x0003340001127983 */ /* 0x000ee20000300800 */
[----:B------:R-:W-:-:S03]  /*58370*/  PRMT R10, R17, 0x4210, R11 ;  /* 0x00004210110a7816 */ /* 0x000fc6000000000b */
[----:B------:R-:W3:Y:S04]  /*58380*/  LDL.LU R19, [R1+0x18c] ;  /* 0x00018c0001137983 */ /* 0x000ee80000300800 */
[----:B------:R-:W3:Y:S04]  /*58390*/  LDL.LU R17, [R1+0x2c] ;  /* 0x00002c0001117983 */ /* 0x000ee80000300800 */
[----:B------:R-:W3:Y:S01]  /*583a0*/  LDL.LU R22, [R1+0x198] ;  /* 0x0001980001167983 */ /* 0x000ee20000300800 */
[----:B------:R-:W-:-:S03]  /*583b0*/  PRMT R11, R29, 0x5210, R11 ;  /* 0x000052101d0b7816 */ /* 0x000fc6000000000b */
[----:B------:R-:W3:Y:S04]  /*583c0*/  LDL.LU R23, [R1+0x30] ;  /* 0x0000300001177983 */ /* 0x000ee80000300800 */
[----:B------:R-:W3:Y:S01]  /*583d0*/  LDL.LU R29, [R1+0x2e4] ;  /* 0x0002e400011d7983 */ /* 0x000ee20000300800 */
[----:B------:R-:W-:Y:S01]  /*583e0*/  ISETP.GE.U32.AND P6, PT, R26, 0x7f800000, PT ;  /* 0x7f8000001a00780c */ /* 0x000fe20003fc6070 */
[----:B------:R-:W1:-:S12]  /*583f0*/  S2R R25, SR_TID.X ;  /* 0x0000000000197919 */ /* 0x000e580000002100 */
[----:B------:R-:W-:-:S05]  /*58400*/  @P6 MOV R12, 0x7f800000 ;  /* 0x7f800000000c6802 */ /* 0x000fca0000000f00 */
[----:B------:R-:W-:Y:S02]  /*58410*/  @P6 FFMA.FTZ R14, R26, R12, +INF ;  /* 0x7f8000001a0e6423 */ /* 0x000fe4000001000c */
[----:B------:R-:W0:Y:S01]  /*58420*/  LDC R12, c[0x0][0x3e8] ;  /* 0x0000fa00ff0c7b82 */ /* 0x000e220000000800 */
[----:B--2---:R2:W-:Y:S04]  /*58430*/  STSM.16.M88.4 [R3+0x500], R4 ;  /* 0x0005000403007844 */ /* 0x0045e80000000200 */
[----:B--2---:R-:W2:Y:S04]  /*58440*/  LDL.LU R6, [R1+0x1e8] ;  /* 0x0001e80001067983 */ /* 0x004ea80000300800 */
[----:B------:R-:W2:Y:S04]  /*58450*/  LDL.LU R26, [R1+0x2e0] ;  /* 0x0002e000011a7983 */ /* 0x000ea80000300800 */
[----:B------:R-:W2:Y:S04]  /*58460*/  LDL.LU R24, [R1+0x1d4] ;  /* 0x0001d40001187983 */ /* 0x000ea80000300800 */
[----:B------:R0:W-:Y:S01]  /*58470*/  STL [R1+0x95c], R14 ;  /* 0x00095c0e01007387 */ /* 0x0001e20000100800 */
[----:B----4-:R-:W-:-:S03]  /*58480*/  LOP3.LUT R5, R27, 0xffff, RZ, 0xc0, !PT ;  /* 0x0000ffff1b057812 */ /* 0x010fc600078ec0ff */
[----:B------:R-:W4:Y:S04]  /*58490*/  LDL.LU R27, [R1+0x38] ;  /* 0x00003800011b7983 */ /* 0x000f280000300800 */
[----:B------:R1:W-:Y:S01]  /*584a0*/  STSM.16.M88.4 [R3+0x600], R8 ;  /* 0x0006000803007844 */ /* 0x0003e20000000200 */
[----:B-----5:R-:W-:Y:S01]  /*584b0*/  LOP3.LUT R7, R28, 0xffff, RZ, 0xc0, !PT ;  /* 0x0000ffff1c077812 */ /* 0x020fe200078ec0ff */
[----:B0-----:R-:W0:Y:S01]  /*584c0*/  LDC R14, c[0x0][0x3e8] ;  /* 0x0000fa00ff0e7b82 */ /* 0x001e220000000800 */
[----:B-1----:R-:W-:Y:S02]  /*584d0*/  SHF.R.U32.HI R8, RZ, 0x8, R25 ;  /* 0x00000008ff087819 */ /* 0x002fe40000011619 */
[----:B------:R-:W5:Y:S04]  /*584e0*/  LDL.LU R25, [R1+0x1d8] ;  /* 0x0001d80001197983 */ /* 0x000f680000300800 */
[----:B------:R-:W5:Y:S01]  /*584f0*/  LDL.LU R28, [R1+0x40] ;  /* 0x00004000011c7983 */ /* 0x000f620000300800 */
[----:B------:R-:W-:-:S05]  /*58500*/  SGXT.U32 R8, R8, 0x1 ;  /* 0x000000010808781a */ /* 0x000fca0000000000 */
[----:B------:R-:W-:Y:S01]  /*58510*/  IMAD R10, R8, UR4, RZ ;  /* 0x00000004080a7c24 */ /* 0x000fe2000f8e02ff */
[----:B---3--:R-:W-:Y:S02]  /*58520*/  LOP3.LUT R11, R18, 0xffff, RZ, 0xc0, !PT ;  /* 0x0000ffff120b7812 */ /* 0x008fe400078ec0ff */
[----:B------:R-:W-:Y:S01]  /*58530*/  LOP3.LUT R9, R20, 0xffff, RZ, 0xc0, !PT ;  /* 0x0000ffff14097812 */ /* 0x000fe200078ec0ff */
[----:B------:R-:W1:Y:S01]  /*58540*/  LDCU UR4, c[0x0][0x3e8] ;  /* 0x00007d00ff0477ac */ /* 0x000e620008000800 */
[----:B------:R-:W3:Y:S01]  /*58550*/  LDC R20, c[0x0][0x3e8] ;  /* 0x0000fa00ff147b82 */ /* 0x000ee20000000800 */
[----:B--2---:R-:W-:Y:S02]  /*58560*/  PRMT R4, R6, 0x4210, R5 ;  /* 0x0000421006047816 */ /* 0x004fe40000000005 */
[----:B------:R-:W-:Y:S01]  /*58570*/  PRMT R6, R15, 0x4210, R7 ;  /* 0x000042100f067816 */ /* 0x000fe20000000007 */
[----:B------:R-:W-:Y:S01]  /*58580*/  IMAD R15, R13, 0x2, R10 ;  /* 0x000000020d0f7824 */ /* 0x000fe200078e020a */
[----:B------:R-:W-:-:S04]  /*58590*/  LOP3.LUT R13, R29, 0xffff, RZ, 0xc0, !PT ;  /* 0x0000ffff1d0d7812 */ /* 0x000fc800078ec0ff */
[----:B------:R2:W-:Y:S04]  /*585a0*/  STL [R1+0xec], R15 ;  /* 0x0000ec0f01007387 */ /* 0x0005e80000100800 */
[----:B------:R-:W3:Y:S01]  /*585b0*/  LDL.LU R29, [R1+0x228] ;  /* 0x00022800011d7983 */ /* 0x000ee20000300800 */
[----:B------:R-:W-:Y:S02]  /*585c0*/  PRMT R5, R21, 0x5210, R5 ;  /* 0x0000521015057816 */ /* 0x000fe40000000005 */
[----:B------:R-:W1:Y:S01]  /*585d0*/  LDC R21, c[0x0][0x3e8] ;  /* 0x0000fa00ff157b82 */ /* 0x000e620000000800 */
[----:B------:R-:W-:-:S07]  /*585e0*/  PRMT R7, R16, 0x5210, R7 ;  /* 0x0000521010077816 */ /* 0x000fce0000000007 */
[----:B------:R-:W1:Y:S01]  /*585f0*/  LDC R16, c[0x0][0x3e8] ;  /* 0x0000fa00ff107b82 */ /* 0x000e620000000800 */
[----:B------:R-:W-:Y:S01]  /*58600*/  IMAD R18, R12, 0x2, R15 ;  /* 0x000000020c127824 */ /* 0x000fe200078e020f */
[----:B------:R-:W-:Y:S02]  /*58610*/  PRMT R10, R22, 0x4210, R11 ;  /* 0x00004210160a7816 */ /* 0x000fe4000000000b */
[--C-:B------:R-:W-:Y:S02]  /*58620*/  PRMT R12, R24, 0x4210, R13.reuse ;  /* 0x00004210180c7816 */ /* 0x100fe4000000000d */
[----:B--2---:R-:W-:Y:S02]  /*58630*/  LOP3.LUT R15, R26, 0xffff, RZ, 0xc0, !PT ;  /* 0x0000ffff1a0f7812 */ /* 0x004fe400078ec0ff */
[----:B0-----:R-:W-:Y:S01]  /*58640*/  LEA R22, R14, R18, 0x1 ;  /* 0x000000120e167211 */ /* 0x001fe200078e08ff */
[----:B------:R-:W2:Y:S04]  /*58650*/  LDL.LU R26, [R1+0x224] ;  /* 0x00022400011a7983 */ /* 0x000ea80000300800 */
[----:B------:R0:W-:Y:S01]  /*58660*/  STL [R1+0xe8], R18 ;  /* 0x0000e81201007387 */ /* 0x0001e20000100800 */
[----:B----4-:R-:W-:-:S03]  /*58670*/  PRMT R13, R27, 0x5210, R13 ;  /* 0x000052101b0d7816 */ /* 0x010fc6000000000d */
[----:B------:R-:W4:Y:S04]  /*58680*/  LDL.LU R27, [R1+0x48] ;  /* 0x00004800011b7983 */ /* 0x000f280000300800 */
[----:B------:R1:W-:Y:S04]  /*58690*/  STL [R1+0xd8], R22 ;  /* 0x0000d81601007387 */ /* 0x0003e80000100800 */
[----:B------:R1:W-:Y:S01]  /*586a0*/  STSM.16.M88.4 [R3+0x700], R4 ;  /* 0x0007000403007844 */ /* 0x0003e20000000200 */
[--C-:B------:R-:W-:Y:S02]  /*586b0*/  PRMT R8, R19, 0x4210, R9.reuse ;  /* 0x0000421013087816 */ /* 0x100fe40000000009 */
[----:B------:R-:W-:-:S02]  /*586c0*/  PRMT R9, R17, 0x5210, R9 ;  /* 0x0000521011097816 */ /* 0x000fc40000000009 */
[----:B------:R-:W-:Y:S02]  /*586d0*/  PRMT R11, R23, 0x5210, R11 ;  /* 0x00005210170b7816 */ /* 0x000fe4000000000b */
[--C-:B-----5:R-:W-:Y:S01]  /*586e0*/  PRMT R14, R25, 0x4210, R15.reuse ;  /* 0x00004210190e7816 */ /* 0x120fe2000000000f */
[----:B0-----:R-:W0:Y:S01]  /*586f0*/  LDC R18, c[0x0][0x3e8] ;  /* 0x0000fa00ff127b82 */ /* 0x001e220000000800 */
[----:B-1----:R-:W-:Y:S01]  /*58700*/  IMAD R22, R21, 0x2, R22 ;  /* 0x0000000215167824 */ /* 0x002fe200078e0216 */
[----:B------:R-:W-:Y:S01]  /*58710*/  PRMT R15, R28, 0x5210, R15 ;  /* 0x000052101c0f7816 */ /* 0x000fe2000000000f */
[----:B------:R-:W5:Y:S04]  /*58720*/  LDL.LU R5, [R1+0x220] ;  /* 0x0002200001057983 */ /* 0x000f680000300800 */
[----:B------:R1:W-:Y:S04]  /*58730*/  STL [R1+0xf4], R22 ;  /* 0x0000f41601007387 */ /* 0x0003e80000100800 */
[----:B------:R-:W4:Y:S04]  /*58740*/  LDL.LU R7, [R1+0x21c] ;  /* 0x00021c0001077983 */ /* 0x000f280000300800 */
[----:B------:R-:W4:Y:S01]  /*58750*/  LDL.LU R4, [R1+0x1c8] ;  /* 0x0001c80001047983 */ /* 0x000f220000300800 */
[----:B------:R-:W-:-:S03]  /*58760*/  IMAD R23, R16, 0x2, R22 ;  /* 0x0000000210177824 */ /* 0x000fc600078e0216 */
[----:B------:R-:W4:Y:S04]  /*58770*/  LDL.LU R6, [R1+0x5c] ;  /* 0x00005c0001067983 */ /* 0x000f280000300800 */
[----:B------:R-:W4:Y:S04]  /*58780*/  LDL.LU R16, [R1+0x50] ;  /* 0x0000500001107983 */ /* 0x000f280000300800 */
[----:B------:R0:W-:Y:S04]  /*58790*/  STSM.16.M88.4 [R3+0x800], R8 ;  /* 0x0008000803007844 */ /* 0x0001e80000000200 */
[----:B------:R0:W-:Y:S01]  /*587a0*/  STSM.16.M88.4 [R3+0x900], R12 ;  /* 0x0009000c03007844 */ /* 0x0001e20000000200 */
[----:B------:R-:W3:Y:S08]  /*587b0*/  LDC R17, c[0x0][0x3e8] ;  /* 0x0000fa00ff117b82 */ /* 0x000ef00000000800 */
[----:B------:R-:W2:Y:S01]  /*587c0*/  LDC R19, c[0x0][0x3e8] ;  /* 0x0000fa00ff137b82 */ /* 0x000ea20000000800 */
[----:B-1----:R-:W4:Y:S04]  /*587d0*/  LDL.LU R22, [R1+0x1d0] ;  /* 0x0001d00001167983 */ /* 0x002f280000300800 */
[----:B------:R-:W4:Y:S04]  /*587e0*/  LDL.LU R28, [R1+0x60] ;  /* 0x00006000011c7983 */ /* 0x000f280000300800 */
[----:B------:R1:W-:Y:S01]  /*587f0*/  STL [R1+0xd0], R23 ;  /* 0x0000d01701007387 */ /* 0x0003e20000100800 */
[----:B------:R-:W2:Y:S08]  /*58800*/  LDC R21, c[0x0][0x3e8] ;  /* 0x0000fa00ff157b82 */ /* 0x000eb00000000800 */
[----:B0-----:R-:W0:Y:S01]  /*58810*/  LDC R9, c[0x0][0x3e8] ;  /* 0x0000fa00ff097b82 */ /* 0x001e220000000800 */
[----:B------:R-:W4:Y:S04]  /*58820*/  LDL.LU R12, [R1+0x184] ;  /* 0x00018400010c7983 */ /* 0x000f280000300800 */
[----:B------:R-:W4:Y:S01]  /*58830*/  LDL.LU R14, [R1+0x188] ;  /* 0x00018800010e7983 */ /* 0x000f220000300800 */
[----:B---3--:R-:W-:-:S02]  /*58840*/  LEA R11, R20, R23, 0x1 ;  /* 0x00000017140b7211 */ /* 0x008fc400078e08ff */
[----:B------:R-:W3:Y:S01]  /*58850*/  LDC R8, c[0x0][0x3e8] ;  /* 0x0000fa00ff087b82 */ /* 0x000ee20000000800 */
[----:B-1----:R-:W3:Y:S07]  /*58860*/  LDL.LU R23, [R1+0x210] ;  /* 0x0002100001177983 */ /* 0x002eee0000300800 */
[----:B------:R-:W1:Y:S08]  /*58870*/  LDC R10, c[0x0][0x3e8] ;  /* 0x0000fa00ff0a7b82 */ /* 0x000e700000000800 */
[----:B------:R-:W0:Y:S01]  /*58880*/  LDC R20, c[0x0][0x3e8] ;  /* 0x0000fa00ff147b82 */ /* 0x000e220000000800 */
[----:B------:R-:W-:-:S02]  /*58890*/  LOP3.LUT R13, R29, 0xffff, RZ, 0xc0, !PT ;  /* 0x0000ffff1d0d7812 */ /* 0x000fc400078ec0ff */
[----:B------:R-:W3:Y:S04]  /*588a0*/  LDL.LU R29, [R1+0x20c] ;  /* 0x00020c00011d7983 */ /* 0x000ee80000300800 */
[----:B------:R0:W-:Y:S04]  /*588b0*/  STL [R1+0xcc], R11 ;  /* 0x0000cc0b01007387 */ /* 0x0001e80000100800 */
[----:B------:R-:W3:Y:S04]  /*588c0*/  LDL.LU R24, [R1+0x178] ;  /* 0x0001780001187983 */ /* 0x000ee80000300800 */
[----:B------:R-:W3:Y:S01]  /*588d0*/  LDL.LU R25, [R1+0x64] ;  /* 0x0000640001197983 */ /* 0x000ee20000300800 */
[----:B0-----:R-:W-:Y:S01]  /*588e0*/  IMAD R11, R17, 0x2, R11 ;  /* 0x00000002110b7824 */ /* 0x001fe200078e020b */
[----:B--2---:R-:W-:Y:S01]  /*588f0*/  LOP3.LUT R15, R26, 0xffff, RZ, 0xc0, !PT ;  /* 0x0000ffff1a0f7812 */ /* 0x004fe200078ec0ff */
[----:B------:R-:W0:Y:S01]  /*58900*/  LDC R17, c[0x0][0x3e8] ;  /* 0x0000fa00ff117b82 */ /* 0x000e220000000800 */
[----:B------:R-:W2:Y:S04]  /*58910*/  LDL.LU R26, [R1+0x180] ;  /* 0x00018000011a7983 */ /* 0x000ea80000300800 */
[----:B------:R1:W-:Y:S02]  /*58920*/  STL [R1+0xc8], R11 ;  /* 0x0000c80b01007387 */ /* 0x0003e40000100800 */
[----:B-1----:R-:W-:-:S02]  /*58930*/  IMAD R11, R19, 0x2, R11 ;  /* 0x00000002130b7824 */ /* 0x002fc400078e020b */
[----:B------:R-:W1:Y:S01]  /*58940*/  LDC R19, c[0x0][0x3e8] ;  /* 0x0000fa00ff137b82 */ /* 0x000e620000000800 */
[----:B-----5:R-:W-:Y:S02]  /*58950*/  LOP3.LUT R5, R5, 0xffff, RZ, 0xc0, !PT ;  /* 0x0000ffff05057812 */ /* 0x020fe400078ec0ff */
[--C-:B----4-:R-:W-:Y:S02]  /*58960*/  PRMT R12, R12, 0x4210, R13.reuse ;  /* 0x000042100c0c7816 */ /* 0x110fe4000000000d */
[----:B------:R-:W-:Y:S02]  /*58970*/  PRMT R13, R27, 0x5210, R13 ;  /* 0x000052101b0d7816 */ /* 0x000fe4000000000d */
[----:B------:R-:W4:Y:S04]  /*58980*/  LDL.LU R27, [R1+0x68] ;  /* 0x00006800011b7983 */ /* 0x000f280000300800 */
[----:B------:R5:W-:Y:S02]  /*58990*/  STL [R1+0xc4], R11 ;  /* 0x0000c40b01007387 */ /* 0x000be40000100800 */
[----:B-----5:R-:W-:-:S05]  /*589a0*/  LEA R11, R18, R11, 0x1 ;  /* 0x0000000b120b7211 */ /* 0x020fca00078e08ff */
[----:B------:R5:W-:Y:S01]  /*589b0*/  STL [R1+0xc0], R11 ;  /* 0x0000c00b01007387 */ /* 0x000be20000100800 */
[----:B------:R-:W-:Y:S02]  /*589c0*/  LOP3.LUT R7, R7, 0xffff, RZ, 0xc0, !PT ;  /* 0x0000ffff07077812 */ /* 0x000fe400078ec0ff */
[--C-:B------:R-:W-:Y:S02]  /*589d0*/  PRMT R4, R4, 0x4210, R5.reuse ;  /* 0x0000421004047816 */ /* 0x100fe40000000005 */
[----:B------:R-:W-:Y:S01]  /*589e0*/  PRMT R5, R6, 0x5210, R5 ;  /* 0x0000521006057816 */ /* 0x000fe20000000005 */
[----:B-----5:R-:W-:Y:S01]  /*589f0*/  IMAD R11, R21, 0x2, R11 ;  /* 0x00000002150b7824 */ /* 0x020fe200078e020b */
[----:B------:R-:W-:Y:S02]  /*58a00*/  PRMT R6, R22, 0x4210, R7 ;  /* 0x0000421016067816 */ /* 0x000fe40000000007 */
[----:B------:R-:W-:Y:S01]  /*58a10*/  PRMT R14, R14, 0x4210, R15 ;  /* 0x000042100e0e7816 */ /* 0x000fe2000000000f */
[----:B------:R-:W5:Y:S01]  /*58a20*/  LDC R21, c[0x0][0x3e8] ;  /* 0x0000fa00ff157b82 */ /* 0x000f620000000800 */
[----:B------:R0:W-:Y:S01]  /*58a30*/  STL [R1+0xbc], R11 ;  /* 0x0000bc0b01007387 */ /* 0x0001e20000100800 */
[----:B------:R-:W-:-:S03]  /*58a40*/  PRMT R7, R28, 0x5210, R7 ;  /* 0x000052101c077816 */ /* 0x000fc60000000007 */
[----:B------:R-:W5:Y:S03]  /*58a50*/  LDL.LU R28, [R1+0x208] ;  /* 0x00020800011c7983 */ /* 0x000f660000300800 */
[----:B------:R-:W1:Y:S01]  /*58a60*/  LDC R22, c[0x0][0x3e8] ;  /* 0x0000fa00ff167b82 */ /* 0x000e620000000800 */
[----:B0-----:R-:W-:-:S05]  /*58a70*/  IMAD R11, R9, 0x2, R11 ;  /* 0x00000002090b7824 */ /* 0x001fca00078e020b */
[----:B------:R0:W-:Y:S01]  /*58a80*/  STL [R1+0xb8], R11 ;  /* 0x0000b80b01007387 */ /* 0x0001e20000100800 */
[----:B---3--:R-:W-:Y:S02]  /*58a90*/  LEA R18, R8, R11, 0x1 ;  /* 0x0000000b08127211 */ /* 0x008fe400078e08ff */
[----:B0-----:R-:W-:Y:S02]  /*58aa0*/  LOP3.LUT R11, R29, 0xffff, RZ, 0xc0, !PT ;  /* 0x0000ffff1d0b7812 */ /* 0x001fe400078ec0ff */
[----:B------:R-:W3:Y:S01]  /*58ab0*/  LDL.LU R29, [R1+0x204] ;  /* 0x00020400011d7983 */ /* 0x000ee20000300800 */
[----:B------:R-:W-:Y:S02]  /*58ac0*/  PRMT R15, R16, 0x5210, R15 ;  /* 0x00005210100f7816 */ /* 0x000fe4000000000f */
[----:B------:R-:W0:Y:S01]  /*58ad0*/  LDC R16, c[0x0][0x3e8] ;  /* 0x0000fa00ff107b82 */ /* 0x000e220000000800 */
[----:B------:R-:W-:Y:S01]  /*58ae0*/  LOP3.LUT R9, R23, 0xffff, RZ, 0xc0, !PT ;  /* 0x0000ffff17097812 */ /* 0x000fe200078ec0ff */
[----:B------:R1:W-:Y:S04]  /*58af0*/  STL [R1+0xb4], R18 ;  /* 0x0000b41201007387 */ /* 0x0003e80000100800 */
[----:B------:R2:W-:Y:S02]  /*58b00*/  STSM.16.M88.4 [R3+0xa00], R12 ;  /* 0x000a000c03007844 */ /* 0x0005e40000000200 */
[----:B------:R-:W3:Y:S01]  /*58b10*/  LDC R23, c[0x0][0x3e8] ;  /* 0x0000fa00ff177b82 */ /* 0x000ee20000000800 */
[----:B------:R-:W-:-:S02]  /*58b20*/  PRMT R8, R24, 0x4210, R9 ;  /* 0x0000421018087816 */ /* 0x000fc40000000009 */
[----:B------:R-:W-:Y:S01]  /*58b30*/  PRMT R9, R25, 0x5210, R9 ;  /* 0x0000521019097816 */ /* 0x000fe20000000009 */
[----:B-1----:R-:W-:-:S04]  /*58b40*/  IMAD R18, R10, 0x2, R18 ;  /* 0x000000020a127824 */ /* 0x002fc800078e0212 */
[----:B------:R-:W-:Y:S01]  /*58b50*/  IMAD R25, R17, 0x2, R18 ;  /* 0x0000000211197824 */ /* 0x000fe200078e0212 */
[----:B------:R1:W-:Y:S04]  /*58b60*/  STL [R1+0xb0], R18 ;  /* 0x0000b01201007387 */ /* 0x0003e80000100800 */
[----:B------:R-:W3:Y:S04]  /*58b70*/  LDL.LU R24, [R1+0x74] ;  /* 0x0000740001187983 */ /* 0x000ee80000300800 */
[----:B------:R-:W3:Y:S01]  /*58b80*/  LDL.LU R17, [R1+0x1cc] ;  /* 0x0001cc0001117983 */ /* 0x000ee20000300800 */
[----:B--2---:R-:W-:-:S03]  /*58b90*/  PRMT R10, R26, 0x4210, R11 ;  /* 0x000042101a0a7816 */ /* 0x004fc6000000000b */
[----:B------:R0:W-:Y:S04]  /*58ba0*/  STL [R1+0xac], R25 ;  /* 0x0000ac1901007387 */ /* 0x0001e80000100800 */
[----:B------:R-:W2:Y:S04]  /*58bb0*/  LDL.LU R12, [R1+0x19c] ;  /* 0x00019c00010c7983 */ /* 0x000ea80000300800 */
[----:B------:R-:W2:Y:S04]  /*58bc0*/  LDL.LU R14, [R1+0x70] ;  /* 0x00007000010e7983 */ /* 0x000ea80000300800 */
[----:B------:R0:W-:Y:S01]  /*58bd0*/  STSM.16.M88.4 [R3+0xb00], R4 ;  /* 0x000b000403007844 */ /* 0x0001e20000000200 */
[----:B-1----:R-:W1:Y:S01]  /*58be0*/  LDC R18, c[0x0][0x3e8] ;  /* 0x0000fa00ff127b82 */ /* 0x002e620000000800 */
[----:B0-----:R-:W-:-:S02]  /*58bf0*/  LEA R25, R16, R25, 0x1 ;  /* 0x0000001910197211 */ /* 0x001fc400078e08ff */
[----:B------:R-:W2:Y:S04]  /*58c00*/  LDL.LU R16, [R1+0x78] ;  /* 0x0000780001107983 */ /* 0x000ea80000300800 */
[----:B------:R-:W2:Y:S04]  /*58c10*/  LDL.LU R5, [R1+0x1fc] ;  /* 0x0001fc0001057983 */ /* 0x000ea80000300800 */
[----:B------:R-:W-:Y:S04]  /*58c20*/  STL [R1+0x64], R25 ;  /* 0x0000641901007387 */ /* 0x000fe80000100800 */
[----:B------:R-:W2:Y:S01]  /*58c30*/  LDL.LU R7, [R1+0x1f8] ;  /* 0x0001f80001077983 */ /* 0x000ea20000300800 */
[----:B----4-:R-:W-:Y:S01]  /*58c40*/  PRMT R11, R27, 0x5210, R11 ;  /* 0x000052101b0b7816 */ /* 0x010fe2000000000b */
[----:B------:R-:W0:Y:S04]  /*58c50*/  LDC R4, c[0x0][0x3e8] ;  /* 0x0000fa00ff047b82 */ /* 0x000e280000000800 */
[----:B------:R4:W-:Y:S04]  /*58c60*/  STSM.16.M88.4 [R3+0xc00], R8 ;  /* 0x000c000803007844 */ /* 0x0009e80000000200 */
[----:B----4-:R-:W4:Y:S04]  /*58c70*/  LDL.LU R11, [R1+0x200] ;  /* 0x00020000010b7983 */ /* 0x010f280000300800 */
[----:B------:R-:W4:Y:S01]  /*58c80*/  LDL.LU R8, [R1+0x174] ;  /* 0x0001740001087983 */ /* 0x000f220000300800 */
[----:B------:R-:W-:-:S03]  /*58c90*/  IMAD R6, R20, 0x2, R25 ;  /* 0x0000000214067824 */ /* 0x000fc600078e0219 */
[----:B------:R-:W4:Y:S04]  /*58ca0*/  LDL.LU R10, [R1+0x17c] ;  /* 0x00017c00010a7983 */ /* 0x000f280000300800 */
[----:B------:R-:W4:Y:S04]  /*58cb0*/  LDL.LU R25, [R1+0x1f4] ;  /* 0x0001f40001197983 */ /* 0x000f280000300800 */
[----:B------:R-:W4:Y:S04]  /*58cc0*/  LDL.LU R26, [R1+0x190] ;  /* 0x00019000011a7983 */ /* 0x000f280000300800 */
[----:B------:R0:W-:Y:S04]  /*58cd0*/  STL [R1+0x60], R6 ;  /* 0x0000600601007387 */ /* 0x0001e80000100800 */
[----:B------:R-:W4:Y:S01]  /*58ce0*/  LDL.LU R27, [R1+0x80] ;  /* 0x00008000011b7983 */ /* 0x000f220000300800 */
[----:B-----5:R-:W-:Y:S01]  /*58cf0*/  IMAD R9, R21, 0x2, R6 ;  /* 0x0000000215097824 */ /* 0x020fe200078e0206 */
[----:B------:R-:W5:Y:S08]  /*58d00*/  LDC R20, c[0x0][0x3e8] ;  /* 0x0000fa00ff147b82 */ /* 0x000f700000000800 */
[----:B0-----:R-:W0:Y:S01]  /*58d10*/  LDC R6, c[0x0][0x3e8] ;  /* 0x0000fa00ff067b82 */ /* 0x001e220000000800 */
[----:B------:R-:W-:-:S02]  /*58d20*/  LOP3.LUT R13, R28, 0xffff, RZ, 0xc0, !PT ;  /* 0x0000ffff1c0d7812 */ /* 0x000fc400078ec0ff */
[----:B------:R-:W5:Y:S01]  /*58d30*/  LDL.LU R28, [R1+0x194] ;  /* 0x00019400011c7983 */ /* 0x000f620000300800 */
[----:B---3--:R-:W-:-:S03]  /*58d40*/  LOP3.LUT R15, R29, 0xffff, RZ, 0xc0, !PT ;  /* 0x0000ffff1d0f7812 */ /* 0x008fc600078ec0ff */
[----:B------:R-:W3:Y:S04]  /*58d50*/  LDL.LU R29, [R1+0x6c] ;  /* 0x00006c00011d7983 */ /* 0x000ee80000300800 */
[----:B------:R-:W3:Y:S04]  /*58d60*/  LDL.LU R21, [R1+0x7c] ;  /* 0x00007c0001157983 */ /* 0x000ee80000300800 */
[----:B------:R0:W-:Y:S02]  /*58d70*/  STL [R1+0x5c], R9 ;  /* 0x00005c0901007387 */ /* 0x0001e40000100800 */
[----:B0-----:R-:W-:-:S02]  /*58d80*/  LEA R9, R19, R9, 0x1 ;  /* 0x0000000913097211 */ /* 0x001fc400078e08ff */
[----:B------:R-:W0:Y:S03]  /*58d90*/  LDC R19, c[0x0][0x3e8] ;  /* 0x0000fa00ff137b82 */ /* 0x000e260000000800 */
[----:B------:R-:W-:Y:S01]  /*58da0*/  STL [R1+0x58], R9 ;  /* 0x0000580901007387 */ /* 0x000fe20000100800 */
[--C-:B--2---:R-:W-:Y:S02]  /*58db0*/  PRMT R12, R12, 0x4210, R13.reuse ;  /* 0x000042100c0c7816 */ /* 0x104fe4000000000d */
[----:B------:R-:W-:Y:S02]  /*58dc0*/  PRMT R13, R14, 0x5210, R13 ;  /* 0x000052100e0d7816 */ /* 0x000fe4000000000d */
[--C-:B------:R-:W-:Y:S02]  /*58dd0*/  PRMT R14, R17, 0x4210, R15.reuse ;  /* 0x00004210110e7816 */ /* 0x100fe4000000000f */
[----:B------:R-:W-:Y:S01]  /*58de0*/  PRMT R15, R24, 0x5210, R15 ;  /* 0x00005210180f7816 */ /* 0x000fe2000000000f */
[----:B------:R-:W-:Y:S01]  /*58df0*/  IMAD R24, R23, 0x2, R9 ;  /* 0x0000000217187824 */ /* 0x000fe200078e0209 */
[----:B------:R-:W2:Y:S03]  /*58e00*/  LDC R17, c[0x0][0x3e8] ;  /* 0x0000fa00ff117b82 */ /* 0x000ea60000000800 */
[----:B------:R1:W-:Y:S05]  /*58e10*/  STSM.16.M88.4 [R3+0xd00], R12 ;  /* 0x000d000c03007844 */ /* 0x0003ea0000000200 */
[----:B-1----:R-:W1:Y:S08]  /*58e20*/  LDC R12, c[0x0][0x3e8] ;  /* 0x0000fa00ff0c7b82 */ /* 0x002e700000000800 */
[----:B------:R-:W0:Y:S08]  /*58e30*/  LDC R13, c[0x0][0x3e8] ;  /* 0x0000fa00ff0d7b82 */ /* 0x000e300000000800 */
[----:B------:R-:W0:Y:S08]  /*58e40*/  LDC R14, c[0x0][0x3e8] ;  /* 0x0000fa00ff0e7b82 */ /* 0x000e300000000800 */
[----:B------:R-:W0:Y:S01]  /*58e50*/  LDC R15, c[0x0][0x3e8] ;  /* 0x0000fa00ff0f7b82 */ /* 0x000e220000000800 */
[----:B----4-:R-:W-:-:S02]  /*58e60*/  LOP3.LUT R9, R11, 0xffff, RZ, 0xc0, !PT ;  /* 0x0000ffff0b097812 */ /* 0x010fc400078ec0ff */
[----:B------:R-:W-:Y:S01]  /*58e70*/  LOP3.LUT R11, R5, 0xffff, RZ, 0xc0, !PT ;  /* 0x0000ffff050b7812 */ /* 0x000fe200078ec0ff */
[----:B------:R-:W-:Y:S01]  /*58e80*/  IMAD R5, R22, 0x2, R24 ;  /* 0x0000000216057824 */ /* 0x000fe200078e0218 */
[----:B------:R-:W-:-:S03]  /*58e90*/  PRMT R8, R8, 0x4210, R9 ;  /* 0x0000421008087816 */ /* 0x000fc60000000009 */
[----:B------:R-:W4:Y:S01]  /*58ea0*/  LDC R22, c[0x0][0x3e8] ;  /* 0x0000fa00ff167b82 */ /* 0x000f220000000800 */
[----:B------:R0:W-:Y:S01]  /*58eb0*/  STL [R1+0x50], R5 ;  /* 0x0000500501007387 */ /* 0x0001e20000100800 */
[----:B------:R-:W-:-:S06]  /*58ec0*/  PRMT R9, R16, 0x5210, R9 ;  /* 0x0000521010097816 */ /* 0x000fcc0000000009 */
[----:B------:R-:W1:Y:S01]  /*58ed0*/  LDC R16, c[0x0][0x3e8] ;  /* 0x0000fa00ff107b82 */ /* 0x000e620000000800 */
[----:B0-----:R-:W-:-:S07]  /*58ee0*/  LEA R5, R18, R5, 0x1 ;  /* 0x0000000512057211 */ /* 0x001fce00078e08ff */
[----:B------:R-:W0:Y:S01]  /*58ef0*/  LDC R18, c[0x0][0x3e8] ;  /* 0x0000fa00ff127b82 */ /* 0x000e220000000800 */
[----:B------:R-:W-:-:S04]  /*58f00*/  IMAD R4, R4, 0x2, R5 ;  /* 0x0000000204047824 */ /* 0x000fc800078e0205 */
[----:B-----5:R-:W-:-:S05]  /*58f10*/  IMAD R20, R20, 0x2, R4 ;  /* 0x0000000214147824 */ /* 0x020fca00078e0204 */
[----:B------:R-:W-:Y:S02]  /*58f20*/  LEA R23, R6, R20, 0x1 ;  /* 0x0000001406177211 */ /* 0x000fe400078e08ff */
[----:B------:R-:W-:Y:S01]  /*58f30*/  PRMT R10, R10, 0x4210, R11 ;  /* 0x000042100a0a7816 */ /* 0x000fe2000000000b */
[----:B------:R5:W-:Y:S02]  /*58f40*/  STL [R1+0x4c], R5 ;  /* 0x00004c0501007387 */ /* 0x000be40000100800 */
[----:B--2---:R-:W-:Y:S02]  /*58f50*/  IMAD R17, R17, 0x2, R23 ;  /* 0x0000000211117824 */ /* 0x004fe400078e0217 */
[----:B------:R2:W-:Y:S02]  /*58f60*/  STL [R1+0x48], R4 ;  /* 0x0000480401007387 */ /* 0x0005e40000100800 */
[----:B------:R-:W-:Y:S01]  /*58f70*/  IMAD R19, R19, 0x2, R17 ;  /* 0x0000000213137824 */ /* 0x000fe200078e0211 */
[----:B-----5:R-:W-:-:S02]  /*58f80*/  LOP3.LUT R5, R7, 0xffff, RZ, 0xc0, !PT ;  /* 0x0000ffff07057812 */ /* 0x020fc400078ec0ff */
[----:B------:R-:W-:Y:S01]  /*58f90*/  LOP3.LUT R7, R25, 0xffff, RZ, 0xc0, !PT ;  /* 0x0000ffff19077812 */ /* 0x000fe200078ec0ff */
[----:B------:R5:W-:Y:S01]  /*58fa0*/  STL [R1+0x44], R20 ;  /* 0x0000441401007387 */ /* 0x000be20000100800 */
[----:B------:R-:W0:Y:S01]  /*58fb0*/  LDC R25, c[0x0][0x3e8] ;  /* 0x0000fa00ff197b82 */ /* 0x000e220000000800 */
[----:B--2---:R-:W-:Y:S02]  /*58fc0*/  PRMT R4, R26, 0x4210, R5 ;  /* 0x000042101a047816 */ /* 0x004fe40000000005 */
[----:B------:R-:W-:Y:S02]  /*58fd0*/  PRMT R6, R28, 0x4210, R7 ;  /* 0x000042101c067816 */ /* 0x000fe40000000007 */
[----:B------:R-:W-:-:S03]  /*58fe0*/  PRMT R5, R27, 0x5210, R5 ;  /* 0x000052101b057816 */ /* 0x000fc60000000005 */
[----:B-----5:R-:W2:Y:S01]  /*58ff0*/  LDC R20, c[0x0][0x3e8] ;  /* 0x0000fa00ff147b82 */ /* 0x020ea20000000800 */
[----:B------:R5:W-:Y:S04]  /*59000*/  STL [R1+0x40], R23 ;  /* 0x0000401701007387 */ /* 0x000be80000100800 */
[----:B------:R0:W-:Y:S04]  /*59010*/  STL [R1+0x3c], R17 ;  /* 0x00003c1101007387 */ /* 0x0001e80000100800 */
[----:B------:R-:W-:Y:S01]  /*59020*/  STL [R1+0x10], R19 ;  /* 0x0000101301007387 */ /* 0x000fe20000100800 */
[----:B------:R-:W1:Y:S08]  /*59030*/  LDC R26, c[0x0][0x3e8] ;  /* 0x0000fa00ff1a7b82 */ /* 0x000e700000000800 */
[----:B------:R-:W1:Y:S08]  /*59040*/  LDC R27, c[0x0][0x3e8] ;  /* 0x0000fa00ff1b7b82 */ /* 0x000e700000000800 */
[----:B------:R-:W1:Y:S08]  /*59050*/  LDC R28, c[0x0][0x3e8] ;  /* 0x0000fa00ff1c7b82 */ /* 0x000e700000000800 */
[----:B-----5:R-:W5:Y:S08]  /*59060*/  LDC R23, c[0x0][0x3e8] ;  /* 0x0000fa00ff177b82 */ /* 0x020f700000000800 */
[----:B0-----:R-:W0:Y:S01]  /*59070*/  LDC R17, c[0x0][0x3e8] ;  /* 0x0000fa00ff117b82 */ /* 0x001e220000000800 */
[----:B---3--:R-:W-:-:S07]  /*59080*/  PRMT R11, R21, 0x5210, R11 ;  /* 0x00005210150b7816 */ /* 0x008fce000000000b */
[----:B------:R-:W3:Y:S01]  /*59090*/  LDC R21, c[0x0][0x3e8] ;  /* 0x0000fa00ff157b82 */ /* 0x000ee20000000800 */
[----:B------:R-:W-:-:S07]  /*590a0*/  PRMT R7, R29, 0x5210, R7 ;  /* 0x000052101d077816 */ /* 0x000fce0000000007 */
[----:B------:R-:W0:Y:S01]  /*590b0*/  LDC R29, c[0x0][0x3e8] ;  /* 0x0000fa00ff1d7b82 */ /* 0x000e220000000800 */
[----:B------:R1:W-:Y:S04]  /*590c0*/  STSM.16.M88.4 [R3+0xe00], R8 ;  /* 0x000e000803007844 */ /* 0x0003e80000000200 */
[----:B------:R2:W-:Y:S03]  /*590d0*/  STSM.16.M88.4 [R3+0xf00], R4 ;  /* 0x000f000403007844 */ /* 0x0005e60000000200 */
[----:B------:R-:W-:Y:S01]  /*590e0*/  BAR.SYNC.DEFER_BLOCKING 0x0 ;  /* 0x0000000000007b1d */ /* 0x000fe20000010000 */
[----:B-1----:R-:W-:-:S07]  /*590f0*/  LEA R11, R16, R19, 0x1 ;  /* 0x00000013100b7211 */ /* 0x002fce00078e08ff */
[----:B------:R-:W1:Y:S08]  /*59100*/  LDC R10, c[0x0][0x3e8] ;  /* 0x0000fa00ff0a7b82 */ /* 0x000e700000000800 */
[----:B--2---:R-:W2:Y:S08]  /*59110*/  LDC R5, c[0x0][0x3e8] ;  /* 0x0000fa00ff057b82 */ /* 0x004eb00000000800 */
[----:B------:R-:W0:Y:S08]  /*59120*/  LDC R6, c[0x0][0x3e8] ;  /* 0x0000fa00ff067b82 */ /* 0x000e300000000800 */
[----:B------:R-:W0:Y:S01]  /*59130*/  LDC R7, c[0x0][0x3e8] ;  /* 0x0000fa00ff077b82 */ /* 0x000e220000000800 */
[----:B------:R-:W-:Y:S01]  /*59140*/  IMAD R3, R18, 0x2, R11 ;  /* 0x0000000212037824 */ /* 0x000fe200078e020b */
[----:B------:R1:W-:Y:S06]  /*59150*/  STL [R1+0xc], R11 ;  /* 0x00000c0b01007387 */ /* 0x0003ec0000100800 */
[----:B------:R-:W0:Y:S08]  /*59160*/  LDC R8, c[0x0][0x3e8] ;  /* 0x0000fa00ff087b82 */ /* 0x000e300000000800 */
[----:B------:R-:W0:Y:S08]  /*59170*/  LDC R9, c[0x0][0x3e8] ;  /* 0x0000fa00ff097b82 */ /* 0x000e300000000800 */
[----:B------:R-:W0:Y:S01]  /*59180*/  LDC R16, c[0x0][0x3e8] ;  /* 0x0000fa00ff107b82 */ /* 0x000e220000000800 */
[----:B------:R4:W-:Y:S07]  /*59190*/  STL [R1+0x8], R3 ;  /* 0x0000080301007387 */ /* 0x0009ee0000100800 */
[----:B-1----:R-:W1:Y:S08]  /*591a0*/  LDC R11, c[0x0][0x3e8] ;  /* 0x0000fa00ff0b7b82 */ /* 0x002e700000000800 */
[----:B------:R-:W0:Y:S08]  /*591b0*/  LDC R18, c[0x0][0x3e8] ;  /* 0x0000fa00ff127b82 */ /* 0x000e300000000800 */
[----:B------:R-:W0:Y:S01]  /*591c0*/  LDC R19, c[0x0][0x3e8] ;  /* 0x0000fa00ff137b82 */ /* 0x000e220000000800 */
[----:B----4-:R-:W-:-:S07]  /*591d0*/  IMAD R3, R22, 0x2, R3 ;  /* 0x0000000216037824 */ /* 0x010fce00078e0203 */
[----:B------:R-:W4:Y:S01]  /*591e0*/  LDC R22, c[0x0][0x3e8] ;  /* 0x0000fa00ff167b82 */ /* 0x000f220000000800 */
[----:B------:R3:W-:Y:S02]  /*591f0*/  STL [R1+0x4], R3 ;  /* 0x0000040301007387 */ /* 0x0007e40000100800 */
[----:B---3--:R-:W-:-:S05]  /*59200*/  LEA R3, R21, R3, 0x1 ;  /* 0x0000000315037211 */ /* 0x008fca00078e08ff */
[----:B------:R-:W3:Y:S01]  /*59210*/  LDC R21, c[0x0][0x3e8] ;  /* 0x0000fa00ff157b82 */ /* 0x000ee20000000800 */
[----:B------:R1:W-:Y:S02]  /*59220*/  STL [R1], R3 ;  /* 0x0000000301007387 */ /* 0x0003e40000100800 */
[----:B-1----:R-:W-:-:S05]  /*59230*/  IMAD R3, R20, 0x2, R3 ;  /* 0x0000000214037824 */ /* 0x002fca00078e0203 */
[----:B------:R-:W1:Y:S01]  /*59240*/  LDC R20, c[0x0][0x3e8] ;  /* 0x0000fa00ff147b82 */ /* 0x000e620000000800 */
[----:B------:R-:W-:-:S04]  /*59250*/  IMAD R4, R10, 0x2, R3 ;  /* 0x000000020a047824 */ /* 0x000fc800078e0203 */
[----:B--2---:R-:W-:-:S04]  /*59260*/  IMAD R5, R5, 0x2, R4 ;  /* 0x0000000205057824 */ /* 0x004fc800078e0204 */
[----:B0-----:R-:W-:-:S05]  /*59270*/  IMAD R6, R6, 0x2, R5 ;  /* 0x0000000206067824 */ /* 0x001fca00078e0205 */
[----:B------:R-:W-:Y:S02]  /*59280*/  LEA R7, R7, R6, 0x1 ;  /* 0x0000000607077211 */ /* 0x000fe400078e08ff */
[----:B------:R-:W-:Y:S01]  /*59290*/  MOV R10, R24 ;  /* 0x00000018000a7202 */ /* 0x000fe20000000f00 */
[----:B------:R0:W-:Y:S01]  /*592a0*/  STL [R1+0xb98], R3 ;  /* 0x000b980301007387 */ /* 0x0001e20000100800 */
[----:B------:R-:W2:Y:S01]  /*592b0*/  LDC R24, c[0x0][0x3e8] ;  /* 0x0000fa00ff187b82 */ /* 0x000ea20000000800 */
[----:B------:R-:W-:-:S05]  /*592c0*/  IMAD R8, R8, 0x2, R7 ;  /* 0x0000000208087824 */ /* 0x000fca00078e0207 */
[----:B------:R-:W-:Y:S01]  /*592d0*/  LEA R9, R9, R8, 0x1 ;  /* 0x0000000809097211 */ /* 0x000fe200078e08ff */
[----:B0-----:R-:W-:-:S04]  /*592e0*/  IMAD.MOV.U32 R3, RZ, RZ, R10 ;  /* 0x000000ffff037224 */ /* 0x001fc800078e000a */
[----:B------:R-:W-:-:S04]  /*592f0*/  IMAD R10, R11, 0x2, R9 ;  /* 0x000000020b0a7824 */ /* 0x000fc800078e0209 */
[----:B------:R-:W-:-:S05]  /*59300*/  IMAD R11, R12, 0x2, R10 ;  /* 0x000000020c0b7824 */ /* 0x000fca00078e020a */
[----:B------:R-:W-:-:S05]  /*59310*/  LEA R12, R13, R11, 0x1 ;  /* 0x0000000b0d0c7211 */ /* 0x000fca00078e08ff */
[----:B------:R-:W-:-:S04]  /*59320*/  IMAD R13, R14, 0x2, R12 ;  /* 0x000000020e0d7824 */ /* 0x000fc800078e020c */
[----:B------:R-:W-:-:S05]  /*59330*/  IMAD R14, R15, 0x2, R13 ;  /* 0x000000020f0e7824 */ /* 0x000fca00078e020d */
[----:B------:R-:W-:-:S05]  /*59340*/  LEA R15, R16, R14, 0x1 ;  /* 0x0000000e100f7211 */ /* 0x000fca00078e08ff */
[----:B------:R-:W-:-:S04]  /*59350*/  IMAD R16, R17, 0x2, R15 ;  /* 0x0000000211107824 */ /* 0x000fc800078e020f */
[----:B------:R-:W-:-:S05]  /*59360*/  IMAD R17, R18, 0x2, R16 ;  /* 0x0000000212117824 */ /* 0x000fca00078e0210 */
[----:B------:R-:W-:-:S05]  /*59370*/  LEA R18, R19, R17, 0x1 ;  /* 0x0000001113127211 */ /* 0x000fca00078e08ff */
[----:B-1----:R-:W-:-:S04]  /*59380*/  IMAD R19, R20, 0x2, R18 ;  /* 0x0000000214137824 */ /* 0x002fc800078e0212 */
[----:B---3--:R-:W-:Y:S01]  /*59390*/  IMAD R20, R21, 0x2, R19 ;  /* 0x0000000215147824 */ /* 0x008fe200078e0213 */
[----:B------:R0:W-:Y:S04]  /*593a0*/  STL [R1+0xb9c], R4 ;  /* 0x000b9c0401007387 */ /* 0x0001e80000100800 */
[----:B------:R-:W-:Y:S01]  /*593b0*/  STL [R1+0xbb0], R5 ;  /* 0x000bb00501007387 */ /* 0x000fe20000100800 */
[----:B-----5:R-:W-:-:S03]  /*593c0*/  LEA R21, R23, R20, 0x1 ;  /* 0x0000001417157211 */ /* 0x020fc600078e08ff */
[----:B------:R-:W-:Y:S04]  /*593d0*/  STL.64 [R1+0xba0], R6 ;  /* 0x000ba00601007387 */ /* 0x000fe80000100a00 */
[----:B------:R-:W-:Y:S01]  /*593e0*/  STL [R1+0xbd4], R7 ;  /* 0x000bd40701007387 */ /* 0x000fe20000100800 */
[----:B----4-:R-:W-:-:S03]  /*593f0*/  IMAD R22, R22, 0x2, R21 ;  /* 0x0000000216167824 */ /* 0x010fc600078e0215 */
[----:B------:R-:W-:Y:S04]  /*59400*/  STL.64 [R1+0xba8], R8 ;  /* 0x000ba80801007387 */ /* 0x000fe80000100a00 */
[----:B------:R-:W-:Y:S04]  /*59410*/  STL.64 [R1+0xb48], R10 ;  /* 0x000b480a01007387 */ /* 0x000fe80000100a00 */
[----:B------:R-:W-:Y:S04]  /*59420*/  STL.64 [R1+0xb40], R12 ;  /* 0x000b400c01007387 */ /* 0x000fe80000100a00 */
[----:B------:R-:W-:Y:S04]  /*59430*/  STL.64 [R1+0xb38], R14 ;  /* 0x000b380e01007387 */ /* 0x000fe80000100a00 */
[----:B------:R-:W-:Y:S01]  /*59440*/  STL [R1+0xbc0], R15 ;  /* 0x000bc00f01007387 */ /* 0x000fe20000100800 */
[----:B--2---:R-:W-:-:S03]  /*59450*/  LEA R23, R24, R22, 0x1 ;  /* 0x0000001618177211 */ /* 0x004fc600078e08ff */
[----:B------:R-:W-:Y:S04]  /*59460*/  STL.64 [R1+0xb30], R16 ;  /* 0x000b301001007387 */ /* 0x000fe80000100a00 */
[----:B------:R-:W-:Y:S04]  /*59470*/  STL.64 [R1+0xbb8], R18 ;  /* 0x000bb81201007387 */ /* 0x000fe80000100a00 */
[----:B------:R1:W-:Y:S04]  /*59480*/  STL [R1+0xbc4], R20 ;  /* 0x000bc41401007387 */ /* 0x0003e80000100800 */
[----:B------:R2:W-:Y:S01]  /*59490*/  STL [R1+0xbd0], R21 ;  /* 0x000bd01501007387 */ /* 0x0005e20000100800 */
[----:B------:R-:W-:Y:S01]  /*594a0*/  IMAD R24, R26, 0x2, R23 ;  /* 0x000000021a187824 */ /* 0x000fe200078e0217 */
[----:B0-----:R-:W0:Y:S08]  /*594b0*/  LDC R4, c[0x0][0x3e8] ;  /* 0x0000fa00ff047b82 */ /* 0x001e300000000800 */
[----:B-1----:R-:W1:Y:S08]  /*594c0*/  LDC R20, c[0x0][0x3e8] ;  /* 0x0000fa00ff147b82 */ /* 0x002e700000000800 */
[----:B--2---:R-:W1:Y:S08]  /*594d0*/  LDC R21, c[0x0][0x3e8] ;  /* 0x0000fa00ff157b82 */ /* 0x004e700000000800 */
[----:B------:R-:W2:Y:S08]  /*594e0*/  LDC R12, c[0x0][0x3e8] ;  /* 0x0000fa00ff0c7b82 */ /* 0x000eb00000000800 */
[----:B------:R-:W3:Y:S08]  /*594f0*/  LDC R8, c[0x0][0x3e8] ;  /* 0x0000fa00ff087b82 */ /* 0x000ef00000000800 */
[----:B------:R-:W3:Y:S01]  /*59500*/  LDC R9, c[0x0][0x3e8] ;  /* 0x0000fa00ff097b82 */ /* 0x000ee20000000800 */
[----:B------:R4:W-:Y:S01]  /*59510*/  STL.64 [R1+0xbc8], R22 ;  /* 0x000bc81601007387 */ /* 0x0009e20000100a00 */
[----:B------:R-:W-:-:S06]  /*59520*/  IMAD R25, R25, 0x2, R24 ;  /* 0x0000000219197824 */ /* 0x000fcc00078e0218 */
[----:B------:R-:W5:Y:S08]  /*59530*/  LDC R15, c[0x0][0x3e8] ;  /* 0x0000fa00ff0f7b82 */ /* 0x000f700000000800 */
[----:B------:R-:W0:Y:S08]  /*59540*/  LDC R7, c[0x0][0x3e8] ;  /* 0x0000fa00ff077b82 */ /* 0x000e300000000800 */
[----:B------:R-:W0:Y:S08]  /*59550*/  LDC R18, c[0x0][0x3e8] ;  /* 0x0000fa00ff127b82 */ /* 0x000e300000000800 */
[----:B------:R-:W0:Y:S08]  /*59560*/  LDC R19, c[0x0][0x3e8] ;  /* 0x0000fa00ff137b82 */ /* 0x000e300000000800 */
[----:B----4-:R-:W4:Y:S01]  /*59570*/  LDC R23, c[0x0][0x3e8] ;  /* 0x0000fa00ff177b82 */ /* 0x010f220000000800 */
[----:B------:R-:W-:-:S07]  /*59580*/  LEA R26, R27, R25, 0x1 ;  /* 0x000000191b1a7211 */ /* 0x000fce00078e08ff */
[----:B------:R-:W0:Y:S08]  /*59590*/  LDC R22, c[0x0][0x3e8] ;  /* 0x0000fa00ff167b82 */ /* 0x000e300000000800 */
[----:B------:R-:W0:Y:S08]  /*595a0*/  LDC R5, c[0x0][0x3e8] ;  /* 0x0000fa00ff057b82 */ /* 0x000e300000000800 */
[----:B------:R-:W0:Y:S01]  /*595b0*/  LDC R6, c[0x0][0x3e8] ;  /* 0x0000fa00ff067b82 */ /* 0x000e220000000800 */
[----:B------:R-:W-:-:S02]  /*595c0*/  IMAD.MOV.U32 R11, RZ, RZ, R3 ;  /* 0x000000ffff0b7224 */ /* 0x000fc400078e0003 */
[----:B------:R-:W-:Y:S01]  /*595d0*/  IMAD R27, R29, 0x2, R26 ;  /* 0x000000021d1b7824 */ /* 0x000fe200078e021a */
[----:B------:R1:W-:Y:S04]  /*595e0*/  STL [R1+0xbd8], R24 ;  /* 0x000bd81801007387 */ /* 0x0003e80000100800 */
[----:B------:R-:W4:Y:S08]  /*595f0*/  LDC R3, c[0x0][0x3e8] ;  /* 0x0000fa00ff037b82 */ /* 0x000f300000000800 */
[----:B------:R-:W4:Y:S08]  /*59600*/  LDC R14, c[0x0][0x3e8] ;  /* 0x0000fa00ff0e7b82 */ /* 0x000f300000000800 */
[----:B------:R-:W4:Y:S01]  /*59610*/  LDC R16, c[0x0][0x3e8] ;  /* 0x0000fa00ff107b82 */ /* 0x000f220000000800 */
[----:B------:R-:W-:-:S07]  /*59620*/  LEA R28, R28, R27, 0x1 ;  /* 0x0000001b1c1c7211 */ /* 0x000fce00078e08ff */
[----:B-1----:R-:W1:Y:S08]  /*59630*/  LDC R24, c[0x0][0x3e8] ;  /* 0x0000fa00ff187b82 */ /* 0x002e700000000800 */
[----:B------:R-:W1:Y:S01]  /*59640*/  LDC R17, c[0x0][0x3e8] ;  /* 0x0000fa00ff117b82 */ /* 0x000e620000000800 */
[----:B------:R-:W-:Y:S04]  /*59650*/  STL.64 [R1+0xbf0], R20 ;  /* 0x000bf01401007387 */ /* 0x000fe80000100a00 */
[----:B---3--:R-:W-:Y:S01]  /*59660*/  STL.64 [R1+0xbe0], R8 ;  /* 0x000be00801007387 */ /* 0x008fe20000100a00 */
[----:B--2---:R-:W-:-:S03]  /*59670*/  IMAD R29, R12, 0x2, R28 ;  /* 0x000000020c1d7824 */ /* 0x004fc600078e021c */
[----:B------:R-:W-:Y:S04]  /*59680*/  STL [R1+0xbe8], R25 ;  /* 0x000be81901007387 */ /* 0x000fe80000100800 */
[----:B0-----:R4:W-:Y:S01]  /*59690*/  STL [R1+0xbf8], R4 ;  /* 0x000bf80401007387 */ /* 0x0019e20000100800 */
[----:B------:R-:W-:Y:S01]  /*596a0*/  IMAD.MOV.U32 R10, RZ, RZ, R11 ;  /* 0x000000ffff0a7224 */ /* 0x000fe200078e000b */
[----:B------:R-:W0:Y:S08]  /*596b0*/  LDC R13, c[0x0][0x3e8] ;  /* 0x0000fa00ff0d7b82 */ /* 0x000e300000000800 */
[----:B------:R-:W2:Y:S08]  /*596c0*/  LDC R11, c[0x0][0x3e8] ;  /* 0x0000fa00ff0b7b82 */ /* 0x000eb00000000800 */
[----:B------:R-:W3:Y:S01]  /*596d0*/  LDC R12, c[0x0][0x3e8] ;  /* 0x0000fa00ff0c7b82 */ /* 0x000ee20000000800 */
[----:B----4-:R-:W-:-:S07]  /*596e0*/  IMAD R4, R23, 0x2, R29 ;  /* 0x0000000217047824 */ /* 0x010fce00078e021d */
[----:B------:R-:W4:Y:S02]  /*596f0*/  LDC R23, c[0x0][0x3e8] ;  /* 0x0000fa00ff177b82 */ /* 0x000f240000000800 */
[----:B----4-:R-:W-:-:S06]  /*59700*/  LEA R4, R23, R4, 0x1 ;  /* 0x0000000417047211 */ /* 0x010fcc00078e08ff */
[----:B------:R-:W4:Y:S01]  /*59710*/  LDC R23, c[0x0][0x3e8] ;  /* 0x0000fa00ff177b82 */ /* 0x000f220000000800 */
[----:B------:R4:W-:Y:S02]  /*59720*/  STL [R1+0x1c], R4 ;  /* 0x00001c0401007387 */ /* 0x0009e40000100800 */
[----:B----4-:R-:W-:-:S05]  /*59730*/  IMAD R4, R23, 0x2, R4 ;  /* 0x0000000217047824 */ /* 0x010fca00078e0204 */
[----:B------:R-:W4:Y:S01]  /*59740*/  LDC R23, c[0x0][0x3e8] ;  /* 0x0000fa00ff177b82 */ /* 0x000f220000000800 */
[----:B------:R4:W-:Y:S02]  /*59750*/  STL [R1+0x18], R4 ;  /* 0x0000180401007387 */ /* 0x0009e40000100800 */
[----:B----4-:R-:W-:-:S05]  /*59760*/  IMAD R4, R23, 0x2, R4 ;  /* 0x0000000217047824 */ /* 0x010fca00078e0204 */
[----:B------:R-:W4:Y:S01]  /*59770*/  LDC R23, c[0x0][0x3e8] ;  /* 0x0000fa00ff177b82 */ /* 0x000f220000000800 */
[----:B------:R4:W-:Y:S02]  /*59780*/  STL [R1+0x20], R4 ;  /* 0x0000200401007387 */ /* 0x0009e40000100800 */
[----:B----4-:R-:W-:-:S05]  /*59790*/  LEA R4, R23, R4, 0x1 ;  /* 0x0000000417047211 */ /* 0x010fca00078e08ff */
        /* <DEDUP_REMOVED lines=71> */
[----:B-----5:R-:W-:Y:S02]  /*59c10*/  LEA R4, R15, R4, 0x1 ;  /* 0x000000040f047211 */ /* 0x020fe400078e08ff */
[----:B------:R-:W5:Y:S04]  /*59c20*/  LDL.LU R15, [R1+0xec] ;  /* 0x0000ec00010f7983 */ /* 0x000f680000300800 */
[----:B------:R4:W-:Y:S04]  /*59c30*/  STL [R1+0xe4], R4 ;  /* 0x0000e40401007387 */ /* 0x0009e80000100800 */
[----:B------:R-:W2:Y:S01]  /*59c40*/  LDL.LU R21, [R1+0xe8] ;  /* 0x0000e80001157983 */ /* 0x000ea20000300800 */
[----:B----4-:R-:W-:-:S02]  /*59c50*/  IMAD R4, R23, 0x2, R4 ;  /* 0x0000000217047824 */ /* 0x010fc400078e0204 */
[----:B------:R-:W4:Y:S03]  /*59c60*/  LDC R23, c[0x0][0x3e8] ;  /* 0x0000fa00ff177b82 */ /* 0x000f260000000800 */
[----:B------:R4:W-:Y:S04]  /*59c70*/  STL [R1+0xe0], R4 ;  /* 0x0000e00401007387 */ /* 0x0009e80000100800 */
[----:B------:R-:W3:Y:S01]  /*59c80*/  LDL.LU R25, [R1+0xd8] ;  /* 0x0000d80001197983 */ /* 0x000ee20000300800 */
[----:B----4-:R-:W-:Y:S02]  /*59c90*/  IMAD R4, R23, 0x2, R4 ;  /* 0x0000000217047824 */ /* 0x010fe400078e0204 */
[----:B------:R-:W4:Y:S03]  /*59ca0*/  LDC R23, c[0x0][0x3e8] ;  /* 0x0000fa00ff177b82 */ /* 0x000f260000000800 */
[----:B------:R4:W-:Y:S02]  /*59cb0*/  STL [R1+0xf0], R4 ;  /* 0x0000f00401007387 */ /* 0x0009e40000100800 */
[----:B----4-:R-:W-:-:S02]  /*59cc0*/  LEA R4, R23, R4, 0x1 ;  /* 0x0000000417047211 */ /* 0x010fc400078e08ff */
[----:B------:R-:W4:Y:S03]  /*59cd0*/  S2R R23, SR_TID.X ;  /* 0x0000000000177919 */ /* 0x000f260000002100 */
[----:B------:R0:W-:Y:S02]  /*59ce0*/  STL [R1+0xfc], R4 ;  /* 0x0000fc0401007387 */ /* 0x0001e40000100800 */
[----:B0-----:R-:W-:Y:S02]  /*59cf0*/  IMAD R4, R22, 0x2, R4 ;  /* 0x0000000216047824 */ /* 0x001fe400078e0204 */
[----:B------:R-:W0:Y:S03]  /*59d00*/  LDC R22, c[0x0][0x3e8] ;  /* 0x0000fa00ff167b82 */ /* 0x000e260000000800 */
[----:B------:R0:W-:Y:S01]  /*59d10*/  STL [R1+0xf8], R4 ;  /* 0x0000f80401007387 */ /* 0x0001e20000100800 */
[----:B----4-:R-:W-:-:S03]  /*59d20*/  SHF.R.U32.HI R20, RZ, 0x8, R23 ;  /* 0x00000008ff147819 */ /* 0x010fc60000011617 */
[----:B------:R-:W4:Y:S01]  /*59d30*/  LDL.LU R23, [R1+0xf4] ;  /* 0x0000f40001177983 */ /* 0x000f220000300800 */
[----:B0-----:R-:W-:-:S03]  /*59d40*/  IMAD R4, R22, 0x2, R4 ;  /* 0x0000000216047824 */ /* 0x001fc600078e0204 */
[----:B------:R-:W4:Y:S04]  /*59d50*/  LDL.LU R22, [R1+0xd0] ;  /* 0x0000d00001167983 */ /* 0x000f280000300800 */
[----:B------:R1:W-:Y:S01]  /*59d60*/  STL [R1+0x108], R4 ;  /* 0x0001080401007387 */ /* 0x0003e20000100800 */
[----:B------:R-:W-:Y:S02]  /*59d70*/  SGXT.U32 R20, R20, 0x1 ;  /* 0x000000011414781a */ /* 0x000fe40000000000 */
[----:B-1----:R-:W-:Y:S02]  /*59d80*/  LEA R4, R24, R4, 0x1 ;  /* 0x0000000418047211 */ /* 0x002fe400078e08ff */
[----:B------:R-:W0:Y:S01]  /*59d90*/  LDC R24, c[0x0][0x3e8] ;  /* 0x0000fa00ff187b82 */ /* 0x000e220000000800 */
[----:B------:R-:W-:-:S05]  /*59da0*/  IMAD R20, R20, UR4, RZ ;  /* 0x0000000414147c24 */ /* 0x000fca000f8e02ff */
[----:B------:R-:W-:-:S04]  /*59db0*/  IADD3 R8, P6, PT, R20, R0, RZ ;  /* 0x0000000014087210 */ /* 0x000fc80007fde0ff */
[----:B------:R-:W-:Y:S02]  /*59dc0*/  LEA.HI.X.SX32 R9, R20, R2, 0x1, P6 ;  /* 0x0000000214097211 */ /* 0x000fe400030f0eff */
[----:B------:R-:W4:Y:S04]  /*59dd0*/  LDL.LU R20, [R1+0xcc] ;  /* 0x0000cc0001147983 */ /* 0x000f280000300800 */
[----:B------:R-:W-:Y:S04]  /*59de0*/  STL.64 [R1+0x8b0], R8 ;  /* 0x0008b00801007387 */ /* 0x000fe80000100a00 */
[----:B------:R0:W-:Y:S02]  /*59df0*/  STL [R1+0x104], R4 ;  /* 0x0001040401007387 */ /* 0x0001e40000100800 */
[----:B0-----:R-:W-:-:S02]  /*59e00*/  IMAD R4, R24, 0x2, R4 ;  /* 0x0000000218047824 */ /* 0x001fc400078e0204 */
[----:B------:R-:W0:Y:S01]  /*59e10*/  LDC R24, c[0x0][0x3e8] ;  /* 0x0000fa00ff187b82 */ /* 0x000e220000000800 */
[----:B-----5:R-:W-:-:S04]  /*59e20*/  IADD3 R8, P6, PT, R15, R0, RZ ;  /* 0x000000000f087210 */ /* 0x020fc80007fde0ff */
[----:B------:R-:W-:-:S05]  /*59e30*/  LEA.HI.X.SX32 R9, R15, R2, 0x1, P6 ;  /* 0x000000020f097211 */ /* 0x000fca00030f0eff */
[----:B------:R-:W-:Y:S04]  /*59e40*/  STL.64 [R1+0x8a8], R8 ;  /* 0x0008a80801007387 */ /* 0x000fe80000100a00 */
[----:B------:R0:W-:Y:S04]  /*59e50*/  STL [R1+0x100], R4 ;  /* 0x0001000401007387 */ /* 0x0001e80000100800 */
[----:B------:R-:W5:Y:S01]  /*59e60*/  LDL.LU R15, [R1+0xc8] ;  /* 0x0000c800010f7983 */ /* 0x000f620000300800 */
[----:B0-----:R-:W-:Y:S02]  /*59e70*/  IMAD R4, R24, 0x2, R4 ;  /* 0x0000000218047824 */ /* 0x001fe400078e0204 */
[----:B------:R-:W0:Y:S01]  /*59e80*/  LDC R24, c[0x0][0x3e8] ;  /* 0x0000fa00ff187b82 */ /* 0x000e220000000800 */
[----:B--2---:R-:W-:-:S02]  /*59e90*/  IADD3 R8, P6, PT, R21, R0, RZ ;  /* 0x0000000015087210 */ /* 0x004fc40007fde0ff */
[----:B------:R0:W-:Y:S02]  /*59ea0*/  STL [R1+0x114], R4 ;  /* 0x0001140401007387 */ /* 0x0001e40000100800 */
[----:B------:R-:W-:-:S05]  /*59eb0*/  LEA.HI.X.SX32 R9, R21, R2, 0x1, P6 ;  /* 0x0000000215097211 */ /* 0x000fca00030f0eff */
[----:B------:R-:W-:Y:S04]  /*59ec0*/  STL.64 [R1+0x8a0], R8 ;  /* 0x0008a00801007387 */ /* 0x000fe80000100a00 */
[----:B------:R-:W2:Y:S01]  /*59ed0*/  LDL.LU R21, [R1+0xc4] ;  /* 0x0000c40001157983 */ /* 0x000ea20000300800 */
[----:B0-----:R-:W-:Y:S02]  /*59ee0*/  LEA R4, R24, R4, 0x1 ;  /* 0x0000000418047211 */ /* 0x001fe400078e08ff */
[----:B------:R-:W0:Y:S03]  /*59ef0*/  LDC R24, c[0x0][0x3e8] ;  /* 0x0000fa00ff187b82 */ /* 0x000e260000000800 */
[----:B------:R0:W-:Y:S02]  /*59f00*/  STL [R1+0x12c], R4 ;  /* 0x00012c0401007387 */ /* 0x0001e40000100800 */
[----:B0-----:R-:W-:-:S02]  /*59f10*/  IMAD R4, R24, 0x2, R4 ;  /* 0x0000000218047824 */ /* 0x001fc400078e0204 */
[----:B------:R-:W2:Y:S01]  /*59f20*/  LDL.LU R24, [R1+0xc0] ;  /* 0x0000c00001187983 */ /* 0x000ea20000300800 */
[----:B---3--:R-:W-:-:S04]  /*59f30*/  IADD3 R8, P6, PT, R25, R0, RZ ;  /* 0x0000000019087210 */ /* 0x008fc80007fde0ff */
[----:B------:R-:W-:Y:S02]  /*59f40*/  LEA.HI.X.SX32 R9, R25, R2, 0x1, P6 ;  /* 0x0000000219097211 */ /* 0x000fe400030f0eff */
[----:B------:R-:W0:Y:S03]  /*59f50*/  LDC R25, c[0x0][0x3e8] ;  /* 0x0000fa00ff197b82 */ /* 0x000e260000000800 */
[----:B------:R4:W-:Y:S04]  /*59f60*/  STL.64 [R1+0x890], R8 ;  /* 0x0008900801007387 */ /* 0x0009e80000100a00 */
[----:B------:R0:W-:Y:S01]  /*59f70*/  STL [R1+0x128], R4 ;  /* 0x0001280401007387 */ /* 0x0001e20000100800 */
[----:B----4-:R-:W-:-:S04]  /*59f80*/  IADD3 R8, P6, PT, R23, R0, RZ ;  /* 0x0000000017087210 */ /* 0x010fc80007fde0ff */
[----:B------:R-:W-:Y:S01]  /*59f90*/  LEA.HI.X.SX32 R9, R23, R2, 0x1, P6 ;  /* 0x0000000217097211 */ /* 0x000fe200030f0eff */
[----:B0-----:R-:W-:Y:S02]  /*59fa0*/  IMAD R4, R25, 0x2, R4 ;  /* 0x0000000219047824 */ /* 0x001fe400078e0204 */
[----:B------:R-:W0:Y:S02]  /*59fb0*/  LDC R25, c[0x0][0x3e8] ;  /* 0x0000fa00ff197b82 */ /* 0x000e240000000800 */
[----:B------:R1:W-:Y:S02]  /*59fc0*/  STL.64 [R1+0x898], R8 ;  /* 0x0008980801007387 */ /* 0x0003e40000100a00 */
[----:B-1----:R-:W-:-:S04]  /*59fd0*/  IADD3 R8, P6, PT, R22, R0, RZ ;  /* 0x0000000016087210 */ /* 0x002fc80007fde0ff */
[----:B------:R-:W-:Y:S02]  /*59fe0*/  LEA.HI.X.SX32 R9, R22, R2, 0x1, P6 ;  /* 0x0000000216097211 */ /* 0x000fe400030f0eff */
[----:B------:R-:W1:Y:S01]  /*59ff0*/  LDC R22, c[0x0][0x3e8] ;  /* 0x0000fa00ff167b82 */ /* 0x000e620000000800 */
[----:B------:R0:W-:Y:S04]  /*5a000*/  STL [R1+0x15c], R4 ;  /* 0x00015c0401007387 */ /* 0x0001e80000100800 */
[----:B------:R-:W3:Y:S04]  /*5a010*/  LDL.LU R23, [R1+0xbc] ;  /* 0x0000bc0001177983 */ /* 0x000ee80000300800 */
[----:B------:R-:W-:Y:S01]  /*5a020*/  STL.64 [R1+0x888], R8 ;  /* 0x0008880801007387 */ /* 0x000fe20000100a00 */
[----:B0-----:R-:W-:-:S05]  /*5a030*/  LEA R4, R25, R4, 0x1 ;  /* 0x0000000419047211 */ /* 0x001fca00078e08ff */
[----:B------:R0:W-:Y:S02]  /*5a040*/  STL [R1+0x164], R4 ;  /* 0x0001640401007387 */ /* 0x0001e40000100800 */
[----:B0-----:R-:W-:Y:S02]  /*5a050*/  IMAD R4, R7, 0x2, R4 ;  /* 0x0000000207047824 */ /* 0x001fe400078e0204 */
[----:B------:R-:W4:Y:S04]  /*5a060*/  LDL.LU R7, [R1+0xb8] ;  /* 0x0000b80001077983 */ /* 0x000f280000300800 */
[----:B------:R1:W-:Y:S02]  /*5a070*/  STL [R1+0x158], R4 ;  /* 0x0001580401007387 */ /* 0x0003e40000100800 */
[----:B-1----:R-:W-:-:S02]  /*5a080*/  IMAD R4, R22, 0x2, R4 ;  /* 0x0000000216047824 */ /* 0x002fc400078e0204 */
[----:B------:R-:W0:Y:S01]  /*5a090*/  LDC R22, c[0x0][0x3e8] ;  /* 0x0000fa00ff167b82 */ /* 0x000e220000000800 */
[----:B------:R-:W-:-:S04]  /*5a0a0*/  IADD3 R8, P6, PT, R20, R0, RZ ;  /* 0x0000000014087210 */ /* 0x000fc80007fde0ff */
[----:B------:R-:W-:-:S05]  /*5a0b0*/  LEA.HI.X.SX32 R9, R20, R2, 0x1, P6 ;  /* 0x0000000214097211 */ /* 0x000fca00030f0eff */
[----:B------:R-:W-:Y:S04]  /*5a0c0*/  STL.64 [R1+0x880], R8 ;  /* 0x0008800801007387 */ /* 0x000fe80000100a00 */
[----:B------:R0:W-:Y:S02]  /*5a0d0*/  STL [R1+0x154], R4 ;  /* 0x0001540401007387 */ /* 0x0001e40000100800 */
[----:B0-----:R-:W-:Y:S02]  /*5a0e0*/  LEA R4, R22, R4, 0x1 ;  /* 0x0000000416047211 */ /* 0x001fe400078e08ff */
[----:B------:R-:W0:Y:S01]  /*5a0f0*/  LDC R22, c[0x0][0x3e8] ;  /* 0x0000fa00ff167b82 */ /* 0x000e220000000800 */
[----:B-----5:R-:W-:-:S04]  /*5a100*/  IADD3 R8, P6, PT, R15, R0, RZ ;  /* 0x000000000f087210 */ /* 0x020fc80007fde0ff */
[----:B------:R-:W-:Y:S02]  /*5a110*/  LEA.HI.X.SX32 R9, R15, R2, 0x1, P6 ;  /* 0x000000020f097211 */ /* 0x000fe400030f0eff */
[----:B------:R-:W5:Y:S04]  /*5a120*/  LDL.LU R15, [R1+0xb4] ;  /* 0x0000b400010f7983 */ /* 0x000f680000300800 */
[----:B------:R0:W-:Y:S02]  /*5a130*/  STL [R1+0x160], R4 ;  /* 0x0001600401007387 */ /* 0x0001e40000100800 */
[----:B0-----:R-:W-:Y:S02]  /*5a140*/  IMAD R4, R22, 0x2, R4 ;  /* 0x0000000216047824 */ /* 0x001fe400078e0204 */
[----:B------:R-:W0:Y:S01]  /*5a150*/  LDC R22, c[0x0][0x3e8] ;  /* 0x0000fa00ff167b82 */ /* 0x000e220000000800 */
[----:B------:R2:W-:Y:S04]  /*5a160*/  STL.64 [R1+0x870], R8 ;  /* 0x0008700801007387 */ /* 0x0005e80000100a00 */
[----:B------:R0:W-:Y:S01]  /*5a170*/  STL [R1+0x150], R4 ;  /* 0x0001500401007387 */ /* 0x0001e20000100800 */
[----:B--2---:R-:W-:Y:S01]  /*5a180*/  IADD3 R8, P6, PT, R21, R0, RZ ;  /* 0x0000000015087210 */ /* 0x004fe20007fde0ff */
[----:B0-----:R-:W-:-:S02]  /*5a190*/  IMAD R4, R22, 0x2, R4 ;  /* 0x0000000216047824 */ /* 0x001fc400078e0204 */
[----:B------:R-:W0:Y:S01]  /*5a1a0*/  LDC R22, c[0x0][0x3e8] ;  /* 0x0000fa00ff167b82 */ /* 0x000e220000000800 */
[----:B------:R-:W-:-:S05]  /*5a1b0*/  LEA.HI.X.SX32 R9, R21, R2, 0x1, P6 ;  /* 0x0000000215097211 */ /* 0x000fca00030f0eff */
[----:B------:R1:W-:Y:S04]  /*5a1c0*/  STL.64 [R1+0x878], R8 ;  /* 0x0008780801007387 */ /* 0x0003e80000100a00 */
[----:B-1----:R-:W2:Y:S01]  /*5a1d0*/  LDL.LU R8, [R1+0xb0] ;  /* 0x0000b00001087983 */ /* 0x002ea20000300800 */
[----:B------:R-:W-:-:S03]  /*5a1e0*/  IADD3 R20, P6, PT, R24, R0, RZ ;  /* 0x0000000018147210 */ /* 0x000fc60007fde0ff */
[----:B------:R1:W-:Y:S01]  /*5a1f0*/  STL [R1+0x14c], R4 ;  /* 0x00014c0401007387 */ /* 0x0003e20000100800 */
[----:B0-----:R-:W-:Y:S02]  /*5a200*/  LEA R9, R22, R4, 0x1 ;  /* 0x0000000416097211 */ /* 0x001fe400078e08ff */
[----:B------:R-:W-:Y:S01]  /*5a210*/  LEA.HI.X.SX32 R21, R24, R2, 0x1, P6 ;  /* 0x0000000218157211 */ /* 0x000fe200030f0eff */
[----:B------:R-:W0:Y:S01]  /*5a220*/  LDC R22, c[0x0][0x3e8] ;  /* 0x0000fa00ff167b82 */ /* 0x000e220000000800 */
[----:B-1----:R-:W2:Y:S04]  /*5a230*/  LDL.LU R4, [R1+0xac] ;  /* 0x0000ac0001047983 */ /* 0x002ea80000300800 */
[----:B------:R-:W-:Y:S04]  /*5a240*/  STL.64 [R1+0x868], R20 ;  /* 0x0008681401007387 */ /* 0x000fe80000100a00 */
[----:B------:R0:W-:Y:S04]  /*5a250*/  STL [R1+0x148], R9 ;  /* 0x0001480901007387 */ /* 0x0001e80000100800 */
[----:B------:R-:W2:Y:S01]  /*5a260*/  LDL.LU R24, [R1+0x64] ;  /* 0x0000640001187983 */ /* 0x000ea20000300800 */
[----:B0-----:R-:W-:Y:S01]  /*5a270*/  IMAD R9, R22, 0x2, R9 ;  /* 0x0000000216097824 */ /* 0x001fe200078e0209 */
[----:B---3--:R-:W-:-:S04]  /*5a280*/  IADD3 R20, P6, PT, R23, R0, RZ ;  /* 0x0000000017147210 */ /* 0x008fc80007fde0ff */
[----:B------:R-:W-:-:S05]  /*5a290*/  LEA.HI.X.SX32 R21, R23, R2, 0x1, P6 ;  /* 0x0000000217157211 */ /* 0x000fca00030f0eff */
[----:B------:R-:W-:Y:S04]  /*5a2a0*/  STL.64 [R1+0x860], R20 ;  /* 0x0008601401007387 */ /* 0x000fe80000100a00 */
[----:B------:R0:W-:Y:S04]  /*5a2b0*/  STL [R1+0x144], R9 ;  /* 0x0001440901007387 */ /* 0x0001e80000100800 */
[----:B------:R-:W3:Y:S04]  /*5a2c0*/  LDL.LU R22, [R1+0x110] ;  /* 0x0001100001167983 */ /* 0x000ee80000300800 */
[----:B------:R-:W3:Y:S01]  /*5a2d0*/  LDL.LU R25, [R1+0x60] ;  /* 0x0000600001197983 */ /* 0x000ee20000300800 */
[----:B0-----:R-:W-:Y:S01]  /*5a2e0*/  IMAD R9, R18, 0x2, R9 ;  /* 0x0000000212097824 */ /* 0x001fe200078e0209 */
[----:B----4-:R-:W-:-:S04]  /*5a2f0*/  IADD3 R20, P6, PT, R7, R0, RZ ;  /* 0x0000000007147210 */ /* 0x010fc80007fde0ff */
[----:B------:R0:W-:Y:S04]  /*5a300*/  STL [R1+0x140], R9 ;  /* 0x0001400901007387 */ /* 0x0001e80000100800 */
[----:B------:R-:W4:Y:S01]  /*5a310*/  LDL.LU R23, [R1+0x10c] ;  /* 0x00010c0001177983 */ /* 0x000f220000300800 */
[----:B------:R-:W-:-:S03]  /*5a320*/  LEA.HI.X.SX32 R21, R7, R2, 0x1, P6 ;  /* 0x0000000207157211 */ /* 0x000fc600030f0eff */
[----:B------:R-:W4:Y:S04]  /*5a330*/  LDL.LU R7, [R1+0x5c] ;  /* 0x00005c0001077983 */ /* 0x000f280000300800 */
[----:B------:R-:W4:Y:S04]  /*5a340*/  LDL.LU R18, [R1+0x58] ;  /* 0x0000580001127983 */ /* 0x000f280000300800 */
[----:B------:R-:W-:Y:S01]  /*5a350*/  STL.64 [R1+0x850], R20 ;  /* 0x0008501401007387 */ /* 0x000fe20000100a00 */
[----:B0-----:R-:W-:-:S05]  /*5a360*/  LEA R9, R19, R9, 0x1 ;  /* 0x0000000913097211 */ /* 0x001fca00078e08ff */
[----:B------:R0:W-:Y:S01]  /*5a370*/  STL [R1+0x13c], R9 ;  /* 0x00013c0901007387 */ /* 0x0001e20000100800 */
[----:B------:R-:W-:Y:S02]  /*5a380*/  IMAD.MOV.U32 R19, RZ, RZ, R10 ;  /* 0x000000ffff137224 */ /* 0x000fe400078e000a */
[----:B0-----:R-:W-:-:S05]  /*5a390*/  IMAD R9, R5, 0x2, R9 ;  /* 0x0000000205097824 */ /* 0x001fca00078e0209 */
[----:B------:R-:W-:Y:S02]  /*5a3a0*/  LEA R10, R6, R9, 0x1 ;  /* 0x00000009060a7211 */ /* 0x000fe400078e08ff */
[----:B-----5:R-:W-:-:S04]  /*5a3b0*/  IADD3 R20, P6, PT, R15, R0, RZ ;  /* 0x000000000f147210 */ /* 0x020fc80007fde0ff */
[----:B------:R-:W-:-:S05]  /*5a3c0*/  LEA.HI.X.SX32 R21, R15, R2, 0x1, P6 ;  /* 0x000000020f157211 */ /* 0x000fca00030f0eff */
[----:B------:R-:W-:Y:S04]  /*5a3d0*/  STL.64 [R1+0x858], R20 ;  /* 0x0008581401007387 */ /* 0x000fe80000100a00 */
[----:B------:R-:W5:Y:S04]  /*5a3e0*/  LDL.LU R15, [R1+0x50] ;  /* 0x00005000010f7983 */ /* 0x000f680000300800 */
[----:B------:R-:W5:Y:S04]  /*5a3f0*/  LDL.LU R5, [R1+0x4c] ;  /* 0x00004c0001057983 */ /* 0x000f680000300800 */
[----:B------:R0:W-:Y:S04]  /*5a400*/  STL [R1+0x124], R9 ;  /* 0x0001240901007387 */ /* 0x0001e80000100800 */
[----:B------:R-:W5:Y:S01]  /*5a410*/  LDL R6, [R1+0x48] ;  /* 0x0000480001067983 */ /* 0x000f620000100800 */
[----:B0-----:R-:W0:Y:S01]  /*5a420*/  LDC R9, c[0x0][0x3e8] ;  /* 0x0000fa00ff097b82 */ /* 0x001e220000000800 */
[----:B--2---:R-:W-:-:S04]  /*5a430*/  IADD3 R20, P6, PT, R8, R0, RZ ;  /* 0x0000000008147210 */ /* 0x004fc80007fde0ff */
[----:B------:R-:W-:Y:S01]  /*5a440*/  LEA.HI.X.SX32 R21, R8, R2, 0x1, P6 ;  /* 0x0000000208157211 */ /* 0x000fe200030f0eff */
[----:B0-----:R-:W-:Y:S02]  /*5a450*/  IMAD R8, R9, 0x2, R10 ;  /* 0x0000000209087824 */ /* 0x001fe400078e020a */
[----:B------:R-:W0:Y:S02]  /*5a460*/  LDC R9, c[0x0][0x3e8] ;  /* 0x0000fa00ff097b82 */ /* 0x000e240000000800 */
[----:B------:R1:W-:Y:S02]  /*5a470*/  STL.64 [R1+0x848], R20 ;  /* 0x0008481401007387 */ /* 0x0003e40000100a00 */
[----:B-1----:R-:W-:-:S04]  /*5a480*/  IADD3 R20, P6, PT, R4, R0, RZ ;  /* 0x0000000004147210 */ /* 0x002fc80007fde0ff */
[----:B------:R-:W-:Y:S02]  /*5a490*/  LEA.HI.X.SX32 R21, R4, R2, 0x1, P6 ;  /* 0x0000000204157211 */ /* 0x000fe400030f0eff */
[----:B------:R-:W2:Y:S04]  /*5a4a0*/  LDL.LU R4, [R1+0xbf8] ;  /* 0x000bf80001047983 */ /* 0x000ea80000300800 */
[----:B------:R-:W-:Y:S04]  /*5a4b0*/  STL [R1+0x134], R8 ;  /* 0x0001340801007387 */ /* 0x000fe80000100800 */
[----:B------:R1:W-:Y:S02]  /*5a4c0*/  STL.64 [R1+0x840], R20 ;  /* 0x0008401401007387 */ /* 0x0003e40000100a00 */
[----:B-1----:R-:W-:-:S04]  /*5a4d0*/  IADD3 R20, P6, PT, R24, R0, RZ ;  /* 0x0000000018147210 */ /* 0x002fc80007fde0ff */
[----:B------:R-:W-:-:S05]  /*5a4e0*/  LEA.HI.X.SX32 R21, R24, R2, 0x1, P6 ;  /* 0x0000000218157211 */ /* 0x000fca00030f0eff */
[----:B------:R1:W-:Y:S04]  /*5a4f0*/  STL.64 [R1+0x838], R20 ;  /* 0x0008381401007387 */ /* 0x0003e80000100a00 */
[----:B-1----:R-:W2:Y:S01]  /*5a500*/  LDL.LU.64 R20, [R1+0xbf0] ;  /* 0x000bf00001147983 */ /* 0x002ea20000300a00 */
[----:B0-----:R-:W-:Y:S01]  /*5a510*/  IMAD R8, R9, 0x2, R8 ;  /* 0x0000000209087824 */ /* 0x001fe200078e0208 */
[----:B---3--:R-:W-:-:S04]  /*5a520*/  FSEL R22, R22, -INF , P5 ;  /* 0xff80000016167808 */ /* 0x008fc80002800000 */
[----:B------:R0:W-:Y:S04]  /*5a530*/  STL [R1+0x120], R8 ;  /* 0x0001200801007387 */ /* 0x0001e80000100800 */
[----:B------:R-:W-:Y:S01]  /*5a540*/  STL [R1+0xa04], R22 ;  /* 0x000a041601007387 */ /* 0x000fe20000100800 */
[----:B----4-:R-:W-:Y:S02]  /*5a550*/  FSEL R9, R23, -INF , P0 ;  /* 0xff80000017097808 */ /* 0x010fe40000000000 */
[----:B--2---:R-:W-:Y:S02]  /*5a560*/  LEA R21, R21, R8, 0x1 ;  /* 0x0000000815157211 */ /* 0x004fe400078e08ff */
[----:B0-----:R-:W-:-:S03]  /*5a570*/  IADD3 R8, P5, PT, R25, R0, RZ ;  /* 0x0000000019087210 */ /* 0x001fc60007fbe0ff */
[----:B------:R-:W-:Y:S04]  /*5a580*/  STL [R1+0x11c], R21 ;  /* 0x00011c1501007387 */ /* 0x000fe80000100800 */
[----:B------:R0:W-:Y:S02]  /*5a590*/  STL [R1+0xa08], R9 ;  /* 0x000a080901007387 */ /* 0x0001e40000100800 */
[----:B0-----:R-:W-:Y:S02]  /*5a5a0*/  LEA.HI.X.SX32 R9, R25, R2, 0x1, P5 ;  /* 0x0000000219097211 */ /* 0x001fe400028f0eff */
[----:B------:R-:W2:Y:S04]  /*5a5b0*/  LDL.LU R25, [R1+0xbe8] ;  /* 0x000be80001197983 */ /* 0x000ea80000300800 */
[----:B------:R0:W-:Y:S04]  /*5a5c0*/  STL.64 [R1+0x830], R8 ;  /* 0x0008300801007387 */ /* 0x0001e80000100a00 */
[----:B0-----:R-:W3:Y:S01]  /*5a5d0*/  LDL.LU.64 R8, [R1+0xbe0] ;  /* 0x000be00001087983 */ /* 0x001ee20000300a00 */
[----:B------:R-:W-:Y:S01]  /*5a5e0*/  IMAD R24, R20, 0x2, R21 ;  /* 0x0000000214187824 */ /* 0x000fe200078e0215 */
[----:B------:R-:W-:-:S04]  /*5a5f0*/  IADD3 R20, P0, PT, R7, R0, RZ ;  /* 0x0000000007147210 */ /* 0x000fc80007f1e0ff */
[----:B------:R0:W-:Y:S01]  /*5a600*/  STL [R1+0x130], R24 ;  /* 0x0001301801007387 */ /* 0x0001e20000100800 */
[----:B------:R-:W-:Y:S02]  /*5a610*/  LEA.HI.X.SX32 R21, R7, R2, 0x1, P0 ;  /* 0x0000000207157211 */ /* 0x000fe400000f0eff */
[----:B------:R-:W-:-:S04]  /*5a620*/  IADD3 R22, P6, PT, R18, R0, RZ ;  /* 0x0000000012167210 */ /* 0x000fc80007fde0ff */
[----:B------:R-:W-:Y:S02]  /*5a630*/  LEA.HI.X.SX32 R23, R18, R2, 0x1, P6 ;  /* 0x0000000212177211 */ /* 0x000fe400030f0eff */
[----:B-----5:R-:W-:Y:S01]  /*5a640*/  IADD3 R18, P5, PT, R15, R0, RZ ;  /* 0x000000000f127210 */ /* 0x020fe20007fbe0ff */
[----:B---3--:R-:W-:Y:S02]  /*5a650*/  IMAD R8, R8, 0x2, R24 ;  /* 0x0000000208087824 */ /* 0x008fe400078e0218 */
[----:B0-----:R-:W2:Y:S04]  /*5a660*/  LDL.LU R24, [R1+0xbd8] ;  /* 0x000bd80001187983 */ /* 0x001ea80000300800 */
[----:B------:R0:W3:Y:S04]  /*5a670*/  LDL.LU R7, [R1+0xbd4] ;  /* 0x000bd40001077983 */ /* 0x0000e80000300800 */
[----:B------:R1:W-:Y:S04]  /*5a680*/  STL.64 [R1+0x810], R20 ;  /* 0x0008101401007387 */ /* 0x0003e80000100a00 */
[----:B-1----:R-:W4:Y:S04]  /*5a690*/  LDL.LU R21, [R1+0xbd0] ;  /* 0x000bd00001157983 */ /* 0x002f280000300800 */
[----:B------:R1:W-:Y:S01]  /*5a6a0*/  STL.64 [R1+0x808], R22 ;  /* 0x0008081601007387 */ /* 0x0003e20000100a00 */
[----:B------:R-:W-:-:S03]  /*5a6b0*/  IMAD R20, R9, 0x2, R8 ;  /* 0x0000000209147824 */ /* 0x000fc600078e0208 */
[----:B------:R5:W-:Y:S01]  /*5a6c0*/  STL [R1+0x118], R8 ;  /* 0x0001180801007387 */ /* 0x000be20000100800 */
[----:B-1----:R-:W-:Y:S02]  /*5a6d0*/  IADD3 R22, P0, PT, R19, R0, RZ ;  /* 0x0000000013167210 */ /* 0x002fe40007f1e0ff */
[----:B------:R-:W-:-:S04]  /*5a6e0*/  MOV R23, R19 ;  /* 0x0000001300177202 */ /* 0x000fc80000000f00 */
[----:B------:R-:W-:Y:S02]  /*5a6f0*/  LEA.HI.X.SX32 R23, R23, R2, 0x1, P0 ;  /* 0x0000000217177211 */ /* 0x000fe400000f0eff */
[----:B-----5:R-:W-:Y:S02]  /*5a700*/  IADD3 R8, P6, PT, R5, R0, RZ ;  /* 0x0000000005087210 */ /* 0x020fe40007fde0ff */
[-C--:B------:R-:W-:Y:S01]  /*5a710*/  LEA.HI.X.SX32 R19, R15, R2.reuse, 0x1, P5 ;  /* 0x000000020f137211 */ /* 0x080fe200028f0eff */
[----:B------:R-:W-:Y:S01]  /*5a720*/  IMAD R4, R4, 0x2, R20 ;  /* 0x0000000204047824 */ /* 0x000fe200078e0214 */
[----:B------:R1:W-:Y:S01]  /*5a730*/  STL.64 [R1+0x7b0], R22 ;  /* 0x0007b01601007387 */ /* 0x0003e20000100a00 */
[----:B------:R-:W-:Y:S02]  /*5a740*/  LEA.HI.X.SX32 R9, R5, R2, 0x1, P6 ;  /* 0x0000000205097211 */ /* 0x000fe400030f0eff */
[----:B------:R-:W-:Y:S01]  /*5a750*/  IADD3 R6, P0, PT, R6, R0, RZ ;  /* 0x0000000006067210 */ /* 0x000fe20007f1e0ff */
[----:B-1----:R-:W5:Y:S04]  /*5a760*/  LDL.LU.64 R22, [R1+0xbc8] ;  /* 0x000bc80001167983 */ /* 0x002f680000300a00 */
[----:B------:R1:W-:Y:S04]  /*5a770*/  STL [R1+0x110], R20 ;  /* 0x0001101401007387 */ /* 0x0003e80000100800 */
[----:B-1----:R-:W4:Y:S04]  /*5a780*/  LDL.LU R20, [R1+0xbc4] ;  /* 0x000bc40001147983 */ /* 0x002f280000300800 */
[----:B------:R-:W2:Y:S04]  /*5a790*/  LDL.LU R15, [R1+0xbc0] ;  /* 0x000bc000010f7983 */ /* 0x000ea80000300800 */
[----:B------:R1:W-:Y:S04]  /*5a7a0*/  STL.64 [R1+0x7f0], R18 ;  /* 0x0007f01201007387 */ /* 0x0003e80000100a00 */
[----:B-1----:R-:W2:Y:S04]  /*5a7b0*/  LDL.LU.64 R18, [R1+0xbb8] ;  /* 0x000bb80001127983 */ /* 0x002ea80000300a00 */
[----:B------:R-:W2:Y:S04]  /*5a7c0*/  LDL.LU R5, [R1+0xbb0] ;  /* 0x000bb00001057983 */ /* 0x000ea80000300800 */
[----:B------:R1:W-:Y:S04]  /*5a7d0*/  STL.64 [R1+0x7e8], R8 ;  /* 0x0007e80801007387 */ /* 0x0003e80000100a00 */
[----:B-1----:R-:W2:Y:S04]  /*5a7e0*/  LDL.LU.64 R8, [R1+0xba8] ;  /* 0x000ba80001087983 */ /* 0x002ea80000300a00 */
[----:B------:R3:W-:Y:S04]  /*5a7f0*/  STL [R1+0x798], R6 ;  /* 0x0007980601007387 */ /* 0x0007e80000100800 */
[----:B---3--:R-:W3:Y:S01]  /*5a800*/  LDL.LU.64 R6, [R1+0xba0] ;  /* 0x000ba00001067983 */ /* 0x008ee20000300a00 */
[----:B------:R-:W-:-:S03]  /*5a810*/  LEA R3, R3, R4, 0x1 ;  /* 0x0000000403037211 */ /* 0x000fc600078e08ff */
[----:B------:R1:W-:Y:S04]  /*5a820*/  STL [R1+0x10c], R4 ;  /* 0x00010c0401007387 */ /* 0x0003e80000100800 */
[----:B-1----:R-:W2:Y:S04]  /*5a830*/  LDL.LU R4, [R1+0xb9c] ;  /* 0x000b9c0001047983 */ /* 0x002ea80000300800 */
[----:B------:R1:W-:Y:S04]  /*5a840*/  STL [R1+0x5c], R3 ;  /* 0x00005c0301007387 */ /* 0x0003e80000100800 */
[----:B-1----:R-:W2:Y:S04]  /*5a850*/  LDL.LU R3, [R1+0xb98] ;  /* 0x000b980001037983 */ /* 0x002ea80000300800 */
[----:B---3--:R1:W-:Y:S04]  /*5a860*/  STL.64 [R1+0xb90], R6 ;  /* 0x000b900601007387 */ /* 0x0083e80000100a00 */
[----:B-1----:R0:W3:Y:S04]  /*5a870*/  LDL.64 R6, [R1+0x798] ;  /* 0x0007980001067983 */ /* 0x0020e80000100a00 */
[----:B---3--:R-:W3:Y:S04]  /*5a880*/  LDL.LU R7, [R1+0x48] ;  /* 0x0000480001077983 */ /* 0x008ee80000300800 */
[----:B--2---:R1:W-:Y:S04]  /*5a890*/  STL.64 [R1+0xb88], R8 ;  /* 0x000b880801007387 */ /* 0x0043e80000100a00 */
[----:B-1----:R-:W2:Y:S04]  /*5a8a0*/  LDL R8, [R1+0x5c] ;  /* 0x00005c0001087983 */ /* 0x002ea80000100800 */
[----:B------:R-:W2:Y:S04]  /*5a8b0*/  LDL.LU R9, [R1+0x8] ;  /* 0x0000080001097983 */ /* 0x000ea80000300800 */
[----:B------:R1:W-:Y:S04]  /*5a8c0*/  STL.64 [R1+0xb80], R14 ;  /* 0x000b800e01007387 */ /* 0x0003e80000100a00 */
[----:B-1----:R-:W2:Y:S04]  /*5a8d0*/  LDL.LU R15, [R1+0x3c] ;  /* 0x00003c00010f7983 */ /* 0x002ea80000300800 */
[----:B------:R1:W-:Y:S04]  /*5a8e0*/  STL.64 [R1+0xb78], R18 ;  /* 0x000b781201007387 */ /* 0x0003e80000100a00 */
[----:B-1----:R-:W2:Y:S04]  /*5a8f0*/  LDL.LU R19, [R1+0x44] ;  /* 0x0000440001137983 */ /* 0x002ea80000300800 */
[----:B----4-:R1:W-:Y:S04]  /*5a900*/  STL.64 [R1+0xb70], R20 ;  /* 0x000b701401007387 */ /* 0x0103e80000100a00 */
[----:B-1----:R-:W4:Y:S04]  /*5a910*/  LDL.LU R21, [R1+0x40] ;  /* 0x0000400001157983 */ /* 0x002f280000300800 */
[----:B-----5:R1:W-:Y:S04]  /*5a920*/  STL [R1+0xb68], R23 ;  /* 0x000b681701007387 */ /* 0x0203e80000100800 */
[----:B-1----:R-:W5:Y:S04]  /*5a930*/  LDL.LU R23, [R1+0x10] ;  /* 0x0000100001177983 */ /* 0x002f680000300800 */
[----:B------:R1:W-:Y:S04]  /*5a940*/  STL.64 [R1+0xb60], R24 ;  /* 0x000b601801007387 */ /* 0x0003e80000100a00 */
[----:B------:R0:W-:Y:S01]  /*5a950*/  STL.64 [R1+0xb58], R26 ;  /* 0x000b581a01007387 */ /* 0x0001e20000100a00 */
[----:B-1----:R-:W1:Y:S03]  /*5a960*/  LDC R24, c[0x0][0x3e8] ;  /* 0x0000fa00ff187b82 */ /* 0x002e660000000800 */
[----:B0-----:R-:W5:Y:S04]  /*5a970*/  LDL.LU R27, [R1+0xc] ;  /* 0x00000c00011b7983 */ /* 0x001f680000300800 */
[----:B------:R0:W-:Y:S04]  /*5a980*/  STL.64 [R1+0xb50], R28 ;  /* 0x000b501c01007387 */ /* 0x0001e80000100a00 */
[----:B0-----:R-:W5:Y:S04]  /*5a990*/  LDL.LU R28, [R1+0x4] ;  /* 0x00000400011c7983 */ /* 0x001f680000300800 */
[----:B------:R-:W5:Y:S01]  /*5a9a0*/  LDL.LU R29, [R1] ;  /* 0x00000000011d7983 */ /* 0x000f620000300800 */
[----:B---3--:R-:W-:-:S05]  /*5a9b0*/  LEA.HI.X.SX32 R7, R7, R2, 0x1, P0 ;  /* 0x0000000207077211 */ /* 0x008fca00000f0eff */
[----:B------:R0:W-:Y:S04]  /*5a9c0*/  STL [R1+0x79c], R7 ;  /* 0x00079c0701007387 */ /* 0x0001e80000100800 */
[----:B0-----:R-:W3:Y:S01]  /*5a9d0*/  LDL.LU.64 R6, [R1+0xb90] ;  /* 0x000b900001067983 */ /* 0x001ee20000300a00 */
[----:B--2---:R-:W-:Y:S01]  /*5a9e0*/  IMAD.MOV.U32 R20, RZ, RZ, R8 ;  /* 0x000000ffff147224 */ /* 0x004fe200078e0008 */
[----:B------:R-:W-:Y:S02]  /*5a9f0*/  MOV R25, R9 ;  /* 0x0000000900197202 */ /* 0x000fe40000000f00 */
[----:B------:R-:W-:-:S04]  /*5aa00*/  IADD3 R8, P5, PT, R19, R0, RZ ;  /* 0x0000000013087210 */ /* 0x000fc80007fbe0ff */
[----:B------:R-:W-:Y:S02]  /*5aa10*/  LEA.HI.X.SX32 R9, R19, R2, 0x1, P5 ;  /* 0x0000000213097211 */ /* 0x000fe400028f0eff */
[----:B------:R-:W0:Y:S01]  /*5aa20*/  LDC R19, c[0x0][0x3e8] ;  /* 0x0000fa00ff137b82 */ /* 0x000e220000000800 */
[----:B------:R-:W-:Y:S01]  /*5aa30*/  IMAD.MOV.U32 R18, RZ, RZ, R15 ;  /* 0x000000ffff127224 */ /* 0x000fe200078e000f */
[C---:B----4-:R-:W-:Y:S01]  /*5aa40*/  IADD3 R14, P6, PT, R21.reuse, R0, RZ ;  /* 0x00000000150e7210 */ /* 0x050fe20007fde0ff */
[----:B------:R2:W-:Y:S03]  /*5aa50*/  STL.64 [R1+0x790], R8 ;  /* 0x0007900801007387 */ /* 0x0005e60000100a00 */
[----:B------:R-:W-:Y:S01]  /*5aa60*/  LEA.HI.X.SX32 R15, R21, R2, 0x1, P6 ;  /* 0x00000002150f7211 */ /* 0x000fe200030f0eff */
[----:B------:R-:W-:Y:S01]  /*5aa70*/  IMAD R16, R16, 0x2, R20 ;  /* 0x0000000210107824 */ /* 0x000fe200078e0214 */
[----:B--2---:R-:W2:Y:S04]  /*5aa80*/  LDL.LU.64 R8, [R1+0xb88] ;  /* 0x000b880001087983 */ /* 0x004ea80000300a00 */
[----:B------:R4:W-:Y:S01]  /*5aa90*/  STL.64 [R1+0x7d0], R14 ;  /* 0x0007d00e01007387 */ /* 0x0009e20000100a00 */
[----:B0-----:R-:W-:-:S02]  /*5aaa0*/  LEA R26, R19, R16, 0x1 ;  /* 0x00000010131a7211 */ /* 0x001fc400078e08ff */
[-C--:B----4-:R-:W-:Y:S01]  /*5aab0*/  IADD3 R14, P0, PT, R18, R0.reuse, RZ ;  /* 0x00000000120e7210 */ /* 0x090fe20007f1e0ff */
[----:B------:R-:W-:Y:S01]  /*5aac0*/  IMAD.MOV.U32 R15, RZ, RZ, R18 ;  /* 0x000000ffff0f7224 */ /* 0x000fe200078e0012 */
[----:B-----5:R-:W-:-:S04]  /*5aad0*/  IADD3 R18, P5, PT, R23, R0, RZ ;  /* 0x0000000017127210 */ /* 0x020fc80007fbe0ff */
[-C--:B------:R-:W-:Y:S02]  /*5aae0*/  LEA.HI.X.SX32 R19, R23, R2.reuse, 0x1, P5 ;  /* 0x0000000217137211 */ /* 0x080fe400028f0eff */
[----:B------:R-:W0:Y:S01]  /*5aaf0*/  LDC R23, c[0x0][0x3e8] ;  /* 0x0000fa00ff177b82 */ /* 0x000e220000000800 */
[----:B------:R-:W-:Y:S02]  /*5ab00*/  LEA.HI.X.SX32 R15, R15, R2, 0x1, P0 ;  /* 0x000000020f0f7211 */ /* 0x000fe400000f0eff */
[----:B------:R-:W-:Y:S01]  /*5ab10*/  IADD3 R20, P6, PT, R27, R0, RZ ;  /* 0x000000001b147210 */ /* 0x000fe20007fde0ff */
[----:B------:R-:W-:Y:S01]  /*5ab20*/  STL [R1+0xf4], R26 ;  /* 0x0000f41a01007387 */ /* 0x000fe20000100800 */
[----:B-1----:R-:W-:-:S03]  /*5ab30*/  IMAD R24, R24, 0x2, R26 ;  /* 0x0000000218187824 */ /* 0x002fc600078e021a */
[----:B------:R1:W-:Y:S01]  /*5ab40*/  STL.64 [R1+0x768], R14 ;  /* 0x0007680e01007387 */ /* 0x0003e20000100a00 */
[----:B------:R-:W-:-:S03]  /*5ab50*/  LEA.HI.X.SX32 R21, R27, R2, 0x1, P6 ;  /* 0x000000021b157211 */ /* 0x000fc600030f0eff */
[----:B-1----:R-:W4:Y:S04]  /*5ab60*/  LDL.LU.64 R14, [R1+0xb80] ;  /* 0x000b8000010e7983 */ /* 0x002f280000300a00 */
[----:B------:R1:W-:Y:S01]  /*5ab70*/  STL.64 [R1+0x760], R18 ;  /* 0x0007601201007387 */ /* 0x0003e20000100a00 */
[----:B------:R-:W-:-:S03]  /*5ab80*/  IADD3 R26, P6, PT, R29, R0, RZ ;  /* 0x000000001d1a7210 */ /* 0x000fc60007fde0ff */
[----:B-1----:R-:W5:Y:S04]  /*5ab90*/  LDL.LU.64 R18, [R1+0xb78] ;  /* 0x000b780001127983 */ /* 0x002f680000300a00 */
[----:B------:R-:W-:Y:S04]  /*5aba0*/  STL [R1+0x60], R24 ;  /* 0x0000601801007387 */ /* 0x000fe80000100800 */
[----:B------:R1:W-:Y:S01]  /*5abb0*/  STL.64 [R1+0x758], R20 ;  /* 0x0007581401007387 */ /* 0x0003e20000100a00 */
[----:B0-----:R-:W-:Y:S01]  /*5abc0*/  LEA R23, R23, R24, 0x1 ;  /* 0x0000001817177211 */ /* 0x001fe200078e08ff */
[----:B-1----:R-:W-:Y:S01]  /*5abd0*/  IMAD.MOV.U32 R21, RZ, RZ, R25 ;  /* 0x000000ffff157224 */ /* 0x002fe200078e0019 */
[----:B------:R-:W-:-:S02]  /*5abe0*/  IADD3 R20, P0, PT, R25, R0, RZ ;  /* 0x0000000019147210 */ /* 0x000fc40007f1e0ff */
[C---:B------:R-:W-:Y:S02]  /*5abf0*/  IADD3 R24, P5, PT, R28.reuse, R0, RZ ;  /* 0x000000001c187210 */ /* 0x040fe40007fbe0ff */
[-C--:B------:R-:W-:Y:S02]  /*5ac00*/  LEA.HI.X.SX32 R21, R21, R2.reuse, 0x1, P0 ;  /* 0x0000000215157211 */ /* 0x080fe400000f0eff */
[-C--:B------:R-:W-:Y:S02]  /*5ac10*/  LEA.HI.X.SX32 R25, R28, R2.reuse, 0x1, P5 ;  /* 0x000000021c197211 */ /* 0x080fe400028f0eff */
[----:B------:R-:W-:Y:S01]  /*5ac20*/  LEA.HI.X.SX32 R27, R29, R2, 0x1, P6 ;  /* 0x000000021d1b7211 */ /* 0x000fe200030f0eff */
[----:B------:R-:W-:Y:S01]  /*5ac30*/  IMAD R17, R17, 0x2, R23 ;  /* 0x0000000211117824 */ /* 0x000fe200078e0217 */
[----:B------:R0:W-:Y:S04]  /*5ac40*/  STL.64 [R1+0x738], R20 ;  /* 0x0007381401007387 */ /* 0x0001e80000100a00 */
[----:B0-----:R-:W5:Y:S04]  /*5ac50*/  LDL.LU.64 R20, [R1+0xb70] ;  /* 0x000b700001147983 */ /* 0x001f680000300a00 */
[----:B------:R0:W-:Y:S04]  /*5ac60*/  STL [R1+0xec], R23 ;  /* 0x0000ec1701007387 */ /* 0x0001e80000100800 */
[----:B0-----:R-:W5:Y:S04]  /*5ac70*/  LDL.LU R23, [R1+0xb68] ;  /* 0x000b680001177983 */ /* 0x001f680000300800 */
[----:B------:R0:W-:Y:S01]  /*5ac80*/  STL.64 [R1+0x730], R24 ;  /* 0x0007301801007387 */ /* 0x0001e20000100a00 */
[----:B------:R-:W-:Y:S01]  /*5ac90*/  IMAD R13, R13, 0x2, R17 ;  /* 0x000000020d0d7824 */ /* 0x000fe200078e0211 */
[----:B------:R-:W-:-:S02]  /*5aca0*/  MOV R29, R16 ;  /* 0x00000010001d7202 */ /* 0x000fc40000000f00 */
[-C--:B------:R-:W-:Y:S01]  /*5acb0*/  IADD3 R16, P6, PT, R5, R0.reuse, RZ ;  /* 0x0000000005107210 */ /* 0x080fe20007fde0ff */
[----:B0-----:R-:W5:Y:S04]  /*5acc0*/  LDL.LU.64 R24, [R1+0xb60] ;  /* 0x000b600001187983 */ /* 0x001f680000300a00 */
[----:B------:R0:W-:Y:S04]  /*5acd0*/  STL.64 [R1+0x728], R26 ;  /* 0x0007281a01007387 */ /* 0x0001e80000100a00 */
[----:B------:R1:W-:Y:S01]  /*5ace0*/  STL [R1+0xe8], R17 ;  /* 0x0000e81101007387 */ /* 0x0003e20000100800 */
[----:B------:R-:W-:-:S02]  /*5acf0*/  IADD3 R28, P5, PT, R4, R0, RZ ;  /* 0x00000000041c7210 */ /* 0x000fc40007fbe0ff */
[----:B0-----:R-:W-:-:S04]  /*5ad00*/  IADD3 R26, P0, PT, R3, R0, RZ ;  /* 0x00000000031a7210 */ /* 0x001fc80007f1e0ff */
[-C--:B------:R-:W-:Y:S01]  /*5ad10*/  LEA.HI.X.SX32 R27, R3, R2.reuse, 0x1, P0 ;  /* 0x00000002031b7211 */ /* 0x080fe200000f0eff */
[----:B------:R-:W-:Y:S01]  /*5ad20*/  IMAD.MOV.U32 R3, RZ, RZ, R29 ;  /* 0x000000ffff037224 */ /* 0x000fe200078e001d */
[----:B-1----:R-:W-:-:S03]  /*5ad30*/  LEA.HI.X.SX32 R17, R5, R2, 0x1, P6 ;  /* 0x0000000205117211 */ /* 0x002fc600030f0eff */
[----:B------:R0:W-:Y:S01]  /*5ad40*/  STL.64 [R1+0x6f8], R26 ;  /* 0x0006f81a01007387 */ /* 0x0001e20000100a00 */
[----:B------:R-:W-:Y:S02]  /*5ad50*/  LEA.HI.X.SX32 R29, R4, R2, 0x1, P5 ;  /* 0x00000002041d7211 */ /* 0x000fe400028f0eff */
[----:B------:R-:W-:Y:S01]  /*5ad60*/  MOV R5, R10 ;  /* 0x0000000a00057202 */ /* 0x000fe20000000f00 */
[----:B0-----:R-:W5:Y:S04]  /*5ad70*/  LDL.LU.64 R26, [R1+0xb58] ;  /* 0x000b5800011a7983 */ /* 0x001f680000300a00 */
[----:B------:R0:W-:Y:S04]  /*5ad80*/  STL [R1+0xd8], R13 ;  /* 0x0000d80d01007387 */ /* 0x0001e80000100800 */
[----:B------:R1:W-:Y:S01]  /*5ad90*/  STL.64 [R1+0x720], R28 ;  /* 0x0007201c01007387 */ /* 0x0003e20000100a00 */
[----:B0-----:R-:W-:-:S03]  /*5ada0*/  IMAD R13, R11, 0x2, R13 ;  /* 0x000000020b0d7824 */ /* 0x001fc600078e020d */
[----:B-1----:R-:W5:Y:S01]  /*5adb0*/  LDL.LU.64 R28, [R1+0xb50] ;  /* 0x000b5000011c7983 */ /* 0x002f620000300a00 */
[----:B------:R-:W-:-:S03]  /*5adc0*/  IMAD R4, R12, 0x2, R13 ;  /* 0x000000020c047824 */ /* 0x000fc600078e020d */
[----:B------:R-:W-:Y:S04]  /*5add0*/  STL [R1+0xd4], R13 ;  /* 0x0000d40d01007387 */ /* 0x000fe80000100800 */
[----:B------:R-:W-:Y:S04]  /*5ade0*/  STL.64 [R1+0x718], R16 ;  /* 0x0007181001007387 */ /* 0x000fe80000100a00 */
[----:B------:R-:W-:Y:S01]  /*5adf0*/  STL [R1+0xd0], R4 ;  /* 0x0000d00401007387 */ /* 0x000fe20000100800 */
[----:B---3--:R-:W-:-:S04]  /*5ae00*/  IADD3 R10, P0, PT, R6, R0, RZ ;  /* 0x00000000060a7210 */ /* 0x008fc80007f1e0ff */
[----:B------:R-:W-:-:S05]  /*5ae10*/  LEA.HI.X.SX32 R11, R6, R2, 0x1, P0 ;  /* 0x00000002060b7211 */ /* 0x000fca00000f0eff */
[----:B------:R0:W-:Y:S04]  /*5ae20*/  STL.64 [R1+0x6f0], R10 ;  /* 0x0006f00a01007387 */ /* 0x0001e80000100a00 */
[----:B0-----:R-:W3:Y:S01]  /*5ae30*/  LDL.LU.64 R10, [R1+0xb48] ;  /* 0x000b4800010a7983 */ /* 0x001ee20000300a00 */
[----:B------:R-:W-:Y:S02]  /*5ae40*/  IMAD.MOV.U32 R17, RZ, RZ, R4 ;  /* 0x000000ffff117224 */ /* 0x000fe400078e0004 */
[----:B------:R-:W0:Y:S01]  /*5ae50*/  LDC R4, c[0x0][0x3e8] ;  /* 0x0000fa00ff047b82 */ /* 0x000e220000000800 */
[-C--:B------:R-:W-:Y:S02]  /*5ae60*/  IADD3 R16, P5, PT, R7, R0.reuse, RZ ;  /* 0x0000000007107210 */ /* 0x080fe40007fbe0ff */
[----:B--2---:R-:W-:-:S02]  /*5ae70*/  IADD3 R12, P6, PT, R8, R0, RZ ;  /* 0x00000000080c7210 */ /* 0x004fc40007fde0ff */
[----:B0-----:R-:W-:Y:S02]  /*5ae80*/  LEA R4, R4, R17, 0x1 ;  /* 0x0000001104047211 */ /* 0x001fe400078e08ff */
[-C--:B------:R-:W-:Y:S02]  /*5ae90*/  LEA.HI.X.SX32 R13, R8, R2.reuse, 0x1, P6 ;  /* 0x00000002080d7211 */ /* 0x080fe400030f0eff */
[----:B------:R-:W-:-:S03]  /*5aea0*/  LEA.HI.X.SX32 R17, R7, R2, 0x1, P5 ;  /* 0x0000000207117211 */ /* 0x000fc600028f0eff */
[----:B------:R0:W-:Y:S04]  /*5aeb0*/  STL.64 [R1+0x7e0], R12 ;  /* 0x0007e00c01007387 */ /* 0x0001e80000100a00 */
[----:B------:R-:W-:Y:S04]  /*5aec0*/  STL.64 [R1+0x6e8], R16 ;  /* 0x0006e81001007387 */ /* 0x000fe80000100a00 */
[----:B------:R1:W-:Y:S01]  /*5aed0*/  STL [R1+0xcc], R4 ;  /* 0x0000cc0401007387 */ /* 0x0003e20000100800 */
[----:B0-----:R-:W-:-:S04]  /*5aee0*/  IADD3 R12, P0, PT, R9, R0, RZ ;  /* 0x00000000090c7210 */ /* 0x001fc80007f1e0ff */
[----:B------:R-:W-:Y:S01]  /*5aef0*/  LEA.HI.X.SX32 R13, R9, R2, 0x1, P0 ;  /* 0x00000002090d7211 */ /* 0x000fe200000f0eff */
[----:B----4-:R-:W-:Y:S02]  /*5af00*/  IMAD R6, R14, 0x2, R4 ;  /* 0x000000020e067824 */ /* 0x010fe400078e0204 */
[----:B-1----:R-:W0:Y:S03]  /*5af10*/  LDC R4, c[0x0][0x3e8] ;  /* 0x0000fa00ff047b82 */ /* 0x002e260000000800 */
[----:B------:R-:W-:Y:S01]  /*5af20*/  STL [R1+0xc8], R6 ;  /* 0x0000c80601007387 */ /* 0x000fe20000100800 */
[----:B---3--:R-:W-:-:S05]  /*5af30*/  IADD3 R14, P5, PT, R10, R0, RZ ;  /* 0x000000000a0e7210 */ /* 0x008fca0007fbe0ff */
[----:B------:R-:W-:Y:S04]  /*5af40*/  STL [R1+0x7c8], R14 ;  /* 0x0007c80e01007387 */ /* 0x000fe80000100800 */
[----:B------:R1:W-:Y:S04]  /*5af50*/  STL.64 [R1+0x788], R12 ;  /* 0x0007880c01007387 */ /* 0x0003e80000100a00 */
[----:B-1----:R-:W2:Y:S01]  /*5af60*/  LDL.LU.64 R12, [R1+0xb40] ;  /* 0x000b4000010c7983 */ /* 0x002ea20000300a00 */
[----:B0-----:R-:W-:Y:S02]  /*5af70*/  IMAD R6, R4, 0x2, R6 ;  /* 0x0000000204067824 */ /* 0x001fe400078e0206 */
[----:B------:R-:W0:Y:S01]  /*5af80*/  LDC R4, c[0x0][0x3e8] ;  /* 0x0000fa00ff047b82 */ /* 0x000e220000000800 */
[----:B------:R-:W-:Y:S01]  /*5af90*/  IADD3 R16, P6, PT, R11, R0, RZ ;  /* 0x000000000b107210 */ /* 0x000fe20007fde0ff */
[----:B------:R-:W-:Y:S01]  /*5afa0*/  IMAD.MOV.U32 R8, RZ, RZ, R14 ;  /* 0x000000ffff087224 */ /* 0x000fe200078e000e */
[----:B------:R-:W-:-:S02]  /*5afb0*/  MOV R9, R15 ;  /* 0x0000000f00097202 */ /* 0x000fc40000000f00 */
[-C--:B------:R-:W-:Y:S01]  /*5afc0*/  LEA.HI.X.SX32 R17, R11, R2.reuse, 0x1, P6 ;  /* 0x000000020b117211 */ /* 0x080fe200030f0eff */
[----:B------:R-:W3:Y:S04]  /*5afd0*/  LDL.LU.64 R14, [R1+0xb38] ;  /* 0x000b3800010e7983 */ /* 0x000ee80000300a00 */
[----:B------:R0:W-:Y:S04]  /*5afe0*/  STL [R1+0xc4], R6 ;  /* 0x0000c40601007387 */ /* 0x0001e80000100800 */
[----:B------:R2:W-:Y:S01]  /*5aff0*/  STL.64 [R1+0x7c0], R16 ;  /* 0x0007c01001007387 */ /* 0x0005e20000100a00 */
[----:B------:R-:W-:-:S05]  /*5b000*/  LEA.HI.X.SX32 R9, R10, R2, 0x1, P5 ;  /* 0x000000020a097211 */ /* 0x000fca00028f0eff */
[----:B------:R-:W-:Y:S01]  /*5b010*/  STL [R1+0x7cc], R9 ;  /* 0x0007cc0901007387 */ /* 0x000fe20000100800 */
[----:B0-----:R-:W-:Y:S02]  /*5b020*/  IMAD R6, R4, 0x2, R6 ;  /* 0x0000000204067824 */ /* 0x001fe400078e0206 */
[----:B------:R-:W0:Y:S03]  /*5b030*/  LDC R4, c[0x0][0x3e8] ;  /* 0x0000fa00ff047b82 */ /* 0x000e260000000800 */
[----:B------:R-:W-:Y:S01]  /*5b040*/  STL [R1+0xc0], R6 ;  /* 0x0000c00601007387 */ /* 0x000fe20000100800 */
[----:B--2---:R-:W-:-:S04]  /*5b050*/  IADD3 R16, P0, PT, R12, R0, RZ ;  /* 0x000000000c107210 */ /* 0x004fc80007f1e0ff */
[----:B------:R-:W-:-:S05]  /*5b060*/  LEA.HI.X.SX32 R17, R12, R2, 0x1, P0 ;  /* 0x000000020c117211 */ /* 0x000fca00000f0eff */
[----:B------:R1:W-:Y:S04]  /*5b070*/  STL.64 [R1+0x828], R16 ;  /* 0x0008281001007387 */ /* 0x0003e80000100a00 */
[----:B-1----:R-:W2:Y:S01]  /*5b080*/  LDL.LU.64 R16, [R1+0xb30] ;  /* 0x000b300001107983 */ /* 0x002ea20000300a00 */
[----:B0-----:R-:W-:Y:S02]  /*5b090*/  LEA R6, R4, R6, 0x1 ;  /* 0x0000000604067211 */ /* 0x001fe400078e08ff */
[----:B------:R-:W0:Y:S01]  /*5b0a0*/  LDC R4, c[0x0][0x3e8] ;  /* 0x0000fa00ff047b82 */ /* 0x000e220000000800 */
[-C--:B------:R-:W-:Y:S02]  /*5b0b0*/  IADD3 R10, P5, PT, R13, R0.reuse, RZ ;  /* 0x000000000d0a7210 */ /* 0x080fe40007fbe0ff */
[----:B---3--:R-:W-:-:S02]  /*5b0c0*/  IADD3 R8, P6, PT, R14, R0, RZ ;  /* 0x000000000e087210 */ /* 0x008fc40007fde0ff */
[-C--:B------:R-:W-:Y:S02]  /*5b0d0*/  LEA.HI.X.SX32 R11, R13, R2.reuse, 0x1, P5 ;  /* 0x000000020d0b7211 */ /* 0x080fe400028f0eff */
[----:B------:R-:W-:Y:S01]  /*5b0e0*/  LEA.HI.X.SX32 R9, R14, R2, 0x1, P6 ;  /* 0x000000020e097211 */ /* 0x000fe200030f0eff */
[----:B0-----:R-:W-:Y:S02]  /*5b0f0*/  IMAD R7, R4, 0x2, R6 ;  /* 0x0000000204077824 */ /* 0x001fe400078e0206 */
[----:B------:R-:W0:Y:S01]  /*5b100*/  LDC R4, c[0x0][0x3e8] ;  /* 0x0000fa00ff047b82 */ /* 0x000e220000000800 */
[C---:B------:R-:W-:Y:S01]  /*5b110*/  IADD3 R12, P0, PT, R15.reuse, R0, RZ ;  /* 0x000000000f0c7210 */ /* 0x040fe20007f1e0ff */
[----:B------:R-:W-:Y:S04]  /*5b120*/  STL.64 [R1+0x820], R10 ;  /* 0x0008200a01007387 */ /* 0x000fe80000100a00 */
[----:B------:R-:W-:Y:S04]  /*5b130*/  STL.64 [R1+0x818], R8 ;  /* 0x0008180801007387 */ /* 0x000fe80000100a00 */
[----:B------:R0:W-:Y:S01]  /*5b140*/  STL [R1+0xb8], R7 ;  /* 0x0000b80701007387 */ /* 0x0001e20000100800 */
[----:B------:R-:W-:-:S05]  /*5b150*/  LEA.HI.X.SX32 R13, R15, R2, 0x1, P0 ;  /* 0x000000020f0d7211 */ /* 0x000fca00000f0eff */
[----:B------:R-:W-:Y:S01]  /*5b160*/  STL.64 [R1+0x7b8], R12 ;  /* 0x0007b80c01007387 */ /* 0x000fe20000100a00 */
[----:B0-----:R-:W-:Y:S02]  /*5b170*/  IMAD R7, R4, 0x2, R7 ;  /* 0x0000000204077824 */ /* 0x001fe400078e0207 */
[----:B------:R-:W0:Y:S03]  /*5b180*/  LDC R4, c[0x0][0x3e8] ;  /* 0x0000fa00ff047b82 */ /* 0x000e260000000800 */
[----:B------:R0:W-:Y:S01]  /*5b190*/  STL [R1+0xb4], R7 ;  /* 0x0000b40701007387 */ /* 0x0001e20000100800 */
[----:B-----5:R-:W-:Y:S02]  /*5b1a0*/  IADD3 R14, P0, PT, R18, R0, RZ ;  /* 0x00000000120e7210 */ /* 0x020fe40007f1e0ff */
[----:B0-----:R-:W-:Y:S02]  /*5b1b0*/  LEA R7, R4, R7, 0x1 ;  /* 0x0000000704077211 */ /* 0x001fe400078e08ff */
[----:B------:R-:W-:-:S02]  /*5b1c0*/  LEA.HI.X.SX32 R15, R18, R2, 0x1, P0 ;  /* 0x00000002120f7211 */ /* 0x000fc400000f0eff */
[CC--:B--2---:R-:W-:Y:S02]  /*5b1d0*/  IADD3 R10, P5, PT, R16.reuse, R0.reuse, RZ ;  /* 0x00000000100a7210 */ /* 0x0c4fe40007fbe0ff */
[C---:B------:R-:W-:Y:S02]  /*5b1e0*/  IADD3 R8, P6, PT, R17.reuse, R0, RZ ;  /* 0x0000000011087210 */ /* 0x040fe40007fde0ff */
[-C--:B------:R-:W-:Y:S02]  /*5b1f0*/  LEA.HI.X.SX32 R11, R16, R2.reuse, 0x1, P5 ;  /* 0x00000002100b7211 */ /* 0x080fe400028f0eff */
[----:B------:R-:W-:-:S03]  /*5b200*/  LEA.HI.X.SX32 R9, R17, R2, 0x1, P6 ;  /* 0x0000000211097211 */ /* 0x000fc600030f0eff */
[----:B------:R-:W-:Y:S04]  /*5b210*/  STL.64 [R1+0x800], R10 ;  /* 0x0008000a01007387 */ /* 0x000fe80000100a00 */
[----:B------:R0:W-:Y:S02]  /*5b220*/  STL.64 [R1+0x7f8], R8 ;  /* 0x0007f80801007387 */ /* 0x0001e40000100a00 */
[----:B0-----:R-:W-:Y:S02]  /*5b230*/  IMAD.MOV.U32 R8, RZ, RZ, R3 ;  /* 0x000000ffff087224 */ /* 0x001fe400078e0003 */
[----:B------:R-:W0:Y:S01]  /*5b240*/  LDC R3, c[0x0][0x3e8] ;  /* 0x0000fa00ff037b82 */ /* 0x000e220000000800 */
[----:B------:R-:W-:Y:S01]  /*5b250*/  STL.64 [R1+0x7a8], R14 ;  /* 0x0007a80e01007387 */ /* 0x000fe20000100a00 */
[----:B0-----:R-:W-:-:S06]  /*5b260*/  IMAD R4, R3, 0x2, R7 ;  /* 0x0000000203047824 */ /* 0x001fcc00078e0207 */
[----:B------:R-:W0:Y:S01]  /*5b270*/  LDC R3, c[0x0][0x3e8] ;  /* 0x0000fa00ff037b82 */ /* 0x000e220000000800 */
[----:B------:R0:W-:Y:S01]  /*5b280*/  STL [R1+0xac], R4 ;  /* 0x0000ac0401007387 */ /* 0x0001e20000100800 */
[-C--:B------:R-:W-:Y:S02]  /*5b290*/  IADD3 R12, P5, PT, R19, R0.reuse, RZ ;  /* 0x00000000130c7210 */ /* 0x080fe40007fbe0ff */
[C---:B------:R-:W-:Y:S02]  /*5b2a0*/  IADD3 R10, P6, PT, R20.reuse, R0, RZ ;  /* 0x00000000140a7210 */ /* 0x040fe40007fde0ff */
[----:B0-----:R-:W-:Y:S02]  /*5b2b0*/  LEA R4, R3, R4, 0x1 ;  /* 0x0000000403047211 */ /* 0x001fe400078e08ff */
[----:B------:R-:W0:Y:S01]  /*5b2c0*/  LDC R3, c[0x0][0x3e8] ;  /* 0x0000fa00ff037b82 */ /* 0x000e220000000800 */
[-C--:B------:R-:W-:Y:S02]  /*5b2d0*/  LEA.HI.X.SX32 R13, R19, R2.reuse, 0x1, P5 ;  /* 0x00000002130d7211 */ /* 0x080fe400028f0eff */
[----:B------:R-:W-:-:S03]  /*5b2e0*/  LEA.HI.X.SX32 R11, R20, R2, 0x1, P6 ;  /* 0x00000002140b7211 */ /* 0x000fc600030f0eff */
[----:B------:R-:W-:Y:S04]  /*5b2f0*/  STL.64 [R1+0x7a0], R12 ;  /* 0x0007a00c01007387 */ /* 0x000fe80000100a00 */
[----:B------:R-:W-:Y:S04]  /*5b300*/  STL.64 [R1+0x7d8], R10 ;  /* 0x0007d80a01007387 */ /* 0x000fe80000100a00 */
[----:B------:R1:W-:Y:S01]  /*5b310*/  STL [R1+0x50], R4 ;  /* 0x0000500401007387 */ /* 0x0003e20000100800 */
[----:B0-----:R-:W-:-:S03]  /*5b320*/  IMAD R3, R3, 0x2, R4 ;  /* 0x0000000203037824 */ /* 0x001fc600078e0204 */
[----:B-1----:R-:W2:Y:S01]  /*5b330*/  LDL.LU R4, [R1+0x1c] ;  /* 0x00001c0001047983 */ /* 0x002ea20000300800 */
[----:B------:R-:W-:-:S04]  /*5b340*/  IADD3 R12, P5, PT, R22, R0, RZ ;  /* 0x00000000160c7210 */ /* 0x000fc80007fbe0ff */
[----:B------:R-:W-:Y:S01]  /*5b350*/  LEA.HI.X.SX32 R13, R22, R2, 0x1, P5 ;  /* 0x00000002160d7211 */ /* 0x000fe200028f0eff */
[----:B------:R-:W-:Y:S02]  /*5b360*/  IMAD.MOV.U32 R22, RZ, RZ, R3 ;  /* 0x000000ffff167224 */ /* 0x000fe400078e0003 */
[----:B------:R-:W0:Y:S01]  /*5b370*/  LDC R3, c[0x0][0x3e8] ;  /* 0x0000fa00ff037b82 */ /* 0x000e220000000800 */
[----:B------:R-:W-:-:S04]  /*5b380*/  IADD3 R14, P0, PT, R21, R0, RZ ;  /* 0x00000000150e7210 */ /* 0x000fc80007f1e0ff */
[----:B------:R-:W-:Y:S02]  /*5b390*/  LEA.HI.X.SX32 R15, R21, R2, 0x1, P0 ;  /* 0x00000002150f7211 */ /* 0x000fe400000f0eff */
[----:B------:R-:W-:-:S03]  /*5b3a0*/  IADD3 R10, P6, PT, R23, R0, RZ ;  /* 0x00000000170a7210 */ /* 0x000fc60007fde0ff */
[----:B------:R1:W-:Y:S04]  /*5b3b0*/  STL.64 [R1+0x780], R14 ;  /* 0x0007800e01007387 */ /* 0x0003e80000100a00 */
[----:B------:R-:W3:Y:S04]  /*5b3c0*/  LDL.LU R18, [R1+0x18] ;  /* 0x0000180001127983 */ /* 0x000ee80000300800 */
[----:B------:R0:W-:Y:S01]  /*5b3d0*/  STL.64 [R1+0x778], R12 ;  /* 0x0007780c01007387 */ /* 0x0001e20000100a00 */
[----:B------:R-:W-:Y:S02]  /*5b3e0*/  LEA.HI.X.SX32 R11, R23, R2, 0x1, P6 ;  /* 0x00000002170b7211 */ /* 0x000fe400030f0eff */
[----:B-1----:R-:W-:Y:S01]  /*5b3f0*/  IADD3 R14, P0, PT, R24, R0, RZ ;  /* 0x00000000180e7210 */ /* 0x002fe20007f1e0ff */
[----:B0-----:R-:W-:-:S03]  /*5b400*/  IMAD R13, R3, 0x2, R22 ;  /* 0x00000002030d7824 */ /* 0x001fc600078e0216 */
[----:B------:R-:W-:Y:S01]  /*5b410*/  LEA.HI.X.SX32 R15, R24, R2, 0x1, P0 ;  /* 0x00000002180f7211 */ /* 0x000fe200000f0eff */
[----:B------:R-:W-:Y:S04]  /*5b420*/  STL.64 [R1+0x770], R10 ;  /* 0x0007700a01007387 */ /* 0x000fe80000100a00 */
[----:B------:R-:W-:Y:S04]  /*5b430*/  STL [R1+0x48], R13 ;  /* 0x0000480d01007387 */ /* 0x000fe80000100800 */
[----:B------:R0:W-:Y:S01]  /*5b440*/  STL.64 [R1+0x750], R14 ;  /* 0x0007500e01007387 */ /* 0x0001e20000100a00 */
[----:B------:R-:W-:-:S02]  /*5b450*/  MOV R12, R5 ;  /* 0x00000005000c7202 */ /* 0x000fc40000000f00 */
[----:B------:R-:W1:Y:S01]  /*5b460*/  LDC R5, c[0x0][0x3e8] ;  /* 0x0000fa00ff057b82 */ /* 0x000e620000000800 */
[----:B0-----:R-:W4:Y:S04]  /*5b470*/  LDL.LU R15, [R1+0x20] ;  /* 0x00002000010f7983 */ /* 0x001f280000300800 */
[----:B------:R-:W5:Y:S04]  /*5b480*/  LDL.LU R9, [R1+0x28] ;  /* 0x0000280001097983 */ /* 0x000f680000300800 */
[----:B------:R-:W4:Y:S01]  /*5b490*/  LDL.LU R3, [R1+0x24] ;  /* 0x0000240001037983 */ /* 0x000f220000300800 */
[----:B------:R-:W-:-:S02]  /*5b4a0*/  IADD3 R16, P5, PT, R25, R0, RZ ;  /* 0x0000000019107210 */ /* 0x000fc40007fbe0ff */
[----:B------:R-:W-:Y:S01]  /*5b4b0*/  IADD3 R10, P6, PT, R26, R0, RZ ;  /* 0x000000001a0a7210 */ /* 0x000fe20007fde0ff */
[----:B------:R-:W0:Y:S01]  /*5b4c0*/  LDC R14, c[0x0][0x3e8] ;  /* 0x0000fa00ff0e7b82 */ /* 0x000e220000000800 */
[----:B-1----:R-:W-:-:S07]  /*5b4d0*/  IMAD R13, R5, 0x2, R13 ;  /* 0x00000002050d7824 */ /* 0x002fce00078e020d */
[----:B------:R-:W1:Y:S01]  /*5b4e0*/  LDC R5, c[0x0][0x3e8] ;  /* 0x0000fa00ff057b82 */ /* 0x000e620000000800 */
[-C--:B------:R-:W-:Y:S02]  /*5b4f0*/  LEA.HI.X.SX32 R17, R25, R2.reuse, 0x1, P5 ;  /* 0x0000000219117211 */ /* 0x080fe400028f0eff */
[----:B------:R-:W-:Y:S01]  /*5b500*/  LEA.HI.X.SX32 R11, R26, R2, 0x1, P6 ;  /* 0x000000021a0b7211 */ /* 0x000fe200030f0eff */
[----:B------:R-:W-:Y:S04]  /*5b510*/  STL [R1+0x44], R13 ;  /* 0x0000440d01007387 */ /* 0x000fe80000100800 */
[----:B------:R-:W-:Y:S04]  /*5b520*/  STL.64 [R1+0x748], R16 ;  /* 0x0007481001007387 */ /* 0x000fe80000100a00 */
[----:B------:R0:W-:Y:S02]  /*5b530*/  STL.64 [R1+0x740], R10 ;  /* 0x0007400a01007387 */ /* 0x0001e40000100a00 */
[----:B0-----:R-:W-:-:S04]  /*5b540*/  IADD3 R10, P0, PT, R27, R0, RZ ;  /* 0x000000001b0a7210 */ /* 0x001fc80007f1e0ff */
[----:B------:R-:W-:Y:S02]  /*5b550*/  LEA.HI.X.SX32 R11, R27, R2, 0x1, P0 ;  /* 0x000000021b0b7211 */ /* 0x000fe400000f0eff */
[----:B-1----:R-:W-:-:S03]  /*5b560*/  LEA R5, R5, R13, 0x1 ;  /* 0x0000000d05057211 */ /* 0x002fc600078e08ff */
[----:B------:R0:W-:Y:S02]  /*5b570*/  STL.64 [R1+0x710], R10 ;  /* 0x0007100a01007387 */ /* 0x0001e40000100a00 */
[----:B------:R-:W-:Y:S02]  /*5b580*/  IMAD.MOV.U32 R27, RZ, RZ, R5 ;  /* 0x000000ffff1b7224 */ /* 0x000fe400078e0005 */
[----:B0-----:R-:W5:Y:S04]  /*5b590*/  LDL.LU R11, [R1+0x2c] ;  /* 0x00002c00010b7983 */ /* 0x001f680000300800 */
[----:B------:R-:W5:Y:S01]  /*5b5a0*/  LDL.LU R5, [R1+0x34] ;  /* 0x0000340001057983 */ /* 0x000f620000300800 */
[----:B------:R-:W0:Y:S01]  /*5b5b0*/  LDC R10, c[0x0][0x3e8] ;  /* 0x0000fa00ff0a7b82 */ /* 0x000e220000000800 */
[----:B------:R-:W-:Y:S01]  /*5b5c0*/  IMAD R19, R14, 0x2, R29 ;  /* 0x000000020e137824 */ /* 0x000fe200078e021d */
[----:B------:R-:W-:Y:S01]  /*5b5d0*/  IADD3 R20, P5, PT, R28, R0, RZ ;  /* 0x000000001c147210 */ /* 0x000fe20007fbe0ff */
[----:B------:R-:W5:Y:S01]  /*5b5e0*/  LDL.LU R13, [R1+0x30] ;  /* 0x00003000010d7983 */ /* 0x000f620000300800 */
[----:B0-----:R-:W-:-:S04]  /*5b5f0*/  LEA R14, R10, R27, 0x1 ;  /* 0x0000001b0a0e7211 */ /* 0x001fc800078e08ff */
[----:B------:R-:W0:Y:S01]  /*5b600*/  LDC R10, c[0x0][0x3e8] ;  /* 0x0000fa00ff0a7b82 */ /* 0x000e220000000800 */
[----:B------:R0:W-:Y:S01]  /*5b610*/  STL [R1+0x3c], R14 ;  /* 0x00003c0e01007387 */ /* 0x0001e20000100800 */
[----:B------:R-:W-:Y:S02]  /*5b620*/  LEA.HI.X.SX32 R21, R28, R2, 0x1, P5 ;  /* 0x000000021c157211 */ /* 0x000fe400028f0eff */
[----:B------:R-:W-:Y:S01]  /*5b630*/  IADD3 R16, P6, PT, R29, R0, RZ ;  /* 0x000000001d107210 */ /* 0x000fe20007fde0ff */
[----:B0-----:R-:W-:-:S03]  /*5b640*/  IMAD R14, R10, 0x2, R14 ;  /* 0x000000020a0e7824 */ /* 0x001fc600078e020e */
[----:B------:R-:W0:Y:S01]  /*5b650*/  LDC R10, c[0x0][0x3e8] ;  /* 0x0000fa00ff0a7b82 */ /* 0x000e220000000800 */
[----:B------:R-:W-:Y:S02]  /*5b660*/  IADD3 R28, P0, PT, R19, R0, RZ ;  /* 0x00000000131c7210 */ /* 0x000fe40007f1e0ff */
[-C--:B------:R-:W-:Y:S01]  /*5b670*/  LEA.HI.X.SX32 R17, R29, R2.reuse, 0x1, P6 ;  /* 0x000000021d117211 */ /* 0x080fe200030f0eff */
[----:B------:R1:W-:Y:S01]  /*5b680*/  STL.64 [R1+0x708], R20 ;  /* 0x0007081401007387 */ /* 0x0003e20000100a00 */
[----:B------:R-:W-:-:S03]  /*5b690*/  LEA.HI.X.SX32 R29, R19, R2, 0x1, P0 ;  /* 0x00000002131d7211 */ /* 0x000fc600000f0eff */
[----:B------:R-:W-:Y:S04]  /*5b6a0*/  STL.64 [R1+0x700], R16 ;  /* 0x0007001001007387 */ /* 0x000fe80000100a00 */
[----:B-1----:R-:W5:Y:S04]  /*5b6b0*/  LDL.LU R21, [R1+0x38] ;  /* 0x0000380001157983 */ /* 0x002f680000300800 */
[----:B------:R1:W-:Y:S04]  /*5b6c0*/  STL [R1+0xc], R14 ;  /* 0x00000c0e01007387 */ /* 0x0003e80000100800 */
[----:B------:R-:W-:Y:S04]  /*5b6d0*/  STL.64 [R1+0x6e0], R28 ;  /* 0x0006e01c01007387 */ /* 0x000fe80000100a00 */
[----:B------:R-:W5:Y:S01]  /*5b6e0*/  LDL.LU R20, [R1+0x6c] ;  /* 0x00006c0001147983 */ /* 0x000f620000300800 */
[----:B0-----:R-:W-:-:S05]  /*5b6f0*/  IMAD R10, R10, 0x2, R14 ;  /* 0x000000020a0a7824 */ /* 0x001fca00078e020e */
[----:B------:R0:W-:Y:S01]  /*5b700*/  STL [R1+0x8], R10 ;  /* 0x0000080a01007387 */ /* 0x0001e20000100800 */
[----:B--2---:R-:W-:-:S04]  /*5b710*/  IADD3 R24, P5, PT, R4, R0, RZ ;  /* 0x0000000004187210 */ /* 0x004fc80007fbe0ff */
[----:B------:R-:W-:Y:S02]  /*5b720*/  LEA.HI.X.SX32 R25, R4, R2, 0x1, P5 ;  /* 0x0000000204197211 */ /* 0x000fe400028f0eff */
[----:B------:R-:W0:Y:S03]  /*5b730*/  LDC R4, c[0x0][0x3e8] ;  /* 0x0000fa00ff047b82 */ /* 0x000e260000000800 */
[----:B------:R4:W-:Y:S04]  /*5b740*/  STL.64 [R1+0x6d8], R24 ;  /* 0x0006d81801007387 */ /* 0x0009e80000100a00 */
[----:B-1----:R-:W2:Y:S01]  /*5b750*/  LDL.LU R14, [R1+0x68] ;  /* 0x00006800010e7983 */ /* 0x002ea20000300800 */
[----:B---3--:R-:W-:-:S02]  /*5b760*/  IADD3 R16, P6, PT, R18, R0, RZ ;  /* 0x0000000012107210 */ /* 0x008fc40007fde0ff */
[----:B0-----:R-:W-:Y:S02]  /*5b770*/  LEA R10, R4, R10, 0x1 ;  /* 0x0000000a040a7211 */ /* 0x001fe400078e08ff */
[----:B------:R-:W0:Y:S01]  /*5b780*/  LDC R4, c[0x0][0x3e8] ;  /* 0x0000fa00ff047b82 */ /* 0x000e220000000800 */
[----:B------:R-:W-:-:S05]  /*5b790*/  LEA.HI.X.SX32 R17, R18, R2, 0x1, P6 ;  /* 0x0000000212117211 */ /* 0x000fca00030f0eff */
[----:B------:R1:W-:Y:S04]  /*5b7a0*/  STL.64 [R1+0x6d0], R16 ;  /* 0x0006d01001007387 */ /* 0x0003e80000100a00 */
[----:B------:R-:W-:Y:S01]  /*5b7b0*/  STL [R1+0x4], R10 ;  /* 0x0000040a01007387 */ /* 0x000fe20000100800 */
[-C--:B----4-:R-:W-:Y:S02]  /*5b7c0*/  IADD3 R24, P0, PT, R15, R0.reuse, RZ ;  /* 0x000000000f187210 */ /* 0x090fe40007f1e0ff */
[-C--:B-1----:R-:W-:Y:S02]  /*5b7d0*/  IADD3 R16, P6, PT, R3, R0.reuse, RZ ;  /* 0x0000000003107210 */ /* 0x082fe40007fde0ff */
[----:B-----5:R-:W-:Y:S02]  /*5b7e0*/  IADD3 R18, P5, PT, R9, R0, RZ ;  /* 0x0000000009127210 */ /* 0x020fe40007fbe0ff */
[----:B------:R-:W-:-:S02]  /*5b7f0*/  LEA.HI.X.SX32 R25, R15, R2, 0x1, P0 ;  /* 0x000000020f197211 */ /* 0x000fc400000f0eff */
[-C--:B------:R-:W-:Y:S02]  /*5b800*/  LEA.HI.X.SX32 R17, R3, R2.reuse, 0x1, P6 ;  /* 0x0000000203117211 */ /* 0x080fe400030f0eff */
[----:B------:R-:W-:Y:S01]  /*5b810*/  LEA.HI.X.SX32 R19, R9, R2, 0x1, P5 ;  /* 0x0000000209137211 */ /* 0x000fe200028f0eff */
[----:B0-----:R-:W-:Y:S01]  /*5b820*/  IMAD R4, R4, 0x2, R10 ;  /* 0x0000000204047824 */ /* 0x001fe200078e020a */
[----:B------:R-:W-:Y:S04]  /*5b830*/  STL.64 [R1+0x6c8], R24 ;  /* 0x0006c81801007387 */ /* 0x000fe80000100a00 */
[----:B------:R0:W-:Y:S01]  /*5b840*/  STL.64 [R1+0x6b8], R16 ;  /* 0x0006b81001007387 */ /* 0x0001e20000100a00 */
[----:B------:R-:W1:Y:S03]  /*5b850*/  LDC R3, c[0x0][0x3e8] ;  /* 0x0000fa00ff037b82 */ /* 0x000e660000000800 */
[----:B0-----:R-:W3:Y:S04]  /*5b860*/  LDL.LU R16, [R1+0x70] ;  /* 0x0000700001107983 */ /* 0x001ee80000300800 */
[----:B------:R-:W-:Y:S04]  /*5b870*/  STL.64 [R1+0x6c0], R18 ;  /* 0x0006c01201007387 */ /* 0x000fe80000100a00 */
[----:B------:R0:W-:Y:S04]  /*5b880*/  STL [R1], R4 ;  /* 0x0000000401007387 */ /* 0x0001e80000100800 */
[----:B------:R-:W4:Y:S04]  /*5b890*/  LDL.LU R10, [R1+0x78] ;  /* 0x00007800010a7983 */ /* 0x000f280000300800 */
[----:B------:R-:W5:Y:S01]  /*5b8a0*/  LDL.LU R9, [R1+0x74] ;  /* 0x0000740001097983 */ /* 0x000f620000300800 */
[----:B-1----:R-:W-:-:S02]  /*5b8b0*/  IMAD R3, R3, 0x2, R4 ;  /* 0x0000000203037824 */ /* 0x002fc400078e0204 */
[----:B0-----:R-:W0:Y:S03]  /*5b8c0*/  LDC R4, c[0x0][0x3e8] ;  /* 0x0000fa00ff047b82 */ /* 0x001e260000000800 */
[----:B------:R-:W-:Y:S01]  /*5b8d0*/  STL [R1+0xb00], R3 ;  /* 0x000b000301007387 */ /* 0x000fe20000100800 */
[-C--:B------:R-:W-:Y:S02]  /*5b8e0*/  IADD3 R28, P0, PT, R11, R0.reuse, RZ ;  /* 0x000000000b1c7210 */ /* 0x080fe40007f1e0ff */
[----:B------:R-:W-:Y:S02]  /*5b8f0*/  IADD3 R24, P5, PT, R5, R0, RZ ;  /* 0x0000000005187210 */ /* 0x000fe40007fbe0ff */
[-C--:B------:R-:W-:Y:S02]  /*5b900*/  LEA.HI.X.SX32 R29, R11, R2.reuse, 0x1, P0 ;  /* 0x000000020b1d7211 */ /* 0x080fe400000f0eff */
[----:B------:R-:W-:-:S02]  /*5b910*/  LEA.HI.X.SX32 R25, R5, R2, 0x1, P5 ;  /* 0x0000000205197211 */ /* 0x000fc400028f0eff */
[----:B------:R-:W1:Y:S01]  /*5b920*/  LDC R5, c[0x0][0x3e8] ;  /* 0x0000fa00ff057b82 */ /* 0x000e620000000800 */
[----:B------:R-:W-:Y:S04]  /*5b930*/  STL.64 [R1+0x6b0], R28 ;  /* 0x0006b01c01007387 */ /* 0x000fe80000100a00 */
[----:B------:R0:W-:Y:S04]  /*5b940*/  STL.64 [R1+0x6a8], R24 ;  /* 0x0006a81801007387 */ /* 0x0001e80000100a00 */
[----:B0-----:R-:W5:Y:S04]  /*5b950*/  LDL.LU R25, [R1+0x7c] ;  /* 0x00007c0001197983 */ /* 0x001f680000300800 */
[----:B------:R-:W5:Y:S01]  /*5b960*/  LDL.LU R11, [R1+0x84] ;  /* 0x00008400010b7983 */ /* 0x000f620000300800 */
[----:B------:R-:W-:-:S02]  /*5b970*/  IADD3 R18, P6, PT, R13, R0, RZ ;  /* 0x000000000d127210 */ /* 0x000fc40007fde0ff */
[----:B------:R-:W-:Y:S01]  /*5b980*/  LEA R4, R4, R3, 0x1 ;  /* 0x0000000304047211 */ /* 0x000fe200078e08ff */
[----:B------:R-:W5:Y:S01]  /*5b990*/  LDL.LU R23, [R1+0x80] ;  /* 0x0000800001177983 */ /* 0x000f620000300800 */
[----:B------:R-:W-:Y:S01]  /*5b9a0*/  LEA.HI.X.SX32 R19, R13, R2, 0x1, P6 ;  /* 0x000000020d137211 */ /* 0x000fe200030f0eff */
[----:B------:R-:W-:Y:S01]  /*5b9b0*/  IMAD.MOV.U32 R15, RZ, RZ, R12 ;  /* 0x000000ffff0f7224 */ /* 0x000fe200078e000c */
[----:B------:R-:W-:Y:S01]  /*5b9c0*/  MOV R17, R6 ;  /* 0x0000000600117202 */ /* 0x000fe20000000f00 */
[----:B-1----:R-:W-:Y:S01]  /*5b9d0*/  IMAD R5, R5, 0x2, R4 ;  /* 0x0000000205057824 */ /* 0x002fe200078e0204 */
[----:B------:R-:W0:Y:S01]  /*5b9e0*/  LDC R6, c[0x0][0x3e8] ;  /* 0x0000fa00ff067b82 */ /* 0x000e220000000800 */
[----:B------:R1:W-:Y:S04]  /*5b9f0*/  STL.64 [R1+0x6a0], R18 ;  /* 0x0006a01201007387 */ /* 0x0003e80000100a00 */
[----:B------:R-:W5:Y:S04]  /*5ba00*/  LDL.LU R24, [R1+0x88] ;  /* 0x0000880001187983 */ /* 0x000f680000300800 */
[----:B------:R-:W-:Y:S01]  /*5ba10*/  STL.64 [R1+0xaf0], R4 ;  /* 0x000af00401007387 */ /* 0x000fe20000100a00 */
[----:B------:R-:W-:-:S02]  /*5ba20*/  IADD3 R28, P0, PT, R21, R0, RZ ;  /* 0x00000000151c7210 */ /* 0x000fc40007f1e0ff */
[C---:B-1----:R-:W-:Y:S02]  /*5ba30*/  IADD3 R18, P5, PT, R20.reuse, R0, RZ ;  /* 0x0000000014127210 */ /* 0x042fe40007fbe0ff */
[-C--:B------:R-:W-:Y:S02]  /*5ba40*/  LEA.HI.X.SX32 R29, R21, R2.reuse, 0x1, P0 ;  /* 0x00000002151d7211 */ /* 0x080fe400000f0eff */
[----:B------:R-:W-:Y:S02]  /*5ba50*/  MOV R21, R7 ;  /* 0x0000000700157202 */ /* 0x000fe40000000f00 */
[----:B------:R-:W-:Y:S01]  /*5ba60*/  LEA.HI.X.SX32 R19, R20, R2, 0x1, P5 ;  /* 0x0000000214137211 */ /* 0x000fe200028f0eff */
[----:B------:R-:W1:Y:S01]  /*5ba70*/  LDC R7, c[0x0][0x3e8] ;  /* 0x0000fa00ff077b82 */ /* 0x000e620000000800 */
[----:B------:R-:W-:Y:S01]  /*5ba80*/  STL.64 [R1+0x698], R28 ;  /* 0x0006981c01007387 */ /* 0x000fe20000100a00 */
[----:B0-----:R-:W-:-:S04]  /*5ba90*/  IMAD R6, R6, 0x2, R5 ;  /* 0x0000000206067824 */ /* 0x001fc800078e0205 */
[----:B-1----:R-:W-:Y:S01]  /*5baa0*/  IMAD R7, R7, 0x2, R6 ;  /* 0x0000000207077824 */ /* 0x002fe200078e0206 */
[----:B--2---:R-:W-:-:S04]  /*5bab0*/  IADD3 R12, P6, PT, R14, R0, RZ ;  /* 0x000000000e0c7210 */ /* 0x004fc80007fde0ff */
[----:B------:R-:W-:-:S05]  /*5bac0*/  LEA.HI.X.SX32 R13, R14, R2, 0x1, P6 ;  /* 0x000000020e0d7211 */ /* 0x000fca00030f0eff */
[----:B------:R0:W-:Y:S04]  /*5bad0*/  STL.64 [R1+0x688], R12 ;  /* 0x0006880c01007387 */ /* 0x0001e80000100a00 */
[----:B------:R4:W-:Y:S04]  /*5bae0*/  STL.64 [R1+0x690], R18 ;  /* 0x0006901201007387 */ /* 0x0009e80000100a00 */
[----:B0-----:R-:W2:Y:S04]  /*5baf0*/  LDL.LU R13, [R1+0x90] ;  /* 0x00009000010d7983 */ /* 0x001ea80000300800 */
[----:B------:R-:W2:Y:S04]  /*5bb00*/  LDL.LU R14, [R1+0x8c] ;  /* 0x00008c00010e7983 */ /* 0x000ea80000300800 */
[----:B------:R-:W2:Y:S04]  /*5bb10*/  LDL.LU R26, [R1+0x94] ;  /* 0x00009400011a7983 */ /* 0x000ea80000300800 */
[----:B------:R-:W-:Y:S01]  /*5bb20*/  STL.64 [R1+0xae0], R6 ;  /* 0x000ae00601007387 */ /* 0x000fe20000100a00 */
[----:B------:R-:W-:-:S02]  /*5bb30*/  IMAD.MOV.U32 R12, RZ, RZ, R8 ;  /* 0x000000ffff0c7224 */ /* 0x000fc400078e0008 */
[----:B------:R-:W0:Y:S01]  /*5bb40*/  LDC R8, c[0x0][0x3e8] ;  /* 0x0000fa00ff087b82 */ /* 0x000e220000000800 */
[-C--:B---3--:R-:W-:Y:S02]  /*5bb50*/  IADD3 R28, P0, PT, R16, R0.reuse, RZ ;  /* 0x00000000101c7210 */ /* 0x088fe40007f1e0ff */
[----:B----4-:R-:W-:Y:S02]  /*5bb60*/  IADD3 R18, P5, PT, R10, R0, RZ ;  /* 0x000000000a127210 */ /* 0x010fe40007fbe0ff */
[-C--:B------:R-:W-:Y:S02]  /*5bb70*/  LEA.HI.X.SX32 R29, R16, R2.reuse, 0x1, P0 ;  /* 0x00000002101d7211 */ /* 0x080fe400000f0eff */
[----:B------:R-:W-:-:S03]  /*5bb80*/  LEA.HI.X.SX32 R19, R10, R2, 0x1, P5 ;  /* 0x000000020a137211 */ /* 0x000fc600028f0eff */
[----:B------:R-:W-:Y:S04]  /*5bb90*/  STL.64 [R1+0x680], R28 ;  /* 0x0006801c01007387 */ /* 0x000fe80000100a00 */
[----:B------:R-:W3:Y:S04]  /*5bba0*/  LDL.LU R20, [R1+0x9c] ;  /* 0x00009c0001147983 */ /* 0x000ee80000300800 */
[----:B------:R1:W-:Y:S04]  /*5bbb0*/  STL.64 [R1+0x678], R18 ;  /* 0x0006781201007387 */ /* 0x0003e80000100a00 */
[----:B------:R-:W4:Y:S01]  /*5bbc0*/  LDL.LU R16, [R1+0x98] ;  /* 0x0000980001107983 */ /* 0x000f220000300800 */
[C---:B-----5:R-:W-:Y:S01]  /*5bbd0*/  IADD3 R4, P6, PT, R9.reuse, R0, RZ ;  /* 0x0000000009047210 */ /* 0x060fe20007fde0ff */
[----:B0-----:R-:W-:Y:S01]  /*5bbe0*/  IMAD R8, R8, 0x2, R7 ;  /* 0x0000000208087824 */ /* 0x001fe200078e0207 */
[----:B------:R-:W0:Y:S02]  /*5bbf0*/  LDC R10, c[0x0][0x3e8] ;  /* 0x0000fa00ff0a7b82 */ /* 0x000e240000000800 */
[----:B------:R-:W-:-:S06]  /*5bc00*/  LEA.HI.X.SX32 R5, R9, R2, 0x1, P6 ;  /* 0x0000000209057211 */ /* 0x000fcc00030f0eff */
[----:B------:R-:W5:Y:S01]  /*5bc10*/  LDC R9, c[0x0][0x3e8] ;  /* 0x0000fa00ff097b82 */ /* 0x000f620000000800 */
[----:B------:R-:W-:Y:S01]  /*5bc20*/  STL.64 [R1+0x670], R4 ;  /* 0x0006700401007387 */ /* 0x000fe20000100a00 */
[----:B-----5:R-:W-:Y:S02]  /*5bc30*/  LEA R9, R9, R8, 0x1 ;  /* 0x0000000809097211 */ /* 0x020fe400078e08ff */
[-C--:B-1----:R-:W-:Y:S02]  /*5bc40*/  IADD3 R18, P0, PT, R25, R0.reuse, RZ ;  /* 0x0000000019127210 */ /* 0x082fe40007f1e0ff */
[----:B------:R-:W-:Y:S02]  /*5bc50*/  IADD3 R6, P5, PT, R11, R0, RZ ;  /* 0x000000000b067210 */ /* 0x000fe40007fbe0ff */
[-C--:B------:R-:W-:Y:S02]  /*5bc60*/  LEA.HI.X.SX32 R19, R25, R2.reuse, 0x1, P0 ;  /* 0x0000000219137211 */ /* 0x080fe400000f0eff */
[----:B------:R-:W-:-:S02]  /*5bc70*/  LEA.HI.X.SX32 R7, R11, R2, 0x1, P5 ;  /* 0x000000020b077211 */ /* 0x000fc400028f0eff */
[----:B------:R-:W1:Y:S01]  /*5bc80*/  LDC R11, c[0x0][0x3e8] ;  /* 0x0000fa00ff0b7b82 */ /* 0x000e620000000800 */
[----:B------:R5:W-:Y:S04]  /*5bc90*/  STL.64 [R1+0x668], R18 ;  /* 0x0006681201007387 */ /* 0x000be80000100a00 */
[----:B------:R0:W-:Y:S04]  /*5bca0*/  STL.64 [R1+0xae8], R8 ;  /* 0x000ae80801007387 */ /* 0x0001e80000100a00 */
[----:B------:R-:W4:Y:S01]  /*5bcb0*/  LDL.LU R25, [R1+0xa0] ;  /* 0x0000a00001197983 */ /* 0x000f220000300800 */
[----:B-----5:R-:W-:-:S03]  /*5bcc0*/  IMAD.MOV.U32 R19, RZ, RZ, R17 ;  /* 0x000000ffff137224 */ /* 0x020fc600078e0011 */
[----:B------:R-:W5:Y:S04]  /*5bcd0*/  LDL.LU R17, [R1+0xa8] ;  /* 0x0000a80001117983 */ /* 0x000f680000300800 */
[----:B------:R2:W-:Y:S04]  /*5bce0*/  STL.64 [R1+0x660], R6 ;  /* 0x0006600601007387 */ /* 0x0005e80000100a00 */
[----:B------:R-:W5:Y:S01]  /*5bcf0*/  LDL.LU R18, [R1+0xa4] ;  /* 0x0000a40001127983 */ /* 0x000f620000300800 */
[-C--:B------:R-:W-:Y:S01]  /*5bd00*/  IADD3 R4, P6, PT, R23, R0.reuse, RZ ;  /* 0x0000000017047210 */ /* 0x080fe20007fde0ff */
[----:B0-----:R-:W-:Y:S01]  /*5bd10*/  IMAD R10, R10, 0x2, R9 ;  /* 0x000000020a0a7824 */ /* 0x001fe200078e0209 */
[----:B------:R-:W-:-:S02]  /*5bd20*/  IADD3 R8, P0, PT, R24, R0, RZ ;  /* 0x0000000018087210 */ /* 0x000fc40007f1e0ff */
[----:B------:R-:W-:Y:S01]  /*5bd30*/  LEA.HI.X.SX32 R5, R23, R2, 0x1, P6 ;  /* 0x0000000217057211 */ /* 0x000fe200030f0eff */
[----:B------:R-:W-:Y:S01]  /*5bd40*/  IMAD.MOV.U32 R23, RZ, RZ, R12 ;  /* 0x000000ffff177224 */ /* 0x000fe200078e000c */
[----:B-1----:R-:W-:Y:S01]  /*5bd50*/  LEA R11, R11, R10, 0x1 ;  /* 0x0000000a0b0b7211 */ /* 0x002fe200078e08ff */
[----:B------:R-:W0:Y:S01]  /*5bd60*/  LDC R12, c[0x0][0x3e8] ;  /* 0x0000fa00ff0c7b82 */ /* 0x000e220000000800 */
[----:B------:R-:W-:Y:S01]  /*5bd70*/  LEA.HI.X.SX32 R9, R24, R2, 0x1, P0 ;  /* 0x0000000218097211 */ /* 0x000fe200000f0eff */
[----:B------:R1:W-:Y:S04]  /*5bd80*/  STL.64 [R1+0x658], R4 ;  /* 0x0006580401007387 */ /* 0x0003e80000100a00 */
[----:B------:R-:W-:Y:S04]  /*5bd90*/  STL.64 [R1+0xad8], R10 ;  /* 0x000ad80a01007387 */ /* 0x000fe80000100a00 */
[----:B------:R0:W-:Y:S04]  /*5bda0*/  STL.64 [R1+0x650], R8 ;  /* 0x0006500801007387 */ /* 0x0001e80000100a00 */
[----:B------:R-:W5:Y:S01]  /*5bdb0*/  LDL.LU R3, [R1+0xdc] ;  /* 0x0000dc0001037983 */ /* 0x000f620000300800 */
[----:B0-----:R-:W-:Y:S01]  /*5bdc0*/  IMAD R12, R12, 0x2, R11 ;  /* 0x000000020c0c7824 */ /* 0x001fe200078e020b */
[----:B--2---:R-:W-:-:S02]  /*5bdd0*/  IADD3 R6, P5, PT, R13, R0, RZ ;  /* 0x000000000d067210 */ /* 0x004fc40007fbe0ff */
[C---:B-1----:R-:W-:Y:S02]  /*5bde0*/  IADD3 R4, P6, PT, R14.reuse, R0, RZ ;  /* 0x000000000e047210 */ /* 0x042fe40007fde0ff */
[-C--:B------:R-:W-:Y:S02]  /*5bdf0*/  LEA.HI.X.SX32 R7, R13, R2.reuse, 0x1, P5 ;  /* 0x000000020d077211 */ /* 0x080fe400028f0eff */
[----:B------:R-:W-:Y:S01]  /*5be00*/  LEA.HI.X.SX32 R5, R14, R2, 0x1, P6 ;  /* 0x000000020e057211 */ /* 0x000fe200030f0eff */
[----:B------:R-:W0:Y:S01]  /*5be10*/  LDC R13, c[0x0][0x3e8] ;  /* 0x0000fa00ff0d7b82 */ /* 0x000e220000000800 */
[----:B------:R-:W-:-:S07]  /*5be20*/  IADD3 R8, P0, PT, R26, R0, RZ ;  /* 0x000000001a087210 */ /* 0x000fce0007f1e0ff */
[----:B------:R-:W1:Y:S01]  /*5be30*/  LDC R14, c[0x0][0x3e8] ;  /* 0x0000fa00ff0e7b82 */ /* 0x000e620000000800 */
[----:B------:R3:W-:Y:S04]  /*5be40*/  STL.64 [R1+0x648], R6 ;  /* 0x0006480601007387 */ /* 0x0007e80000100a00 */
[----:B------:R-:W2:Y:S04]  /*5be50*/  LDL.LU R29, [R1+0xe4] ;  /* 0x0000e400011d7983 */ /* 0x000ea80000300800 */
[----:B------:R4:W-:Y:S04]  /*5be60*/  STL.64 [R1+0x640], R4 ;  /* 0x0006400401007387 */ /* 0x0009e80000100a00 */
[----:B------:R-:W2:Y:S01]  /*5be70*/  LDL.LU R24, [R1+0xe0] ;  /* 0x0000e00001187983 */ /* 0x000ea20000300800 */
[----:B------:R-:W-:-:S02]  /*5be80*/  LEA.HI.X.SX32 R9, R26, R2, 0x1, P0 ;  /* 0x000000021a097211 */ /* 0x000fc400000f0eff */
[----:B0-----:R-:W-:-:S05]  /*5be90*/  LEA R13, R13, R12, 0x1 ;  /* 0x0000000c0d0d7211 */ /* 0x001fca00078e08ff */
[----:B------:R-:W-:Y:S04]  /*5bea0*/  STL.64 [R1+0xad0], R12 ;  /* 0x000ad00c01007387 */ /* 0x000fe80000100a00 */
[----:B------:R0:W-:Y:S01]  /*5beb0*/  STL.64 [R1+0x638], R8 ;  /* 0x0006380801007387 */ /* 0x0001e20000100a00 */
[-C--:B---3--:R-:W-:Y:S02]  /*5bec0*/  IADD3 R6, P5, PT, R20, R0.reuse, RZ ;  /* 0x0000000014067210 */ /* 0x088fe40007fbe0ff */
[----:B----4-:R-:W-:Y:S02]  /*5bed0*/  IADD3 R4, P6, PT, R16, R0, RZ ;  /* 0x0000000010047210 */ /* 0x010fe40007fde0ff */
[-C--:B------:R-:W-:Y:S02]  /*5bee0*/  LEA.HI.X.SX32 R7, R20, R2.reuse, 0x1, P5 ;  /* 0x0000000214077211 */ /* 0x080fe400028f0eff */
[----:B------:R-:W-:Y:S01]  /*5bef0*/  LEA.HI.X.SX32 R5, R16, R2, 0x1, P6 ;  /* 0x0000000210057211 */ /* 0x000fe200030f0eff */
[----:B------:R-:W-:-:S02]  /*5bf00*/  IMAD.MOV.U32 R20, RZ, RZ, R15 ;  /* 0x000000ffff147224 */ /* 0x000fc400078e000f */
[----:B-1----:R-:W-:Y:S01]  /*5bf10*/  IMAD R14, R14, 0x2, R13 ;  /* 0x000000020e0e7824 */ /* 0x002fe200078e020d */
[----:B------:R1:W-:Y:S04]  /*5bf20*/  STL.64 [R1+0x630], R6 ;  /* 0x0006300601007387 */ /* 0x0003e80000100a00 */
[----:B0-----:R-:W3:Y:S04]  /*5bf30*/  LDL.LU R9, [R1+0xf0] ;  /* 0x0000f00001097983 */ /* 0x001ee80000300800 */
[----:B------:R0:W-:Y:S01]  /*5bf40*/  STL.64 [R1+0x628], R4 ;  /* 0x0006280401007387 */ /* 0x0001e20000100a00 */
[----:B------:R-:W4:Y:S08]  /*5bf50*/  LDC R15, c[0x0][0x3e8] ;  /* 0x0000fa00ff0f7b82 */ /* 0x000f300000000800 */
[----:B------:R-:W0:Y:S01]  /*5bf60*/  LDC R16, c[0x0][0x3e8] ;  /* 0x0000fa00ff107b82 */ /* 0x000e220000000800 */
[----:B-1----:R-:W3:Y:S04]  /*5bf70*/  LDL.LU R7, [R1+0xfc] ;  /* 0x0000fc0001077983 */ /* 0x002ee80000300800 */
[----:B------:R-:W3:Y:S01]  /*5bf80*/  LDL.LU R26, [R1+0xf8] ;  /* 0x0000f800011a7983 */ /* 0x000ee20000300800 */
[----:B----4-:R-:W-:-:S02]  /*5bf90*/  LEA R15, R15, R14, 0x1 ;  /* 0x0000000e0f0f7211 */ /* 0x010fc400078e08ff */
[----:B------:R-:W-:-:S04]  /*5bfa0*/  IADD3 R12, P0, PT, R25, R0, RZ ;  /* 0x00000000190c7210 */ /* 0x000fc80007f1e0ff */
[----:B------:R-:W-:Y:S02]  /*5bfb0*/  LEA.HI.X.SX32 R13, R25, R2, 0x1, P0 ;  /* 0x00000002190d7211 */ /* 0x000fe400000f0eff */
[CC--:B-----5:R-:W-:Y:S02]  /*5bfc0*/  IADD3 R10, P5, PT, R17.reuse, R0.reuse, RZ ;  /* 0x00000000110a7210 */ /* 0x0e0fe40007fbe0ff */
[----:B0-----:R-:W-:Y:S01]  /*5bfd0*/  IADD3 R4, P6, PT, R18, R0, RZ ;  /* 0x0000000012047210 */ /* 0x001fe20007fde0ff */
[----:B------:R-:W-:Y:S01]  /*5bfe0*/  STL.64 [R1+0x620], R12 ;  /* 0x0006200c01007387 */ /* 0x000fe20000100a00 */
[----:B------:R-:W-:-:S03]  /*5bff0*/  LEA.HI.X.SX32 R11, R17, R2, 0x1, P5 ;  /* 0x00000002110b7211 */ /* 0x000fc600028f0eff */
[----:B------:R-:W-:Y:S01]  /*5c000*/  STL.64 [R1+0xac8], R14 ;  /* 0x000ac80e01007387 */ /* 0x000fe20000100a00 */
[----:B------:R-:W-:-:S03]  /*5c010*/  LEA.HI.X.SX32 R5, R18, R2, 0x1, P6 ;  /* 0x0000000212057211 */ /* 0x000fc600030f0eff */
[----:B------:R-:W-:Y:S04]  /*5c020*/  STL [R1+0xb10], R15 ;  /* 0x000b100f01007387 */ /* 0x000fe80000100800 */
[----:B------:R-:W4:Y:S04]  /*5c030*/  LDL.LU R8, [R1+0x108] ;  /* 0x0001080001087983 */ /* 0x000f280000300800 */
[----:B------:R0:W-:Y:S01]  /*5c040*/  STL.64 [R1+0x618], R10 ;  /* 0x0006180a01007387 */ /* 0x0001e20000100a00 */
[----:B------:R-:W-:-:S03]  /*5c050*/  IMAD.MOV.U32 R25, RZ, RZ, R23 ;  /* 0x000000ffff197224 */ /* 0x000fc600078e0017 */
[----:B------:R-:W-:Y:S04]  /*5c060*/  STL.64 [R1+0x610], R4 ;  /* 0x0006100401007387 */ /* 0x000fe80000100a00 */
[----:B------:R-:W5:Y:S04]  /*5c070*/  LDL.LU R23, [R1+0x104] ;  /* 0x0001040001177983 */ /* 0x000f680000300800 */
[----:B------:R-:W5:Y:S01]  /*5c080*/  LDL.LU R28, [R1+0x100] ;  /* 0x00010000011c7983 */ /* 0x000f620000300800 */
[----:B------:R-:W1:Y:S01]  /*5c090*/  LDC R17, c[0x0][0x3e8] ;  /* 0x0000fa00ff117b82 */ /* 0x000e620000000800 */
[----:B------:R-:W-:-:S07]  /*5c0a0*/  IMAD R16, R16, 0x2, R15 ;  /* 0x0000000210107824 */ /* 0x000fce00078e020f */
[----:B------:R-:W1:Y:S01]  /*5c0b0*/  LDC R18, c[0x0][0x3e8] ;  /* 0x0000fa00ff127b82 */ /* 0x000e620000000800 */
[----:B0-----:R-:W-:-:S04]  /*5c0c0*/  IADD3 R10, P0, PT, R3, R0, RZ ;  /* 0x00000000030a7210 */ /* 0x001fc80007f1e0ff */
[----:B------:R-:W-:-:S05]  /*5c0d0*/  LEA.HI.X.SX32 R11, R3, R2, 0x1, P0 ;  /* 0x00000002030b7211 */ /* 0x000fca00000f0eff */
[----:B------:R0:W-:Y:S01]  /*5c0e0*/  STL.64 [R1+0x608], R10 ;  /* 0x0006080a01007387 */ /* 0x0001e20000100a00 */
[----:B-1----:R-:W-:-:S03]  /*5c0f0*/  LEA R17, R17, R16, 0x1 ;  /* 0x0000001011117211 */ /* 0x002fc600078e08ff */
[----:B0-----:R-:W5:Y:S04]  /*5c100*/  LDL.LU R10, [R1+0x114] ;  /* 0x00011400010a7983 */ /* 0x001f680000300800 */
[----:B------:R-:W-:Y:S01]  /*5c110*/  STL.64 [R1+0xaf8], R16 ;  /* 0x000af81001007387 */ /* 0x000fe20000100a00 */
[----:B------:R-:W-:Y:S01]  /*5c120*/  IMAD R18, R18, 0x2, R17 ;  /* 0x0000000212127824 */ /* 0x000fe200078e0211 */
[CC--:B--2---:R-:W-:Y:S02]  /*5c130*/  IADD3 R4, P6, PT, R24.reuse, R0.reuse, RZ ;  /* 0x0000000018047210 */ /* 0x0c4fe40007fde0ff */
[C---:B------:R-:W-:Y:S02]  /*5c140*/  IADD3 R12, P5, PT, R29.reuse, R0, RZ ;  /* 0x000000001d0c7210 */ /* 0x040fe40007fbe0ff */
[-C--:B------:R-:W-:Y:S01]  /*5c150*/  LEA.HI.X.SX32 R5, R24, R2.reuse, 0x1, P6 ;  /* 0x0000000218057211 */ /* 0x080fe200030f0eff */
[----:B------:R-:W-:Y:S01]  /*5c160*/  IMAD.MOV.U32 R24, RZ, RZ, R19 ;  /* 0x000000ffff187224 */ /* 0x000fe200078e0013 */
[----:B------:R-:W-:Y:S01]  /*5c170*/  LEA.HI.X.SX32 R13, R29, R2, 0x1, P5 ;  /* 0x000000021d0d7211 */ /* 0x000fe200028f0eff */
[----:B------:R-:W0:Y:S04]  /*5c180*/  LDC R19, c[0x0][0x3e8] ;  /* 0x0000fa00ff137b82 */ /* 0x000e280000000800 */
[----:B------:R1:W-:Y:S04]  /*5c190*/  STL.64 [R1+0x600], R12 ;  /* 0x0006000c01007387 */ /* 0x0003e80000100a00 */
[----:B------:R-:W2:Y:S04]  /*5c1a0*/  LDL.LU R6, [R1+0x12c] ;  /* 0x00012c0001067983 */ /* 0x000ea80000300800 */
[----:B------:R0:W-:Y:S04]  /*5c1b0*/  STL.64 [R1+0x5f8], R4 ;  /* 0x0005f80401007387 */ /* 0x0001e80000100a00 */
[----:B------:R-:W2:Y:S01]  /*5c1c0*/  LDL.LU R3, [R1+0x128] ;  /* 0x0001280001037983 */ /* 0x000ea20000300800 */
[----:B0-----:R-:W-:-:S05]  /*5c1d0*/  LEA R19, R19, R18, 0x1 ;  /* 0x0000001213137211 */ /* 0x001fca00078e08ff */
[----:B------:R-:W-:Y:S01]  /*5c1e0*/  STL.64 [R1+0xb08], R18 ;  /* 0x000b081201007387 */ /* 0x000fe20000100a00 */
[----:B---3--:R-:W-:-:S04]  /*5c1f0*/  IADD3 R14, P0, PT, R9, R0, RZ ;  /* 0x00000000090e7210 */ /* 0x008fc80007f1e0ff */
[----:B------:R-:W-:Y:S02]  /*5c200*/  LEA.HI.X.SX32 R15, R9, R2, 0x1, P0 ;  /* 0x00000002090f7211 */ /* 0x000fe400000f0eff */
[----:B-1----:R-:W-:-:S04]  /*5c210*/  IADD3 R12, P5, PT, R7, R0, RZ ;  /* 0x00000000070c7210 */ /* 0x002fc80007fbe0ff */
[----:B------:R-:W-:Y:S01]  /*5c220*/  LEA.HI.X.SX32 R13, R7, R2, 0x1, P5 ;  /* 0x00000002070d7211 */ /* 0x000fe200028f0eff */
[----:B------:R-:W-:Y:S04]  /*5c230*/  STL.64 [R1+0x5f0], R14 ;  /* 0x0005f00e01007387 */ /* 0x000fe80000100a00 */
[----:B------:R-:W-:Y:S04]  /*5c240*/  STL.64 [R1+0x5e8], R12 ;  /* 0x0005e80c01007387 */ /* 0x000fe80000100a00 */
[----:B------:R-:W3:Y:S01]  /*5c250*/  LDL.LU R9, [R1+0x15c] ;  /* 0x00015c0001097983 */ /* 0x000ee20000300800 */
[----:B------:R-:W-:-:S04]  /*5c260*/  IADD3 R4, P6, PT, R26, R0, RZ ;  /* 0x000000001a047210 */ /* 0x000fc80007fde0ff */
[----:B------:R-:W-:-:S05]  /*5c270*/  LEA.HI.X.SX32 R5, R26, R2, 0x1, P6 ;  /* 0x000000021a057211 */ /* 0x000fca00030f0eff */
[----:B------:R0:W-:Y:S04]  /*5c280*/  STL.64 [R1+0x5e0], R4 ;  /* 0x0005e00401007387 */ /* 0x0001e80000100a00 */
[----:B------:R-:W3:Y:S01]  /*5c290*/  LDL.LU R7, [R1+0x164] ;  /* 0x0001640001077983 */ /* 0x000ee20000300800 */
[----:B------:R-:W-:Y:S02]  /*5c2a0*/  IMAD.MOV.U32 R29, RZ, RZ, R20 ;  /* 0x000000ffff1d7224 */ /* 0x000fe400078e0014 */
[----:B------:R-:W1:Y:S01]  /*5c2b0*/  LDC R20, c[0x0][0x3e8] ;  /* 0x0000fa00ff147b82 */ /* 0x000e620000000800 */
[----:B------:R-:W-:-:S07]  /*5c2c0*/  MOV R26, R21 ;  /* 0x00000015001a7202 */ /* 0x000fce0000000f00 */
[----:B------:R-:W4:Y:S01]  /*5c2d0*/  LDC R21, c[0x0][0x3e8] ;  /* 0x0000fa00ff157b82 */ /* 0x000f220000000800 */
[----:B0-----:R-:W3:Y:S01]  /*5c2e0*/  LDL.LU R4, [R1+0x158] ;  /* 0x0001580001047983 */ /* 0x001ee20000300800 */
[----:B-1----:R-:W-:-:S04]  /*5c2f0*/  IMAD R20, R20, 0x2, R19 ;  /* 0x0000000214147824 */ /* 0x002fc800078e0213 */
[----:B----4-:R-:W-:Y:S01]  /*5c300*/  IMAD R21, R21, 0x2, R20 ;  /* 0x0000000215157824 */ /* 0x010fe200078e0214 */
[-C--:B------:R-:W-:Y:S02]  /*5c310*/  IADD3 R16, P0, PT, R8, R0.reuse, RZ ;  /* 0x0000000008107210 */ /* 0x080fe40007f1e0ff */
[CC--:B-----5:R-:W-:Y:S02]  /*5c320*/  IADD3 R14, P5, PT, R23.reuse, R0.reuse, RZ ;  /* 0x00000000170e7210 */ /* 0x0e0fe40007fbe0ff */
[----:B------:R-:W-:Y:S02]  /*5c330*/  IADD3 R12, P6, PT, R28, R0, RZ ;  /* 0x000000001c0c7210 */ /* 0x000fe40007fde0ff */
[-C--:B------:R-:W-:Y:S02]  /*5c340*/  LEA.HI.X.SX32 R17, R8, R2.reuse, 0x1, P0 ;  /* 0x0000000208117211 */ /* 0x080fe400000f0eff */
[-C--:B------:R-:W-:Y:S02]  /*5c350*/  LEA.HI.X.SX32 R15, R23, R2.reuse, 0x1, P5 ;  /* 0x00000002170f7211 */ /* 0x080fe400028f0eff */
[----:B------:R-:W-:Y:S01]  /*5c360*/  LEA.HI.X.SX32 R13, R28, R2, 0x1, P6 ;  /* 0x000000021c0d7211 */ /* 0x000fe200030f0eff */
[----:B------:R-:W-:Y:S04]  /*5c370*/  STL.64 [R1+0xb18], R20 ;  /* 0x000b181401007387 */ /* 0x000fe80000100a00 */
[----:B------:R-:W-:Y:S01]  /*5c380*/  STL.64 [R1+0x5d8], R16 ;  /* 0x0005d81001007387 */ /* 0x000fe20000100a00 */
[----:B------:R-:W-:Y:S01]  /*5c390*/  IMAD.MOV.U32 R5, RZ, RZ, R22 ;  /* 0x000000ffff057224 */ /* 0x000fe200078e0016 */
[----:B------:R-:W0:Y:S02]  /*5c3a0*/  LDC R23, c[0x0][0x3e8] ;  /* 0x0000fa00ff177b82 */ /* 0x000e240000000800 */
[----:B------:R1:W-:Y:S04]  /*5c3b0*/  STL.64 [R1+0x5c8], R12 ;  /* 0x0005c80c01007387 */ /* 0x0003e80000100a00 */
[----:B------:R4:W-:Y:S02]  /*5c3c0*/  STL.64 [R1+0x5d0], R14 ;  /* 0x0005d00e01007387 */ /* 0x0009e40000100a00 */
[----:B------:R-:W5:Y:S02]  /*5c3d0*/  LDC R22, c[0x0][0x3e8] ;  /* 0x0000fa00ff167b82 */ /* 0x000f640000000800 */
[----:B-1----:R-:W3:Y:S04]  /*5c3e0*/  LDL.LU R13, [R1+0x154] ;  /* 0x00015400010d7983 */ /* 0x002ee80000300800 */
[----:B------:R-:W3:Y:S04]  /*5c3f0*/  LDL.LU R8, [R1+0x160] ;  /* 0x0001600001087983 */ /* 0x000ee80000300800 */
[----:B------:R-:W3:Y:S01]  /*5c400*/  LDL.LU R11, [R1+0x150] ;  /* 0x00015000010b7983 */ /* 0x000ee20000300800 */
[----:B------:R-:W-:-:S02]  /*5c410*/  IMAD.MOV.U32 R28, RZ, RZ, R24 ;  /* 0x000000ffff1c7224 */ /* 0x000fc400078e0018 */
[----:B------:R-:W1:Y:S01]  /*5c420*/  LDC R24, c[0x0][0x3e8] ;  /* 0x0000fa00ff187b82 */ /* 0x000e620000000800 */
[----:B------:R-:W-:Y:S02]  /*5c430*/  IADD3 R18, P0, PT, R10, R0, RZ ;  /* 0x000000000a127210 */ /* 0x000fe40007f1e0ff */
[----:B-----5:R-:W-:Y:S02]  /*5c440*/  LEA R22, R22, R21, 0x1 ;  /* 0x0000001516167211 */ /* 0x020fe400078e08ff */
[----:B------:R-:W-:Y:S02]  /*5c450*/  LEA.HI.X.SX32 R19, R10, R2, 0x1, P0 ;  /* 0x000000020a137211 */ /* 0x000fe400000f0eff */
[----:B------:R-:W5:Y:S01]  /*5c460*/  LDL.LU R10, [R1+0x14c] ;  /* 0x00014c00010a7983 */ /* 0x000f620000300800 */
[----:B0-----:R-:W-:-:S03]  /*5c470*/  IMAD R23, R23, 0x2, R22 ;  /* 0x0000000217177824 */ /* 0x001fc600078e0216 */
[----:B------:R3:W-:Y:S04]  /*5c480*/  STL.64 [R1+0x5c0], R18 ;  /* 0x0005c01201007387 */ /* 0x0007e80000100a00 */
[----:B------:R-:W-:Y:S01]  /*5c490*/  STL.64 [R1+0xb20], R22 ;  /* 0x000b201601007387 */ /* 0x000fe20000100a00 */
[----:B-1----:R-:W-:Y:S02]  /*5c4a0*/  LEA R24, R24, R23, 0x1 ;  /* 0x0000001718187211 */ /* 0x002fe400078e08ff */
[CC--:B--2---:R-:W-:Y:S02]  /*5c4b0*/  IADD3 R16, P5, PT, R6.reuse, R0.reuse, RZ ;  /* 0x0000000006107210 */ /* 0x0c4fe40007fbe0ff */
[----:B----4-:R-:W-:Y:S02]  /*5c4c0*/  IADD3 R14, P6, PT, R3, R0, RZ ;  /* 0x00000000030e7210 */ /* 0x010fe40007fde0ff */
[----:B------:R-:W-:Y:S01]  /*5c4d0*/  LEA.HI.X.SX32 R17, R6, R2, 0x1, P5 ;  /* 0x0000000206117211 */ /* 0x000fe200028f0eff */
[----:B------:R-:W-:-:S02]  /*5c4e0*/  IMAD.MOV.U32 R6, RZ, RZ, R25 ;  /* 0x000000ffff067224 */ /* 0x000fc400078e0019 */
[----:B------:R-:W0:Y:S01]  /*5c4f0*/  LDC R25, c[0x0][0x3e8] ;  /* 0x0000fa00ff197b82 */ /* 0x000e220000000800 */
[----:B------:R-:W-:Y:S01]  /*5c500*/  LEA.HI.X.SX32 R15, R3, R2, 0x1, P6 ;  /* 0x00000002030f7211 */ /* 0x000fe200030f0eff */
[----:B------:R-:W-:-:S06]  /*5c510*/  IMAD.MOV.U32 R3, RZ, RZ, R26 ;  /* 0x000000ffff037224 */ /* 0x000fcc00078e001a */
[----:B------:R-:W1:Y:S01]  /*5c520*/  LDC R26, c[0x0][0x3e8] ;  /* 0x0000fa00ff1a7b82 */ /* 0x000e620000000800 */
[----:B------:R2:W-:Y:S04]  /*5c530*/  STL.64 [R1+0x5b8], R16 ;  /* 0x0005b81001007387 */ /* 0x0005e80000100a00 */
[----:B------:R-:W-:Y:S04]  /*5c540*/  STL.64 [R1+0x5b0], R14 ;  /* 0x0005b00e01007387 */ /* 0x000fe80000100a00 */
[----:B------:R-:W4:Y:S01]  /*5c550*/  LDL.LU R12, [R1+0x144] ;  /* 0x00014400010c7983 */ /* 0x000f220000300800 */
[----:B0-----:R-:W-:-:S05]  /*5c560*/  LEA R25, R25, R24, 0x1 ;  /* 0x0000001819197211 */ /* 0x001fca00078e08ff */
[----:B-1----:R-:W-:Y:S01]  /*5c570*/  IMAD R26, R26, 0x2, R25 ;  /* 0x000000021a1a7824 */ /* 0x002fe200078e0219 */
[----:B---3--:R-:W-:-:S04]  /*5c580*/  IADD3 R18, P0, PT, R9, R0, RZ ;  /* 0x0000000009127210 */ /* 0x008fc80007f1e0ff */
[----:B------:R-:W-:Y:S02]  /*5c590*/  LEA.HI.X.SX32 R19, R9, R2, 0x1, P0 ;  /* 0x0000000209137211 */ /* 0x000fe400000f0eff */
[----:B------:R-:W3:Y:S04]  /*5c5a0*/  LDL.LU R9, [R1+0x140] ;  /* 0x0001400001097983 */ /* 0x000ee80000300800 */
[----:B------:R-:W-:Y:S04]  /*5c5b0*/  STL.64 [R1+0x5a8], R18 ;  /* 0x0005a81201007387 */ /* 0x000fe80000100a00 */
[----:B------:R0:W-:Y:S01]  /*5c5c0*/  STL.64 [R1+0xb28], R24 ;  /* 0x000b281801007387 */ /* 0x0001e20000100a00 */
[----:B--2---:R-:W-:-:S03]  /*5c5d0*/  IADD3 R16, P5, PT, R7, R0, RZ ;  /* 0x0000000007107210 */ /* 0x004fc60007fbe0ff */
[----:B0-----:R-:W2:Y:S01]  /*5c5e0*/  LDL.LU R25, [R1+0x148] ;  /* 0x0001480001197983 */ /* 0x001ea20000300800 */
[----:B------:R-:W-:-:S05]  /*5c5f0*/  LEA.HI.X.SX32 R17, R7, R2, 0x1, P5 ;  /* 0x0000000207117211 */ /* 0x000fca00028f0eff */
[----:B------:R0:W-:Y:S04]  /*5c600*/  STL.64 [R1+0x5a0], R16 ;  /* 0x0005a01001007387 */ /* 0x0001e80000100a00 */
[----:B0-----:R-:W2:Y:S04]  /*5c610*/  LDL.LU R16, [R1+0x13c] ;  /* 0x00013c0001107983 */ /* 0x001ea80000300800 */
[----:B------:R-:W2:Y:S01]  /*5c620*/  LDL.LU R18, [R1+0x124] ;  /* 0x0001240001127983 */ /* 0x000ea20000300800 */
[----:B------:R-:W-:-:S04]  /*5c630*/  IADD3 R14, P6, PT, R4, R0, RZ ;  /* 0x00000000040e7210 */ /* 0x000fc80007fde0ff */
[----:B------:R-:W-:-:S05]  /*5c640*/  LEA.HI.X.SX32 R15, R4, R2, 0x1, P6 ;  /* 0x00000002040f7211 */ /* 0x000fca00030f0eff */
[----:B------:R0:W-:Y:S04]  /*5c650*/  STL.64 [R1+0x598], R14 ;  /* 0x0005980e01007387 */ /* 0x0001e80000100a00 */
[----:B------:R-:W2:Y:S01]  /*5c660*/  LDL.LU R19, [R1+0x120] ;  /* 0x0001200001137983 */ /* 0x000ea20000300800 */
[CC--:B------:R-:W-:Y:S02]  /*5c670*/  IADD3 R22, P0, PT, R13.reuse, R0.reuse, RZ ;  /* 0x000000000d167210 */ /* 0x0c0fe40007f1e0ff */
[C---:B------:R-:W-:Y:S02]  /*5c680*/  IADD3 R20, P5, PT, R8.reuse, R0, RZ ;  /* 0x0000000008147210 */ /* 0x040fe40007fbe0ff */
[-C--:B------:R-:W-:Y:S02]  /*5c690*/  LEA.HI.X.SX32 R23, R13, R2.reuse, 0x1, P0 ;  /* 0x000000020d177211 */ /* 0x080fe400000f0eff */
[----:B------:R-:W-:-:S03]  /*5c6a0*/  LEA.HI.X.SX32 R21, R8, R2, 0x1, P5 ;  /* 0x0000000208157211 */ /* 0x000fc600028f0eff */
[----:B------:R-:W-:Y:S04]  /*5c6b0*/  STL.64 [R1+0x590], R22 ;  /* 0x0005901601007387 */ /* 0x000fe80000100a00 */
[----:B------:R-:W2:Y:S01]  /*5c6c0*/  LDL.LU R8, [R1+0x134] ;  /* 0x0001340001087983 */ /* 0x000ea20000300800 */
[C---:B0-----:R-:W-:Y:S01]  /*5c6d0*/  IADD3 R14, P6, PT, R11.reuse, R0, RZ ;  /* 0x000000000b0e7210 */ /* 0x041fe20007fde0ff */
[----:B------:R-:W-:Y:S02]  /*5c6e0*/  IMAD.MOV.U32 R7, RZ, RZ, R27 ;  /* 0x000000ffff077224 */ /* 0x000fe400078e001b */
[----:B------:R-:W0:Y:S01]  /*5c6f0*/  LDC R27, c[0x0][0x3e8] ;  /* 0x0000fa00ff1b7b82 */ /* 0x000e220000000800 */
[----:B------:R-:W-:Y:S01]  /*5c700*/  LEA.HI.X.SX32 R15, R11, R2, 0x1, P6 ;  /* 0x000000020b0f7211 */ /* 0x000fe200030f0eff */
[----:B------:R5:W-:Y:S01]  /*5c710*/  STL.64 [R1+0x588], R20 ;  /* 0x0005881401007387 */ /* 0x000be20000100a00 */
[----:B------:R-:W-:-:S05]  /*5c720*/  IMAD.MOV.U32 R4, RZ, RZ, R28 ;  /* 0x000000ffff047224 */ /* 0x000fca00078e001c */
[----:B------:R-:W1:Y:S01]  /*5c730*/  LDC R28, c[0x0][0x3e8] ;  /* 0x0000fa00ff1c7b82 */ /* 0x000e620000000800 */
[----:B------:R-:W-:Y:S01]  /*5c740*/  MOV R13, R29 ;  /* 0x0000001d000d7202 */ /* 0x000fe20000000f00 */
[----:B------:R-:W-:Y:S04]  /*5c750*/  STL.64 [R1+0x580], R14 ;  /* 0x0005800e01007387 */ /* 0x000fe80000100a00 */
[----:B------:R-:W2:Y:S02]  /*5c760*/  LDL.LU R17, [R1+0x11c] ;  /* 0x00011c0001117983 */ /* 0x000ea40000300800 */
[----:B------:R-:W1:Y:S08]  /*5c770*/  LDC R29, c[0x0][0x3e8] ;  /* 0x0000fa00ff1d7b82 */ /* 0x000e700000000800 */
[----:B------:R-:W1:Y:S01]  /*5c780*/  LDC R11, c[0x0][0x3e8] ;  /* 0x0000fa00ff0b7b82 */ /* 0x000e620000000800 */
[----:B-----5:R-:W-:-:S02]  /*5c790*/  IADD3 R20, P0, PT, R10, R0, RZ ;  /* 0x000000000a147210 */ /* 0x020fc40007f1e0ff */
[----:B0-----:R-:W-:-:S05]  /*5c7a0*/  LEA R27, R27, R26, 0x1 ;  /* 0x0000001a1b1b7211 */ /* 0x001fca00078e08ff */
[----:B-1----:R-:W-:Y:S01]  /*5c7b0*/  IMAD R28, R28, 0x2, R27 ;  /* 0x000000021c1c7824 */ /* 0x002fe200078e021b */
[----:B------:R-:W-:-:S03]  /*5c7c0*/  LEA.HI.X.SX32 R21, R10, R2, 0x1, P0 ;  /* 0x000000020a157211 */ /* 0x000fc600000f0eff */
[----:B------:R-:W-:-:S04]  /*5c7d0*/  IMAD R29, R29, 0x2, R28 ;  /* 0x000000021d1d7824 */ /* 0x000fc800078e021c */
[----:B------:R-:W-:Y:S02]  /*5c7e0*/  IMAD R10, R11, 0x2, R29 ;  /* 0x000000020b0a7824 */ /* 0x000fe400078e021d */
[----:B------:R-:W0:Y:S01]  /*5c7f0*/  LDC R11, c[0x0][0x3e8] ;  /* 0x0000fa00ff0b7b82 */ /* 0x000e220000000800 */
[----:B------:R1:W-:Y:S04]  /*5c800*/  STL.64 [R1+0x578], R20 ;  /* 0x0005781401007387 */ /* 0x0003e80000100a00 */
[----:B-1----:R-:W5:Y:S04]  /*5c810*/  LDL.LU R20, [R1+0x130] ;  /* 0x0001300001147983 */ /* 0x002f680000300800 */
[----:B------:R-:W5:Y:S01]  /*5c820*/  LDL.LU R21, [R1+0x118] ;  /* 0x0001180001157983 */ /* 0x000f620000300800 */
[----:B----4-:R-:W-:-:S04]  /*5c830*/  IADD3 R14, P6, PT, R12, R0, RZ ;  /* 0x000000000c0e7210 */ /* 0x010fc80007fde0ff */
[----:B------:R-:W-:Y:S02]  /*5c840*/  LEA.HI.X.SX32 R15, R12, R2, 0x1, P6 ;  /* 0x000000020c0f7211 */ /* 0x000fe400030f0eff */
[----:B------:R-:W1:Y:S01]  /*5c850*/  LDC R12, c[0x0][0x3e8] ;  /* 0x0000fa00ff0c7b82 */ /* 0x000e620000000800 */
[-C--:B---3--:R-:W-:Y:S02]  /*5c860*/  IADD3 R24, P0, PT, R9, R0.reuse, RZ ;  /* 0x0000000009187210 */ /* 0x088fe40007f1e0ff */
[----:B--2---:R-:W-:-:S04]  /*5c870*/  IADD3 R22, P5, PT, R25, R0, RZ ;  /* 0x0000000019167210 */ /* 0x004fc80007fbe0ff */
[-C--:B------:R-:W-:Y:S02]  /*5c880*/  LEA.HI.X.SX32 R23, R25, R2.reuse, 0x1, P5 ;  /* 0x0000000219177211 */ /* 0x080fe400028f0eff */
[----:B------:R-:W-:-:S03]  /*5c890*/  LEA.HI.X.SX32 R25, R9, R2, 0x1, P0 ;  /* 0x0000000209197211 */ /* 0x000fc600000f0eff */
[----:B------:R0:W-:Y:S04]  /*5c8a0*/  STL.64 [R1+0x570], R22 ;  /* 0x0005701601007387 */ /* 0x0001e80000100a00 */
[----:B------:R-:W-:Y:S01]  /*5c8b0*/  STL.64 [R1+0x568], R14 ;  /* 0x0005680e01007387 */ /* 0x000fe20000100a00 */
[----:B0-----:R-:W-:Y:S02]  /*5c8c0*/  LEA R22, R11, R10, 0x1 ;  /* 0x0000000a0b167211 */ /* 0x001fe400078e08ff */
[----:B------:R-:W-:-:S03]  /*5c8d0*/  IADD3 R10, P5, PT, R16, R0, RZ ;  /* 0x00000000100a7210 */ /* 0x000fc60007fbe0ff */
[----:B------:R-:W-:Y:S01]  /*5c8e0*/  STL [R1+0x18], R22 ;  /* 0x0000181601007387 */ /* 0x000fe20000100800 */
[----:B-1----:R-:W-:-:S03]  /*5c8f0*/  IMAD R12, R12, 0x2, R22 ;  /* 0x000000020c0c7824 */ /* 0x002fc600078e0216 */
[----:B------:R0:W-:Y:S01]  /*5c900*/  STL.64 [R1+0x560], R24 ;  /* 0x0005601801007387 */ /* 0x0001e20000100a00 */
[----:B------:R-:W-:-:S03]  /*5c910*/  LEA.HI.X.SX32 R11, R16, R2, 0x1, P5 ;  /* 0x00000002100b7211 */ /* 0x000fc600028f0eff */
[----:B0-----:R-:W2:Y:S04]  /*5c920*/  LDL.LU.64 R24, [R1+0xb28] ;  /* 0x000b280001187983 */ /* 0x001ea80000300a00 */
[----:B------:R-:W3:Y:S04]  /*5c930*/  LDL.LU R9, [R1+0x110] ;  /* 0x0001100001097983 */ /* 0x000ee80000300800 */
[----:B------:R-:W4:Y:S04]  /*5c940*/  LDL.LU R16, [R1+0x10c] ;  /* 0x00010c0001107983 */ /* 0x000f280000300800 */
[----:B------:R-:W-:Y:S04]  /*5c950*/  STL [R1+0x14], R12 ;  /* 0x0000140c01007387 */ /* 0x000fe80000100800 */
[----:B------:R0:W-:Y:S02]  /*5c960*/  STL.64 [R1+0x558], R10 ;  /* 0x0005580a01007387 */ /* 0x0001e40000100a00 */
[----:B0-----:R-:W0:Y:S01]  /*5c970*/  LDC R10, c[0x0][0x3e8] ;  /* 0x0000fa00ff0a7b82 */ /* 0x001e220000000800 */
[C---:B------:R-:W-:Y:S01]  /*5c980*/  IADD3 R14, P6, PT, R18.reuse, R0, RZ ;  /* 0x00000000120e7210 */ /* 0x040fe20007fde0ff */
[----:B------:R-:W2:Y:S03]  /*5c990*/  LDL.LU R11, [R1+0x5c] ;  /* 0x00005c00010b7983 */ /* 0x000ea60000300800 */
[----:B------:R-:W-:-:S02]  /*5c9a0*/  LEA.HI.X.SX32 R15, R18, R2, 0x1, P6 ;  /* 0x00000002120f7211 */ /* 0x000fc400030f0eff */
[----:B0-----:R-:W-:Y:S02]  /*5c9b0*/  LEA R18, R10, R12, 0x1 ;  /* 0x0000000c0a127211 */ /* 0x001fe400078e08ff */
[----:B------:R-:W0:Y:S01]  /*5c9c0*/  LDC R10, c[0x0][0x3e8] ;  /* 0x0000fa00ff0a7b82 */ /* 0x000e220000000800 */
[----:B------:R1:W-:Y:S01]  /*5c9d0*/  STL.64 [R1+0x550], R14 ;  /* 0x0005500e01007387 */ /* 0x0003e20000100a00 */
[----:B------:R-:W-:Y:S01]  /*5c9e0*/  IMAD.MOV.U32 R23, RZ, RZ, R13 ;  /* 0x000000ffff177224 */ /* 0x000fe200078e000d */
[----:B------:R-:W-:Y:S02]  /*5c9f0*/  IADD3 R22, P0, PT, R13, R0, RZ ;  /* 0x000000000d167210 */ /* 0x000fe40007f1e0ff */
[----:B------:R-:W-:Y:S02]  /*5ca00*/  STL [R1+0x1c], R18 ;  /* 0x00001c1201007387 */ /* 0x000fe40000100800 */
[----:B------:R-:W-:Y:S02]  /*5ca10*/  LEA.HI.X.SX32 R23, R23, R2, 0x1, P0 ;  /* 0x0000000217177211 */ /* 0x000fe400000f0eff */
[----:B-1----:R-:W-:-:S04]  /*5ca20*/  IADD3 R14, P5, PT, R8, R0, RZ ;  /* 0x00000000080e7210 */ /* 0x002fc80007fbe0ff */
[----:B------:R-:W-:Y:S01]  /*5ca30*/  LEA.HI.X.SX32 R15, R8, R2, 0x1, P5 ;  /* 0x00000002080f7211 */ /* 0x000fe200028f0eff */
[----:B0-----:R-:W-:-:S04]  /*5ca40*/  IMAD R10, R10, 0x2, R18 ;  /* 0x000000020a0a7824 */ /* 0x001fc800078e0212 */
[----:B------:R0:W-:Y:S04]  /*5ca50*/  STL.64 [R1+0x540], R14 ;  /* 0x0005400e01007387 */ /* 0x0001e80000100a00 */
[----:B------:R-:W-:Y:S04]  /*5ca60*/  STL.64 [R1+0x548], R22 ;  /* 0x0005481601007387 */ /* 0x000fe80000100a00 */
[----:B------:R1:W-:Y:S04]  /*5ca70*/  STL [R1+0x24], R10 ;  /* 0x0000240a01007387 */ /* 0x0003e80000100800 */
[----:B------:R-:W4:Y:S01]  /*5ca80*/  LDL.LU R8, [R1+0xf4] ;  /* 0x0000f40001087983 */ /* 0x000f220000300800 */
[----:B0-----:R-:W-:Y:S01]  /*5ca90*/  IMAD.MOV.U32 R14, RZ, RZ, R6 ;  /* 0x000000ffff0e7224 */ /* 0x001fe200078e0006 */
[-C--:B------:R-:W-:Y:S01]  /*5caa0*/  IADD3 R12, P6, PT, R19, R0.reuse, RZ ;  /* 0x00000000130c7210 */ /* 0x080fe20007fde0ff */
[----:B------:R-:W1:Y:S01]  /*5cab0*/  LDC R6, c[0x0][0x3e8] ;  /* 0x0000fa00ff067b82 */ /* 0x000e620000000800 */
[----:B------:R-:W-:Y:S01]  /*5cac0*/  IADD3 R18, P0, PT, R17, R0, RZ ;  /* 0x0000000011127210 */ /* 0x000fe20007f1e0ff */
[----:B------:R-:W4:Y:S01]  /*5cad0*/  LDL.LU R15, [R1+0x60] ;  /* 0x00006000010f7983 */ /* 0x000f220000300800 */
[----:B------:R-:W-:-:S02]  /*5cae0*/  LEA.HI.X.SX32 R13, R19, R2, 0x1, P6 ;  /* 0x00000002130d7211 */ /* 0x000fc400030f0eff */
[----:B------:R-:W-:Y:S02]  /*5caf0*/  LEA.HI.X.SX32 R19, R17, R2, 0x1, P0 ;  /* 0x0000000211137211 */ /* 0x000fe400000f0eff */
[----:B-1----:R-:W-:Y:S02]  /*5cb00*/  LEA R10, R6, R10, 0x1 ;  /* 0x0000000a060a7211 */ /* 0x002fe400078e08ff */
[----:B------:R-:W0:Y:S01]  /*5cb10*/  LDC R6, c[0x0][0x3e8] ;  /* 0x0000fa00ff067b82 */ /* 0x000e220000000800 */
[----:B------:R-:W-:Y:S04]  /*5cb20*/  STL.64 [R1+0x538], R12 ;  /* 0x0005380c01007387 */ /* 0x000fe80000100a00 */
[----:B------:R-:W-:Y:S04]  /*5cb30*/  STL [R1+0x20], R10 ;  /* 0x0000200a01007387 */ /* 0x000fe80000100800 */
[----:B------:R1:W-:Y:S04]  /*5cb40*/  STL.64 [R1+0x530], R18 ;  /* 0x0005301201007387 */ /* 0x0003e80000100a00 */
[----:B-1----:R-:W4:Y:S01]  /*5cb50*/  LDL.LU R19, [R1+0xec] ;  /* 0x0000ec0001137983 */ /* 0x002f220000300800 */
[----:B0-----:R-:W-:-:S03]  /*5cb60*/  IMAD R18, R6, 0x2, R10 ;  /* 0x0000000206127824 */ /* 0x001fc600078e020a */
[----:B------:R-:W4:Y:S04]  /*5cb70*/  LDL.LU R6, [R1+0xe8] ;  /* 0x0000e80001067983 */ /* 0x000f280000300800 */
[----:B------:R-:W4:Y:S01]  /*5cb80*/  LDL.LU R17, [R1+0xd8] ;  /* 0x0000d80001117983 */ /* 0x000f220000300800 */
[----:B------:R-:W0:Y:S01]  /*5cb90*/  LDC R10, c[0x0][0x3e8] ;  /* 0x0000fa00ff0a7b82 */ /* 0x000e220000000800 */
[----:B-----5:R-:W-:-:S04]  /*5cba0*/  IADD3 R12, P6, PT, R21, R0, RZ ;  /* 0x00000000150c7210 */ /* 0x020fc80007fde0ff */
[----:B------:R-:W-:Y:S02]  /*5cbb0*/  LEA.HI.X.SX32 R13, R21, R2, 0x1, P6 ;  /* 0x00000002150d7211 */ /* 0x000fe400030f0eff */
[C---:B------:R-:W-:Y:S01]  /*5cbc0*/  IADD3 R22, P5, PT, R20.reuse, R0, RZ ;  /* 0x0000000014167210 */ /* 0x040fe20007fbe0ff */
[----:B------:R0:W-:Y:S04]  /*5cbd0*/  STL [R1+0x28], R18 ;  /* 0x0000281201007387 */ /* 0x0001e80000100800 */
[----:B------:R3:W-:Y:S01]  /*5cbe0*/  STL.64 [R1+0x520], R12 ;  /* 0x0005200c01007387 */ /* 0x0007e20000100a00 */
[----:B------:R-:W-:-:S05]  /*5cbf0*/  LEA.HI.X.SX32 R23, R20, R2, 0x1, P5 ;  /* 0x0000000214177211 */ /* 0x000fca00028f0eff */
[----:B------:R-:W-:Y:S01]  /*5cc00*/  STL.64 [R1+0x528], R22 ;  /* 0x0005281601007387 */ /* 0x000fe20000100a00 */
[----:B0-----:R-:W-:Y:S02]  /*5cc10*/  IMAD R18, R10, 0x2, R18 ;  /* 0x000000020a127824 */ /* 0x001fe400078e0212 */
[----:B------:R-:W0:Y:S03]  /*5cc20*/  LDC R10, c[0x0][0x3e8] ;  /* 0x0000fa00ff0a7b82 */ /* 0x000e260000000800 */
[----:B------:R-:W-:Y:S01]  /*5cc30*/  STL [R1+0x58], R18 ;  /* 0x0000581201007387 */ /* 0x000fe20000100800 */
[----:B0-----:R-:W-:Y:S02]  /*5cc40*/  LEA R10, R10, R18, 0x1 ;  /* 0x000000120a0a7211 */ /* 0x001fe400078e08ff */
[----:B---3--:R-:W-:-:S04]  /*5cc50*/  IADD3 R12, P0, PT, R9, R0, RZ ;  /* 0x00000000090c7210 */ /* 0x008fc80007f1e0ff */
[----:B------:R-:W-:-:S05]  /*5cc60*/  LEA.HI.X.SX32 R13, R9, R2, 0x1, P0 ;  /* 0x00000002090d7211 */ /* 0x000fca00000f0eff */
[----:B------:R0:W-:Y:S04]  /*5cc70*/  STL.64 [R1+0x518], R12 ;  /* 0x0005180c01007387 */ /* 0x0001e80000100a00 */
[----:B0-----:R-:W3:Y:S04]  /*5cc80*/  LDL.LU R12, [R1+0xd4] ;  /* 0x0000d400010c7983 */ /* 0x001ee80000300800 */
[----:B------:R-:W5:Y:S04]  /*5cc90*/  LDL.LU R13, [R1+0xd0] ;  /* 0x0000d000010d7983 */ /* 0x000f680000300800 */
[----:B------:R-:W5:Y:S01]  /*5cca0*/  LDL.LU R9, [R1+0xcc] ;  /* 0x0000cc0001097983 */ /* 0x000f620000300800 */
[----:B--2---:R-:W-:-:S02]  /*5ccb0*/  IADD3 R20, P6, PT, R11, R0, RZ ;  /* 0x000000000b147210 */ /* 0x004fc40007fde0ff */
[C---:B----4-:R-:W-:Y:S02]  /*5ccc0*/  IADD3 R22, P5, PT, R16.reuse, R0, RZ ;  /* 0x0000000010167210 */ /* 0x050fe40007fbe0ff */
[-C--:B------:R-:W-:Y:S02]  /*5ccd0*/  LEA.HI.X.SX32 R21, R11, R2.reuse, 0x1, P6 ;  /* 0x000000020b157211 */ /* 0x080fe400030f0eff */
[----:B------:R-:W-:Y:S01]  /*5cce0*/  LEA.HI.X.SX32 R23, R16, R2, 0x1, P5 ;  /* 0x0000000210177211 */ /* 0x000fe200028f0eff */
[----:B------:R-:W0:Y:S01]  /*5ccf0*/  LDC R11, c[0x0][0x3e8] ;  /* 0x0000fa00ff0b7b82 */ /* 0x000e220000000800 */
[----:B------:R-:W-:Y:S04]  /*5cd00*/  STL [R1+0x54], R10 ;  /* 0x0000540a01007387 */ /* 0x000fe80000100800 */
[----:B------:R1:W-:Y:S02]  /*5cd10*/  STL.64 [R1+0x510], R22 ;  /* 0x0005101601007387 */ /* 0x0003e40000100a00 */
[----:B-1----:R-:W-:Y:S01]  /*5cd20*/  IADD3 R22, P0, PT, R14, R0, RZ ;  /* 0x000000000e167210 */ /* 0x002fe20007f1e0ff */
[----:B------:R-:W-:-:S02]  /*5cd30*/  IMAD.MOV.U32 R23, RZ, RZ, R14 ;  /* 0x000000ffff177224 */ /* 0x000fc400078e000e */
[----:B------:R-:W1:Y:S01]  /*5cd40*/  LDC R14, c[0x0][0x3e8] ;  /* 0x0000fa00ff0e7b82 */ /* 0x000e620000000800 */
[----:B------:R-:W-:Y:S04]  /*5cd50*/  STL.64 [R1+0x508], R20 ;  /* 0x0005081401007387 */ /* 0x000fe80000100a00 */
[----:B------:R-:W2:Y:S01]  /*5cd60*/  LDL.LU R18, [R1+0xc8] ;  /* 0x0000c80001127983 */ /* 0x000ea20000300800 */
[----:B------:R-:W-:Y:S01]  /*5cd70*/  LEA.HI.X.SX32 R23, R23, R2, 0x1, P0 ;  /* 0x0000000217177211 */ /* 0x000fe200000f0eff */
[----:B0-----:R-:W-:-:S05]  /*5cd80*/  IMAD R16, R11, 0x2, R10 ;  /* 0x000000020b107824 */ /* 0x001fca00078e020a */
[----:B------:R-:W-:Y:S04]  /*5cd90*/  STL [R1+0x5c], R16 ;  /* 0x00005c1001007387 */ /* 0x000fe80000100800 */
[----:B------:R-:W-:Y:S01]  /*5cda0*/  STL.64 [R1+0x500], R22 ;  /* 0x0005001601007387 */ /* 0x000fe20000100a00 */
[----:B------:R-:W-:Y:S02]  /*5cdb0*/  IADD3 R10, P5, PT, R8, R0, RZ ;  /* 0x00000000080a7210 */ /* 0x000fe40007fbe0ff */
[----:B-1----:R-:W-:Y:S02]  /*5cdc0*/  LEA R14, R14, R16, 0x1 ;  /* 0x000000100e0e7211 */ /* 0x002fe400078e08ff */
[----:B------:R-:W-:Y:S02]  /*5cdd0*/  LEA.HI.X.SX32 R11, R8, R2, 0x1, P5 ;  /* 0x00000002080b7211 */ /* 0x000fe400028f0eff */
[----:B------:R-:W0:Y:S03]  /*5cde0*/  LDC R8, c[0x0][0x3e8] ;  /* 0x0000fa00ff087b82 */ /* 0x000e260000000800 */
[----:B------:R1:W-:Y:S04]  /*5cdf0*/  STL.64 [R1+0x4f8], R10 ;  /* 0x0004f80a01007387 */ /* 0x0003e80000100a00 */
[----:B-1----:R-:W4:Y:S04]  /*5ce00*/  LDL.LU R10, [R1+0xc4] ;  /* 0x0000c400010a7983 */ /* 0x002f280000300800 */
[----:B------:R-:W-:Y:S04]  /*5ce10*/  STL [R1+0x64], R14 ;  /* 0x0000640e01007387 */ /* 0x000fe80000100800 */
[----:B------:R-:W4:Y:S01]  /*5ce20*/  LDL.LU R11, [R1+0xc0] ;  /* 0x0000c000010b7983 */ /* 0x000f220000300800 */
[----:B------:R-:W-:-:S04]  /*5ce30*/  IADD3 R20, P6, PT, R15, R0, RZ ;  /* 0x000000000f147210 */ /* 0x000fc80007fde0ff */
[----:B------:R-:W-:Y:S01]  /*5ce40*/  LEA.HI.X.SX32 R21, R15, R2, 0x1, P6 ;  /* 0x000000020f157211 */ /* 0x000fe200030f0eff */
[----:B0-----:R-:W-:Y:S02]  /*5ce50*/  IMAD R16, R8, 0x2, R14 ;  /* 0x0000000208107824 */ /* 0x001fe400078e020e */
[----:B------:R-:W0:Y:S02]  /*5ce60*/  LDC R8, c[0x0][0x3e8] ;  /* 0x0000fa00ff087b82 */ /* 0x000e240000000800 */
[----:B------:R1:W-:Y:S04]  /*5ce70*/  STL.64 [R1+0x4f0], R20 ;  /* 0x0004f01401007387 */ /* 0x0003e80000100a00 */
[----:B------:R0:W-:Y:S01]  /*5ce80*/  STL [R1+0x60], R16 ;  /* 0x0000601001007387 */ /* 0x0001e20000100800 */
[----:B------:R-:W-:-:S04]  /*5ce90*/  IADD3 R22, P0, PT, R19, R0, RZ ;  /* 0x0000000013167210 */ /* 0x000fc80007f1e0ff */
[----:B------:R-:W-:Y:S02]  /*5cea0*/  LEA.HI.X.SX32 R23, R19, R2, 0x1, P0 ;  /* 0x0000000213177211 */ /* 0x000fe400000f0eff */
[----:B------:R-:W-:Y:S02]  /*5ceb0*/  MOV R19, R4 ;  /* 0x0000000400137202 */ /* 0x000fe40000000f00 */
[C---:B-1----:R-:W-:Y:S01]  /*5cec0*/  IADD3 R20, P5, PT, R6.reuse, R0, RZ ;  /* 0x0000000006147210 */ /* 0x042fe20007fbe0ff */
[----:B------:R-:W-:Y:S04]  /*5ced0*/  STL.64 [R1+0x4e8], R22 ;  /* 0x0004e81601007387 */ /* 0x000fe80000100a00 */
[----:B------:R-:W4:Y:S01]  /*5cee0*/  LDL.LU R4, [R1+0xb8] ;  /* 0x0000b80001047983 */ /* 0x000f220000300800 */
[----:B------:R-:W-:-:S02]  /*5cef0*/  LEA.HI.X.SX32 R21, R6, R2, 0x1, P5 ;  /* 0x0000000206157211 */ /* 0x000fc400028f0eff */
[----:B------:R-:W1:Y:S01]  /*5cf00*/  LDC R6, c[0x0][0x3e8] ;  /* 0x0000fa00ff067b82 */ /* 0x000e620000000800 */
[----:B0-----:R-:W-:Y:S01]  /*5cf10*/  IMAD R8, R8, 0x2, R16 ;  /* 0x0000000208087824 */ /* 0x001fe200078e0210 */
[----:B------:R-:W-:-:S04]  /*5cf20*/  IADD3 R14, P6, PT, R17, R0, RZ ;  /* 0x00000000110e7210 */ /* 0x000fc80007fde0ff */
[----:B------:R1:W-:Y:S04]  /*5cf30*/  STL [R1+0x68], R8 ;  /* 0x0000680801007387 */ /* 0x0003e80000100800 */
[----:B------:R-:W-:Y:S04]  /*5cf40*/  STL.64 [R1+0x4e0], R20 ;  /* 0x0004e01401007387 */ /* 0x000fe80000100a00 */
[----:B------:R-:W4:Y:S01]  /*5cf50*/  LDL.LU R16, [R1+0xb4] ;  /* 0x0000b40001107983 */ /* 0x000f220000300800 */
[----:B------:R-:W-:Y:S02]  /*5cf60*/  LEA.HI.X.SX32 R15, R17, R2, 0x1, P6 ;  /* 0x00000002110f7211 */ /* 0x000fe400030f0eff */
[----:B------:R-:W-:-:S03]  /*5cf70*/  MOV R17, R3 ;  /* 0x0000000300117202 */ /* 0x000fc60000000f00 */
[----:B------:R-:W-:Y:S01]  /*5cf80*/  STL.64 [R1+0x4d8], R14 ;  /* 0x0004d80e01007387 */ /* 0x000fe20000100a00 */
[----:B-1----:R-:W-:Y:S02]  /*5cf90*/  IMAD R8, R6, 0x2, R8 ;  /* 0x0000000206087824 */ /* 0x002fe400078e0208 */
[----:B------:R-:W0:Y:S03]  /*5cfa0*/  LDC R6, c[0x0][0x3e8] ;  /* 0x0000fa00ff067b82 */ /* 0x000e260000000800 */
[----:B------:R0:W-:Y:S04]  /*5cfb0*/  STL [R1+0x70], R8 ;  /* 0x0000700801007387 */ /* 0x0001e80000100800 */
[----:B------:R-:W4:Y:S01]  /*5cfc0*/  LDL.LU R3, [R1+0xac] ;  /* 0x0000ac0001037983 */ /* 0x000f220000300800 */
[----:B0-----:R-:W-:-:S02]  /*5cfd0*/  IMAD R8, R6, 0x2, R8 ;  /* 0x0000000206087824 */ /* 0x001fc400078e0208 */
[----:B------:R-:W0:Y:S01]  /*5cfe0*/  LDC R6, c[0x0][0x3e8] ;  /* 0x0000fa00ff067b82 */ /* 0x000e220000000800 */
[----:B---3--:R-:W-:-:S04]  /*5cff0*/  IADD3 R22, P0, PT, R12, R0, RZ ;  /* 0x000000000c167210 */ /* 0x008fc80007f1e0ff */
[----:B------:R-:W-:Y:S02]  /*5d000*/  LEA.HI.X.SX32 R23, R12, R2, 0x1, P0 ;  /* 0x000000020c177211 */ /* 0x000fe400000f0eff */
[-C--:B-----5:R-:W-:Y:S02]  /*5d010*/  IADD3 R14, P6, PT, R9, R0.reuse, RZ ;  /* 0x00000000090e7210 */ /* 0x0a0fe40007fde0ff */
[----:B------:R-:W-:Y:S01]  /*5d020*/  IADD3 R20, P5, PT, R13, R0, RZ ;  /* 0x000000000d147210 */ /* 0x000fe20007fbe0ff */
[----:B------:R-:W-:Y:S04]  /*5d030*/  STL.64 [R1+0x4d0], R22 ;  /* 0x0004d01601007387 */ /* 0x000fe80000100a00 */
[----:B------:R-:W3:Y:S01]  /*5d040*/  LDL.LU R12, [R1+0x50] ;  /* 0x00005000010c7983 */ /* 0x000ee20000300800 */
[----:B------:R-:W-:-:S02]  /*5d050*/  LEA.HI.X.SX32 R15, R9, R2, 0x1, P6 ;  /* 0x00000002090f7211 */ /* 0x000fc400030f0eff */
[----:B------:R-:W-:Y:S01]  /*5d060*/  LEA.HI.X.SX32 R21, R13, R2, 0x1, P5 ;  /* 0x000000020d157211 */ /* 0x000fe200028f0eff */
[----:B------:R-:W-:Y:S04]  /*5d070*/  STL [R1+0x6c], R8 ;  /* 0x00006c0801007387 */ /* 0x000fe80000100800 */
[----:B------:R1:W-:Y:S01]  /*5d080*/  STL.64 [R1+0x4c0], R14 ;  /* 0x0004c00e01007387 */ /* 0x0003e20000100a00 */
[----:B------:R-:W-:-:S03]  /*5d090*/  IMAD.MOV.U32 R13, RZ, RZ, R5 ;  /* 0x000000ffff0d7224 */ /* 0x000fc600078e0005 */
[----:B------:R-:W-:Y:S04]  /*5d0a0*/  STL.64 [R1+0x4c8], R20 ;  /* 0x0004c81401007387 */ /* 0x000fe80000100a00 */
[----:B------:R-:W5:Y:S01]  /*5d0b0*/  LDL.LU R5, [R1+0x48] ;  /* 0x0000480001057983 */ /* 0x000f620000300800 */
[----:B-1----:R-:W1:Y:S01]  /*5d0c0*/  LDC R14, c[0x0][0x3e8] ;  /* 0x0000fa00ff0e7b82 */ /* 0x002e620000000800 */
[----:B0-----:R-:W-:Y:S02]  /*5d0d0*/  IMAD R15, R6, 0x2, R8 ;  /* 0x00000002060f7824 */ /* 0x001fe400078e0208 */
[----:B------:R-:W3:Y:S04]  /*5d0e0*/  LDL.LU R6, [R1+0x44] ;  /* 0x0000440001067983 */ /* 0x000ee80000300800 */
[----:B------:R1:W-:Y:S01]  /*5d0f0*/  STL [R1+0x78], R15 ;  /* 0x0000780f01007387 */ /* 0x0003e20000100800 */
[----:B--2---:R-:W-:-:S04]  /*5d100*/  IADD3 R22, P0, PT, R18, R0, RZ ;  /* 0x0000000012167210 */ /* 0x004fc80007f1e0ff */
[----:B------:R-:W-:-:S05]  /*5d110*/  LEA.HI.X.SX32 R23, R18, R2, 0x1, P0 ;  /* 0x0000000212177211 */ /* 0x000fca00000f0eff */
[----:B------:R0:W-:Y:S01]  /*5d120*/  STL.64 [R1+0x4b8], R22 ;  /* 0x0004b81601007387 */ /* 0x0001e20000100a00 */
[----:B-1----:R-:W-:Y:S02]  /*5d130*/  LEA R15, R14, R15, 0x1 ;  /* 0x0000000f0e0f7211 */ /* 0x002fe400078e08ff */
[----:B------:R-:W1:Y:S01]  /*5d140*/  LDC R14, c[0x0][0x3e8] ;  /* 0x0000fa00ff0e7b82 */ /* 0x000e620000000800 */
[----:B0-----:R-:W2:Y:S04]  /*5d150*/  LDL.LU.64 R22, [R1+0xb20] ;  /* 0x000b200001167983 */ /* 0x001ea80000300a00 */
[----:B------:R1:W-:Y:S01]  /*5d160*/  STL [R1+0x88], R15 ;  /* 0x0000880f01007387 */ /* 0x0003e20000100800 */
[-C--:B----4-:R-:W-:Y:S02]  /*5d170*/  IADD3 R20, P5, PT, R10, R0.reuse, RZ ;  /* 0x000000000a147210 */ /* 0x090fe40007fbe0ff */
[----:B------:R-:W-:-:S02]  /*5d180*/  IADD3 R8, P6, PT, R11, R0, RZ ;  /* 0x000000000b087210 */ /* 0x000fc40007fde0ff */
[-C--:B------:R-:W-:Y:S02]  /*5d190*/  LEA.HI.X.SX32 R21, R10, R2.reuse, 0x1, P5 ;  /* 0x000000020a157211 */ /* 0x080fe400028f0eff */
[----:B------:R-:W-:-:S03]  /*5d1a0*/  LEA.HI.X.SX32 R9, R11, R2, 0x1, P6 ;  /* 0x000000020b097211 */ /* 0x000fc600030f0eff */
[----:B------:R-:W-:Y:S04]  /*5d1b0*/  STL.64 [R1+0x4b0], R20 ;  /* 0x0004b01401007387 */ /* 0x000fe80000100a00 */
[----:B------:R0:W-:Y:S01]  /*5d1c0*/  STL.64 [R1+0x4a8], R8 ;  /* 0x0004a80801007387 */ /* 0x0001e20000100a00 */
[----:B-1----:R-:W-:-:S03]  /*5d1d0*/  IMAD R15, R14, 0x2, R15 ;  /* 0x000000020e0f7824 */ /* 0x002fc600078e020f */
[----:B0-----:R-:W4:Y:S04]  /*5d1e0*/  LDL.LU R8, [R1+0x3c] ;  /* 0x00003c0001087983 */ /* 0x001f280000300800 */
[----:B------:R-:W2:Y:S04]  /*5d1f0*/  LDL.LU R9, [R1+0xc] ;  /* 0x00000c0001097983 */ /* 0x000ea80000300800 */
[----:B------:R-:W2:Y:S04]  /*5d200*/  LDL.LU R14, [R1+0x8] ;  /* 0x00000800010e7983 */ /* 0x000ea80000300800 */
[----:B------:R0:W-:Y:S01]  /*5d210*/  STL [R1+0x84], R15 ;  /* 0x0000840f01007387 */ /* 0x0001e20000100800 */
[----:B------:R-:W-:-:S02]  /*5d220*/  MOV R21, R15 ;  /* 0x0000000f00157202 */ /* 0x000fc40000000f00 */
[----:B0-----:R-:W0:Y:S01]  /*5d230*/  LDC R15, c[0x0][0x3e8] ;  /* 0x0000fa00ff0f7b82 */ /* 0x001e220000000800 */
[CC--:B------:R-:W-:Y:S01]  /*5d240*/  IADD3 R20, P5, PT, R4.reuse, R0.reuse, RZ ;  /* 0x0000000004147210 */ /* 0x0c0fe20007fbe0ff */
[----:B------:R-:W-:Y:S01]  /*5d250*/  IMAD.MOV.U32 R11, RZ, RZ, R19 ;  /* 0x000000ffff0b7224 */ /* 0x000fe200078e0013 */
[----:B------:R-:W-:Y:S01]  /*5d260*/  IADD3 R10, P0, PT, R19, R0, RZ ;  /* 0x00000000130a7210 */ /* 0x000fe20007f1e0ff */
[----:B0-----:R-:W-:Y:S01]  /*5d270*/  IMAD R15, R15, 0x2, R21 ;  /* 0x000000020f0f7824 */ /* 0x001fe200078e0215 */
[----:B------:R-:W-:-:S03]  /*5d280*/  LEA.HI.X.SX32 R21, R4, R2, 0x1, P5 ;  /* 0x0000000204157211 */ /* 0x000fc600028f0eff */
[----:B------:R-:W0:Y:S01]  /*5d290*/  LDC R4, c[0x0][0x3e8] ;  /* 0x0000fa00ff047b82 */ /* 0x000e220000000800 */
[----:B------:R-:W-:Y:S02]  /*5d2a0*/  LEA.HI.X.SX32 R11, R11, R2, 0x1, P0 ;  /* 0x000000020b0b7211 */ /* 0x000fe400000f0eff */
[----:B------:R-:W-:-:S03]  /*5d2b0*/  IADD3 R18, P6, PT, R16, R0, RZ ;  /* 0x0000000010127210 */ /* 0x000fc60007fde0ff */
[----:B------:R1:W-:Y:S01]  /*5d2c0*/  STL.64 [R1+0x4a0], R10 ;  /* 0x0004a00a01007387 */ /* 0x0003e20000100a00 */
[----:B------:R-:W-:-:S03]  /*5d2d0*/  LEA.HI.X.SX32 R19, R16, R2, 0x1, P6 ;  /* 0x0000000210137211 */ /* 0x000fc600030f0eff */
[----:B-1----:R-:W4:Y:S04]  /*5d2e0*/  LDL.LU R10, [R1+0x4] ;  /* 0x00000400010a7983 */ /* 0x002f280000300800 */
[----:B------:R-:W4:Y:S04]  /*5d2f0*/  LDL.LU R11, [R1] ;  /* 0x00000000010b7983 */ /* 0x000f280000300800 */
[----:B------:R0:W-:Y:S04]  /*5d300*/  STL [R1+0x8c], R15 ;  /* 0x00008c0f01007387 */ /* 0x0001e80000100800 */
[----:B------:R-:W-:Y:S04]  /*5d310*/  STL.64 [R1+0x498], R20 ;  /* 0x0004981401007387 */ /* 0x000fe80000100a00 */
[----:B------:R1:W-:Y:S01]  /*5d320*/  STL.64 [R1+0x490], R18 ;  /* 0x0004901201007387 */ /* 0x0003e20000100a00 */
[----:B0-----:R-:W-:-:S02]  /*5d330*/  LEA R15, R4, R15, 0x1 ;  /* 0x0000000f040f7211 */ /* 0x001fc400078e08ff */
[----:B------:R-:W0:Y:S01]  /*5d340*/  LDC R4, c[0x0][0x3e8] ;  /* 0x0000fa00ff047b82 */ /* 0x000e220000000800 */
[----:B-1----:R-:W-:-:S04]  /*5d350*/  IADD3 R18, P5, PT, R3, R0, RZ ;  /* 0x0000000003127210 */ /* 0x002fc80007fbe0ff */
[----:B------:R-:W-:-:S03]  /*5d360*/  LEA.HI.X.SX32 R19, R3, R2, 0x1, P5 ;  /* 0x0000000203137211 */ /* 0x000fc600028f0eff */
[----:B------:R-:W1:Y:S01]  /*5d370*/  LDC R3, c[0x0][0x3e8] ;  /* 0x0000fa00ff037b82 */ /* 0x000e620000000800 */
[----:B------:R-:W-:Y:S01]  /*5d380*/  IMAD.MOV.U32 R21, RZ, RZ, R17 ;  /* 0x000000ffff157224 */ /* 0x000fe200078e0011 */
[----:B------:R-:W-:-:S04]  /*5d390*/  IADD3 R20, P0, PT, R17, R0, RZ ;  /* 0x0000000011147210 */ /* 0x000fc80007f1e0ff */
[----:B------:R-:W-:Y:S01]  /*5d3a0*/  LEA.HI.X.SX32 R21, R21, R2, 0x1, P0 ;  /* 0x0000000215157211 */ /* 0x000fe200000f0eff */
[----:B------:R-:W-:Y:S04]  /*5d3b0*/  STL [R1+0x9c], R15 ;  /* 0x00009c0f01007387 */ /* 0x000fe80000100800 */
[----:B------:R0:W-:Y:S02]  /*5d3c0*/  STL.64 [R1+0x488], R20 ;  /* 0x0004881401007387 */ /* 0x0001e40000100a00 */
[----:B0-----:R-:W-:Y:S02]  /*5d3d0*/  IMAD R4, R4, 0x2, R15 ;  /* 0x0000000204047824 */ /* 0x001fe400078e020f */
[----:B------:R-:W4:Y:S04]  /*5d3e0*/  LDL.LU.64 R20, [R1+0xb18] ;  /* 0x000b180001147983 */ /* 0x000f280000300a00 */
[----:B------:R-:W4:Y:S04]  /*5d3f0*/  LDL.LU R15, [R1+0xb10] ;  /* 0x000b1000010f7983 */ /* 0x000f280000300800 */
[----:B------:R0:W-:Y:S01]  /*5d400*/  STL [R1+0x98], R4 ;  /* 0x0000980401007387 */ /* 0x0001e20000100800 */
[----:B-1----:R-:W-:-:S02]  /*5d410*/  LEA R3, R3, R4, 0x1 ;  /* 0x0000000403037211 */ /* 0x002fc400078e08ff */
[----:B0-----:R-:W0:Y:S01]  /*5d420*/  LDC R4, c[0x0][0x3e8] ;  /* 0x0000fa00ff047b82 */ /* 0x001e220000000800 */
[----:B------:R1:W-:Y:S02]  /*5d430*/  STL.64 [R1+0x480], R18 ;  /* 0x0004801201007387 */ /* 0x0003e40000100a00 */
[----:B-1----:R-:W-:Y:S01]  /*5d440*/  IMAD.MOV.U32 R19, RZ, RZ, R13 ;  /* 0x000000ffff137224 */ /* 0x002fe200078e000d */
[----:B------:R-:W-:-:S04]  /*5d450*/  IADD3 R18, P0, PT, R13, R0, RZ ;  /* 0x000000000d127210 */ /* 0x000fc80007f1e0ff */
[----:B------:R-:W-:Y:S01]  /*5d460*/  LEA.HI.X.SX32 R19, R19, R2, 0x1, P0 ;  /* 0x0000000213137211 */ /* 0x000fe200000f0eff */
[----:B0-----:R-:W-:Y:S01]  /*5d470*/  IMAD R4, R4, 0x2, R3 ;  /* 0x0000000204047824 */ /* 0x001fe200078e0203 */
[----:B---3--:R-:W-:-:S04]  /*5d480*/  IADD3 R16, P6, PT, R12, R0, RZ ;  /* 0x000000000c107210 */ /* 0x008fc80007fde0ff */
[----:B------:R-:W-:-:S05]  /*5d490*/  LEA.HI.X.SX32 R17, R12, R2, 0x1, P6 ;  /* 0x000000020c117211 */ /* 0x000fca00030f0eff */
[----:B------:R5:W-:Y:S04]  /*5d4a0*/  STL.64 [R1+0x478], R16 ;  /* 0x0004781001007387 */ /* 0x000be80000100a00 */
[----:B------:R-:W-:Y:S04]  /*5d4b0*/  STL [R1+0x94], R3 ;  /* 0x0000940301007387 */ /* 0x000fe80000100800 */
[----:B------:R0:W-:Y:S01]  /*5d4c0*/  STL.64 [R1+0x470], R18 ;  /* 0x0004701201007387 */ /* 0x0001e20000100a00 */
[----:B-----5:R-:W-:-:S03]  /*5d4d0*/  IADD3 R16, P5, PT, R5, R0, RZ ;  /* 0x0000000005107210 */ /* 0x020fc60007fbe0ff */
[----:B0-----:R-:W3:Y:S04]  /*5d4e0*/  LDL.LU.64 R18, [R1+0xb08] ;  /* 0x000b080001127983 */ /* 0x001ee80000300a00 */
[----:B------:R-:W5:Y:S01]  /*5d4f0*/  LDL.LU R3, [R1+0xb00] ;  /* 0x000b000001037983 */ /* 0x000f620000300800 */
[----:B------:R-:W-:Y:S02]  /*5d500*/  LEA.HI.X.SX32 R17, R5, R2, 0x1, P5 ;  /* 0x0000000205117211 */ /* 0x000fe400028f0eff */
[----:B------:R-:W0:Y:S01]  /*5d510*/  LDC R5, c[0x0][0x3e8] ;  /* 0x0000fa00ff057b82 */ /* 0x000e220000000800 */
[----:B------:R-:W-:Y:S04]  /*5d520*/  STL [R1+0x90], R4 ;  /* 0x0000900401007387 */ /* 0x000fe80000100800 */
[----:B------:R1:W-:Y:S02]  /*5d530*/  STL.64 [R1+0x468], R16 ;  /* 0x0004681001007387 */ /* 0x0003e40000100a00 */
[----:B-1----:R-:W-:Y:S01]  /*5d540*/  IADD3 R16, P0, PT, R7, R0, RZ ;  /* 0x0000000007107210 */ /* 0x002fe20007f1e0ff */
[----:B------:R-:W-:-:S02]  /*5d550*/  IMAD.MOV.U32 R17, RZ, RZ, R7 ;  /* 0x000000ffff117224 */ /* 0x000fc400078e0007 */
[----:B------:R-:W1:Y:S01]  /*5d560*/  LDC R7, c[0x0][0x3e8] ;  /* 0x0000fa00ff077b82 */ /* 0x000e620000000800 */
[----:B------:R-:W-:-:S04]  /*5d570*/  IADD3 R12, P6, PT, R6, R0, RZ ;  /* 0x00000000060c7210 */ /* 0x000fc80007fde0ff */
[----:B------:R-:W-:Y:S02]  /*5d580*/  LEA.HI.X.SX32 R13, R6, R2, 0x1, P6 ;  /* 0x00000002060d7211 */ /* 0x000fe400030f0eff */
[----:B0-----:R-:W-:-:S03]  /*5d590*/  LEA R6, R5, R4, 0x1 ;  /* 0x0000000405067211 */ /* 0x001fc600078e08ff */
[----:B------:R-:W-:Y:S04]  /*5d5a0*/  STL.64 [R1+0x460], R12 ;  /* 0x0004600c01007387 */ /* 0x000fe80000100a00 */
[----:B------:R1:W-:Y:S02]  /*5d5b0*/  STL [R1+0x80], R6 ;  /* 0x0000800601007387 */ /* 0x0003e40000100800 */
[----:B-1----:R-:W-:Y:S02]  /*5d5c0*/  IMAD R6, R7, 0x2, R6 ;  /* 0x0000000207067824 */ /* 0x002fe400078e0206 */
[----:B------:R-:W0:Y:S01]  /*5d5d0*/  LDC R7, c[0x0][0x3e8] ;  /* 0x0000fa00ff077b82 */ /* 0x000e220000000800 */
[----:B------:R-:W-:-:S05]  /*5d5e0*/  LEA.HI.X.SX32 R17, R17, R2, 0x1, P0 ;  /* 0x0000000211117211 */ /* 0x000fca00000f0eff */
[----:B------:R1:W-:Y:S01]  /*5d5f0*/  STL.64 [R1+0x458], R16 ;  /* 0x0004581001007387 */ /* 0x0003e20000100a00 */
[----:B--2---:R-:W-:-:S04]  /*5d600*/  IADD3 R4, P6, PT, R9, R0, RZ ;  /* 0x0000000009047210 */ /* 0x004fc80007fde0ff */
[----:B------:R-:W-:Y:S01]  /*5d610*/  LEA.HI.X.SX32 R5, R9, R2, 0x1, P6 ;  /* 0x0000000209057211 */ /* 0x000fe200030f0eff */
[----:B-1----:R-:W2:Y:S01]  /*5d620*/  LDL.LU.64 R16, [R1+0xaf8] ;  /* 0x000af80001107983 */ /* 0x002ea20000300a00 */
[----:B----4-:R-:W-:-:S03]  /*5d630*/  IADD3 R12, P5, PT, R8, R0, RZ ;  /* 0x00000000080c7210 */ /* 0x010fc60007fbe0ff */
[----:B------:R0:W-:Y:S04]  /*5d640*/  STL [R1+0x7c], R6 ;  /* 0x00007c0601007387 */ /* 0x0001e80000100800 */
[----:B------:R1:W-:Y:S01]  /*5d650*/  STL.64 [R1+0x448], R4 ;  /* 0x0004480401007387 */ /* 0x0003e20000100a00 */
[----:B------:R-:W-:Y:S01]  /*5d660*/  LEA.HI.X.SX32 R13, R8, R2, 0x1, P5 ;  /* 0x00000002080d7211 */ /* 0x000fe200028f0eff */
[----:B0-----:R-:W-:Y:S01]  /*5d670*/  IMAD R6, R7, 0x2, R6 ;  /* 0x0000000207067824 */ /* 0x001fe200078e0206 */
[----:B-1----:R-:W-:-:S03]  /*5d680*/  IADD3 R4, P0, PT, R14, R0, RZ ;  /* 0x000000000e047210 */ /* 0x002fc60007f1e0ff */
[----:B------:R-:W-:Y:S01]  /*5d690*/  STL.64 [R1+0x450], R12 ;  /* 0x0004500c01007387 */ /* 0x000fe20000100a00 */
[----:B------:R-:W0:Y:S01]  /*5d6a0*/  LDC R7, c[0x0][0x3e8] ;  /* 0x0000fa00ff077b82 */ /* 0x000e220000000800 */
[----:B------:R-:W-:Y:S02]  /*5d6b0*/  LEA.HI.X.SX32 R5, R14, R2, 0x1, P0 ;  /* 0x000000020e057211 */ /* 0x000fe400000f0eff */
[----:B------:R-:W-:Y:S05]  /*5d6c0*/  STL [R1+0x74], R6 ;  /* 0x0000740601007387 */ /* 0x000fea0000100800 */
[----:B------:R-:W1:Y:S01]  /*5d6d0*/  LDC R14, c[0x0][0x3e8] ;  /* 0x0000fa00ff0e7b82 */ /* 0x000e620000000800 */
[----:B------:R4:W-:Y:S04]  /*5d6e0*/  STL.64 [R1+0x440], R4 ;  /* 0x0004400401007387 */ /* 0x0009e80000100a00 */
[----:B----4-:R-:W4:Y:S01]  /*5d6f0*/  LDL.LU.64 R4, [R1+0xaf0] ;  /* 0x000af00001047983 */ /* 0x010f220000300a00 */
[----:B0-----:R-:W-:-:S02]  /*5d700*/  LEA R6, R7, R6, 0x1 ;  /* 0x0000000607067211 */ /* 0x001fc400078e08ff */
[----:B------:R-:W0:Y:S01]  /*5d710*/  LDC R7, c[0x0][0x3e8] ;  /* 0x0000fa00ff077b82 */ /* 0x000e220000000800 */
[CC--:B------:R-:W-:Y:S02]  /*5d720*/  IADD3 R12, P5, PT, R10.reuse, R0.reuse, RZ ;  /* 0x000000000a0c7210 */ /* 0x0c0fe40007fbe0ff */
[C---:B------:R-:W-:Y:S02]  /*5d730*/  IADD3 R8, P6, PT, R11.reuse, R0, RZ ;  /* 0x000000000b087210 */ /* 0x040fe40007fde0ff */
[-C--:B------:R-:W-:Y:S02]  /*5d740*/  LEA.HI.X.SX32 R13, R10, R2.reuse, 0x1, P5 ;  /* 0x000000020a0d7211 */ /* 0x080fe400028f0eff */
[----:B------:R-:W-:Y:S01]  /*5d750*/  LEA.HI.X.SX32 R9, R11, R2, 0x1, P6 ;  /* 0x000000020b097211 */ /* 0x000fe200030f0eff */
[----:B------:R-:W-:Y:S04]  /*5d760*/  STL [R1+0x50], R6 ;  /* 0x0000500601007387 */ /* 0x000fe80000100800 */
[----:B------:R-:W-:Y:S04]  /*5d770*/  STL.64 [R1+0x430], R8 ;  /* 0x0004300801007387 */ /* 0x000fe80000100a00 */
[----:B------:R0:W-:Y:S02]  /*5d780*/  STL.64 [R1+0x438], R12 ;  /* 0x0004380c01007387 */ /* 0x0001e40000100a00 */
[----:B0-----:R-:W-:Y:S01]  /*5d790*/  IMAD R12, R7, 0x2, R6 ;  /* 0x00000002070c7824 */ /* 0x001fe200078e0206 */
[----:B------:R-:W0:Y:S04]  /*5d7a0*/  LDC R13, c[0x0][0x3e8] ;  /* 0x0000fa00ff0d7b82 */ /* 0x000e280000000800 */
[----:B------:R-:W-:Y:S01]  /*5d7b0*/  STL [R1+0x4c], R12 ;  /* 0x00004c0c01007387 */ /* 0x000fe20000100800 */
[----:B-----5:R-:W-:-:S04]  /*5d7c0*/  IADD3 R8, P0, PT, R3, R0, RZ ;  /* 0x0000000003087210 */ /* 0x020fc80007f1e0ff */
[----:B------:R-:W-:-:S05]  /*5d7d0*/  LEA.HI.X.SX32 R9, R3, R2, 0x1, P0 ;  /* 0x0000000203097211 */ /* 0x000fca00000f0eff */
[----:B------:R5:W-:Y:S04]  /*5d7e0*/  STL.64 [R1+0x428], R8 ;  /* 0x0004280801007387 */ /* 0x000be80000100a00 */
[----:B-----5:R-:W5:Y:S01]  /*5d7f0*/  LDL.LU.64 R8, [R1+0xae8] ;  /* 0x000ae80001087983 */ /* 0x020f620000300a00 */
[----:B----4-:R-:W-:-:S04]  /*5d800*/  IADD3 R6, P5, PT, R4, R0, RZ ;  /* 0x0000000004067210 */ /* 0x010fc80007fbe0ff */
[----:B------:R-:W-:-:S05]  /*5d810*/  LEA.HI.X.SX32 R7, R4, R2, 0x1, P5 ;  /* 0x0000000204077211 */ /* 0x000fca00028f0eff */
[----:B------:R4:W-:Y:S04]  /*5d820*/  STL.64 [R1+0x420], R6 ;  /* 0x0004200601007387 */ /* 0x0009e80000100a00 */
[----:B----4-:R-:W4:Y:S01]  /*5d830*/  LDL.LU.64 R6, [R1+0xae0] ;  /* 0x000ae00001067983 */ /* 0x010f220000300a00 */
[----:B0-----:R-:W-:Y:S02]  /*5d840*/  IMAD R12, R13, 0x2, R12 ;  /* 0x000000020d0c7824 */ /* 0x001fe400078e020c */
[----:B------:R-:W0:Y:S01]  /*5d850*/  LDC R13, c[0x0][0x3e8] ;  /* 0x0000fa00ff0d7b82 */ /* 0x000e220000000800 */
[----:B------:R-:W-:-:S04]  /*5d860*/  IADD3 R10, P6, PT, R5, R0, RZ ;  /* 0x00000000050a7210 */ /* 0x000fc80007fde0ff */
[----:B------:R-:W-:Y:S01]  /*5d870*/  LEA.HI.X.SX32 R11, R5, R2, 0x1, P6 ;  /* 0x00000002050b7211 */ /* 0x000fe200030f0eff */
[----:B------:R-:W-:Y:S04]  /*5d880*/  STL [R1+0x48], R12 ;  /* 0x0000480c01007387 */ /* 0x000fe80000100800 */
[----:B------:R4:W-:Y:S01]  /*5d890*/  STL.64 [R1+0x418], R10 ;  /* 0x0004180a01007387 */ /* 0x0009e20000100a00 */
[----:B0-----:R-:W-:-:S05]  /*5d8a0*/  LEA R3, R13, R12, 0x1 ;  /* 0x0000000c0d037211 */ /* 0x001fca00078e08ff */
[----:B------:R-:W-:Y:S01]  /*5d8b0*/  STL [R1+0x44], R3 ;  /* 0x0000440301007387 */ /* 0x000fe20000100800 */
[----:B----4-:R-:W-:-:S04]  /*5d8c0*/  IADD3 R10, P0, PT, R6, R0, RZ ;  /* 0x00000000060a7210 */ /* 0x010fc80007f1e0ff */
[----:B------:R-:W-:-:S05]  /*5d8d0*/  LEA.HI.X.SX32 R11, R6, R2, 0x1, P0 ;  /* 0x00000002060b7211 */ /* 0x000fca00000f0eff */
[----:B------:R0:W-:Y:S04]  /*5d8e0*/  STL.64 [R1+0x410], R10 ;  /* 0x0004100a01007387 */ /* 0x0001e80000100a00 */
[----:B0-----:R-:W4:Y:S01]  /*5d8f0*/  LDL.LU.64 R10, [R1+0xad8] ;  /* 0x000ad800010a7983 */ /* 0x001f220000300a00 */
[----:B-1----:R-:W-:Y:S02]  /*5d900*/  IMAD R3, R14, 0x2, R3 ;  /* 0x000000020e037824 */ /* 0x002fe400078e0203 */
[----:B------:R-:W0:Y:S01]  /*5d910*/  LDC R14, c[0x0][0x3e8] ;  /* 0x0000fa00ff0e7b82 */ /* 0x000e220000000800 */
[-C--:B------:R-:W-:Y:S02]  /*5d920*/  IADD3 R12, P5, PT, R7, R0.reuse, RZ ;  /* 0x00000000070c7210 */ /* 0x080fe40007fbe0ff */
[----:B-----5:R-:W-:-:S02]  /*5d930*/  IADD3 R4, P6, PT, R8, R0, RZ ;  /* 0x0000000008047210 */ /* 0x020fc40007fde0ff */
[-C--:B------:R-:W-:Y:S01]  /*5d940*/  LEA.HI.X.SX32 R13, R7, R2.reuse, 0x1, P5 ;  /* 0x00000002070d7211 */ /* 0x080fe200028f0eff */
[----:B------:R-:W-:Y:S01]  /*5d950*/  STL [R1+0x40], R3 ;  /* 0x0000400301007387 */ /* 0x000fe20000100800 */
[----:B------:R-:W-:-:S03]  /*5d960*/  LEA.HI.X.SX32 R5, R8, R2, 0x1, P6 ;  /* 0x0000000208057211 */ /* 0x000fc600030f0eff */
[----:B------:R1:W-:Y:S04]  /*5d970*/  STL.64 [R1+0x408], R12 ;  /* 0x0004080c01007387 */ /* 0x0003e80000100a00 */
[----:B------:R-:W-:Y:S01]  /*5d980*/  STL.64 [R1+0x400], R4 ;  /* 0x0004000401007387 */ /* 0x000fe20000100a00 */
[----:B-1----:R-:W-:Y:S01]  /*5d990*/  IADD3 R12, P0, PT, R9, R0, RZ ;  /* 0x00000000090c7210 */ /* 0x002fe20007f1e0ff */
[----:B0-----:R-:W-:-:S03]  /*5d9a0*/  IMAD R6, R14, 0x2, R3 ;  /* 0x000000020e067824 */ /* 0x001fc600078e0203 */
[----:B------:R-:W-:Y:S01]  /*5d9b0*/  LEA.HI.X.SX32 R13, R9, R2, 0x1, P0 ;  /* 0x00000002090d7211 */ /* 0x000fe200000f0eff */
[----:B------:R-:W0:Y:S01]  /*5d9c0*/  LDC R3, c[0x0][0x3e8] ;  /* 0x0000fa00ff037b82 */ /* 0x000e220000000800 */
[----:B------:R-:W-:Y:S01]  /*5d9d0*/  STL [R1+0x3c], R6 ;  /* 0x00003c0601007387 */ /* 0x000fe20000100800 */
[----:B------:R-:W-:Y:S01]  /*5d9e0*/  IMAD.MOV.U32 R9, RZ, RZ, R15 ;  /* 0x000000ffff097224 */ /* 0x000fe200078e000f */
[----:B----4-:R-:W-:-:S05]  /*5d9f0*/  IADD3 R14, P5, PT, R10, R0, RZ ;  /* 0x000000000a0e7210 */ /* 0x010fca0007fbe0ff */
[----:B------:R-:W-:Y:S04]  /*5da00*/  STL [R1+0x3f0], R14 ;  /* 0x0003f00e01007387 */ /* 0x000fe80000100800 */
[----:B------:R1:W-:Y:S04]  /*5da10*/  STL.64 [R1+0x3f8], R12 ;  /* 0x0003f80c01007387 */ /* 0x0003e80000100a00 */
[----:B-1----:R-:W4:Y:S01]  /*5da20*/  LDL.LU.64 R12, [R1+0xad0] ;  /* 0x000ad000010c7983 */ /* 0x002f220000300a00 */
[----:B------:R-:W-:-:S03]  /*5da30*/  MOV R8, R14 ;  /* 0x0000000e00087202 */ /* 0x000fc60000000f00 */
[----:B------:R-:W5:Y:S01]  /*5da40*/  LDL.LU.64 R14, [R1+0xac8] ;  /* 0x000ac800010e7983 */ /* 0x000f620000300a00 */
[----:B0-----:R-:W-:Y:S02]  /*5da50*/  IMAD R6, R3, 0x2, R6 ;  /* 0x0000000203067824 */ /* 0x001fe400078e0206 */
[----:B------:R-:W0:Y:S01]  /*5da60*/  LDC R3, c[0x0][0x3e8] ;  /* 0x0000fa00ff037b82 */ /* 0x000e220000000800 */
[C---:B------:R-:W-:Y:S02]  /*5da70*/  IADD3 R4, P6, PT, R11.reuse, R0, RZ ;  /* 0x000000000b047210 */ /* 0x040fe40007fde0ff */
[-C--:B------:R-:W-:Y:S02]  /*5da80*/  LEA.HI.X.SX32 R9, R10, R2.reuse, 0x1, P5 ;  /* 0x000000020a097211 */ /* 0x080fe400028f0eff */
[----:B------:R-:W-:Y:S01]  /*5da90*/  LEA.HI.X.SX32 R5, R11, R2, 0x1, P6 ;  /* 0x000000020b057211 */ /* 0x000fe200030f0eff */
[----:B------:R-:W-:Y:S04]  /*5daa0*/  STL [R1+0x38], R6 ;  /* 0x0000380601007387 */ /* 0x000fe80000100800 */
[----:B------:R-:W-:Y:S04]  /*5dab0*/  STL.64 [R1+0x3e8], R4 ;  /* 0x0003e80401007387 */ /* 0x000fe80000100a00 */
[----:B------:R0:W-:Y:S02]  /*5dac0*/  STL [R1+0x3f4], R9 ;  /* 0x0003f40901007387 */ /* 0x0001e40000100800 */
[----:B0-----:R-:W-:-:S02]  /*5dad0*/  LEA R9, R3, R6, 0x1 ;  /* 0x0000000603097211 */ /* 0x001fc400078e08ff */
[----:B------:R-:W0:Y:S01]  /*5dae0*/  LDC R3, c[0x0][0x3e8] ;  /* 0x0000fa00ff037b82 */ /* 0x000e220000000800 */
[----:B----4-:R-:W-:-:S04]  /*5daf0*/  IADD3 R4, P0, PT, R12, R0, RZ ;  /* 0x000000000c047210 */ /* 0x010fc80007f1e0ff */
[----:B------:R-:W-:-:S05]  /*5db00*/  LEA.HI.X.SX32 R5, R12, R2, 0x1, P0 ;  /* 0x000000020c057211 */ /* 0x000fca00000f0eff */
[----:B------:R0:W-:Y:S02]  /*5db10*/  STL.64 [R1+0x3e0], R4 ;  /* 0x0003e00401007387 */ /* 0x0001e40000100a00 */
[----:B0-----:R-:W-:Y:S02]  /*5db20*/  IMAD R4, R3, 0x2, R9 ;  /* 0x0000000203047824 */ /* 0x001fe400078e0209 */
[----:B------:R-:W0:Y:S01]  /*5db30*/  LDC R3, c[0x0][0x3e8] ;  /* 0x0000fa00ff037b82 */ /* 0x000e220000000800 */
[----:B------:R-:W-:-:S04]  /*5db40*/  IADD3 R10, P5, PT, R13, R0, RZ ;  /* 0x000000000d0a7210 */ /* 0x000fc80007fbe0ff */
[----:B------:R-:W-:Y:S02]  /*5db50*/  LEA.HI.X.SX32 R11, R13, R2, 0x1, P5 ;  /* 0x000000020d0b7211 */ /* 0x000fe400028f0eff */
[-C--:B-----5:R-:W-:Y:S01]  /*5db60*/  IADD3 R6, P6, PT, R14, R0.reuse, RZ ;  /* 0x000000000e067210 */ /* 0x0a0fe20007fde0ff */
[----:B------:R-:W-:Y:S04]  /*5db70*/  STL [R1+0x30], R4 ;  /* 0x0000300401007387 */ /* 0x000fe80000100800 */
[----:B------:R1:W-:Y:S01]  /*5db80*/  STL.64 [R1+0x3d8], R10 ;  /* 0x0003d80a01007387 */ /* 0x0003e20000100a00 */
[----:B0-----:R-:W-:Y:S02]  /*5db90*/  IMAD R8, R3, 0x2, R4 ;  /* 0x0000000203087824 */ /* 0x001fe400078e0204 */
[----:B------:R-:W0:Y:S01]  /*5dba0*/  LDC R3, c[0x0][0x3e8] ;  /* 0x0000fa00ff037b82 */ /* 0x000e220000000800 */
[----:B-1----:R-:W-:-:S02]  /*5dbb0*/  IADD3 R10, P0, PT, R15, R0, RZ ;  /* 0x000000000f0a7210 */ /* 0x002fc40007f1e0ff */
[-C--:B------:R-:W-:Y:S02]  /*5dbc0*/  LEA.HI.X.SX32 R7, R14, R2.reuse, 0x1, P6 ;  /* 0x000000020e077211 */ /* 0x080fe400030f0eff */
[----:B------:R-:W-:-:S03]  /*5dbd0*/  LEA.HI.X.SX32 R11, R15, R2, 0x1, P0 ;  /* 0x000000020f0b7211 */ /* 0x000fc600000f0eff */
[----:B------:R-:W-:Y:S04]  /*5dbe0*/  STL.64 [R1+0x3d0], R6 ;  /* 0x0003d00601007387 */ /* 0x000fe80000100a00 */
[----:B------:R-:W-:Y:S04]  /*5dbf0*/  STL [R1+0xc], R8 ;  /* 0x00000c0801007387 */ /* 0x000fe80000100800 */
[----:B------:R0:W-:Y:S02]  /*5dc00*/  STL.64 [R1+0x3c8], R10 ;  /* 0x0003c80a01007387 */ /* 0x0001e40000100a00 */
[----:B0-----:R-:W-:-:S02]  /*5dc10*/  LEA R11, R3, R8, 0x1 ;  /* 0x00000008030b7211 */ /* 0x001fc400078e08ff */
[----:B------:R-:W0:Y:S01]  /*5dc20*/  LDC R3, c[0x0][0x3e8] ;  /* 0x0000fa00ff037b82 */ /* 0x000e220000000800 */
[----:B--2---:R-:W-:-:S04]  /*5dc30*/  IADD3 R4, P6, PT, R17, R0, RZ ;  /* 0x0000000011047210 */ /* 0x004fc80007fde0ff */
[----:B------:R-:W-:-:S05]  /*5dc40*/  LEA.HI.X.SX32 R5, R17, R2, 0x1, P6 ;  /* 0x0000000211057211 */ /* 0x000fca00030f0eff */
[----:B------:R0:W-:Y:S02]  /*5dc50*/  STL.64 [R1+0x3b8], R4 ;  /* 0x0003b80401007387 */ /* 0x0001e40000100a00 */
[----:B0-----:R-:W-:Y:S02]  /*5dc60*/  IMAD R4, R3, 0x2, R11 ;  /* 0x0000000203047824 */ /* 0x001fe400078e020b */
[----:B------:R-:W0:Y:S01]  /*5dc70*/  LDC R3, c[0x0][0x3e8] ;  /* 0x0000fa00ff037b82 */ /* 0x000e220000000800 */
[----:B------:R-:W-:-:S04]  /*5dc80*/  IADD3 R6, P5, PT, R16, R0, RZ ;  /* 0x0000000010067210 */ /* 0x000fc80007fbe0ff */
[----:B------:R-:W-:-:S05]  /*5dc90*/  LEA.HI.X.SX32 R7, R16, R2, 0x1, P5 ;  /* 0x0000000210077211 */ /* 0x000fca00028f0eff */
[----:B------:R-:W-:Y:S04]  /*5dca0*/  STL.64 [R1+0x3c0], R6 ;  /* 0x0003c00601007387 */ /* 0x000fe80000100a00 */
[----:B------:R0:W-:Y:S01]  /*5dcb0*/  STL [R1+0x2c], R4 ;  /* 0x00002c0401007387 */ /* 0x0001e20000100800 */
[CC--:B---3--:R-:W-:Y:S01]  /*5dcc0*/  IADD3 R14, P0, PT, R18.reuse, R0.reuse, RZ ;  /* 0x00000000120e7210 */ /* 0x0c8fe20007f1e0ff */
[----:B0-----:R-:W-:Y:S02]  /*5dcd0*/  IMAD R4, R3, 0x2, R4 ;  /* 0x0000000203047824 */ /* 0x001fe400078e0204 */
[----:B------:R-:W0:Y:S01]  /*5dce0*/  LDC R3, c[0x0][0x3e8] ;  /* 0x0000fa00ff037b82 */ /* 0x000e220000000800 */
[----:B------:R-:W-:Y:S02]  /*5dcf0*/  IADD3 R12, P5, PT, R19, R0, RZ ;  /* 0x00000000130c7210 */ /* 0x000fe40007fbe0ff */
[----:B------:R-:W-:-:S02]  /*5dd00*/  LEA.HI.X.SX32 R15, R18, R2, 0x1, P0 ;  /* 0x00000002120f7211 */ /* 0x000fc400000f0eff */
[----:B------:R-:W-:Y:S02]  /*5dd10*/  LEA.HI.X.SX32 R13, R19, R2, 0x1, P5 ;  /* 0x00000002130d7211 */ /* 0x000fe400028f0eff */
[C---:B------:R-:W-:Y:S01]  /*5dd20*/  IADD3 R6, P6, PT, R20.reuse, R0, RZ ;  /* 0x0000000014067210 */ /* 0x040fe20007fde0ff */
[----:B------:R-:W-:Y:S04]  /*5dd30*/  STL.64 [R1+0x3b0], R14 ;  /* 0x0003b00e01007387 */ /* 0x000fe80000100a00 */
[----:B------:R-:W-:Y:S04]  /*5dd40*/  STL [R1+0x4], R4 ;  /* 0x0000040401007387 */ /* 0x000fe80000100800 */
[----:B------:R1:W-:Y:S01]  /*5dd50*/  STL.64 [R1+0x3a8], R12 ;  /* 0x0003a80c01007387 */ /* 0x0003e20000100a00 */
[----:B------:R-:W-:-:S05]  /*5dd60*/  LEA.HI.X.SX32 R7, R20, R2, 0x1, P6 ;  /* 0x0000000214077211 */ /* 0x000fca00030f0eff */
[----:B------:R2:W-:Y:S01]  /*5dd70*/  STL.64 [R1+0x3a0], R6 ;  /* 0x0003a00601007387 */ /* 0x0005e20000100a00 */
[----:B-1----:R-:W-:Y:S02]  /*5dd80*/  IADD3 R12, P0, PT, R21, R0, RZ ;  /* 0x00000000150c7210 */ /* 0x002fe40007f1e0ff */
[----:B0-----:R-:W-:Y:S02]  /*5dd90*/  LEA R8, R3, R4, 0x1 ;  /* 0x0000000403087211 */ /* 0x001fe400078e08ff */
[----:B------:R-:W0:Y:S01]  /*5dda0*/  LDC R3, c[0x0][0x3e8] ;  /* 0x0000fa00ff037b82 */ /* 0x000e220000000800 */
[----:B------:R-:W-:Y:S02]  /*5ddb0*/  LEA.HI.X.SX32 R13, R21, R2, 0x1, P0 ;  /* 0x00000002150d7211 */ /* 0x000fe400000f0eff */
[C---:B--2---:R-:W-:Y:S01]  /*5ddc0*/  IADD3 R6, P5, PT, R22.reuse, R0, RZ ;  /* 0x0000000016067210 */ /* 0x044fe20007fbe0ff */
[----:B------:R-:W-:Y:S04]  /*5ddd0*/  STL [R1], R8 ;  /* 0x0000000801007387 */ /* 0x000fe80000100800 */
[----:B------:R-:W-:Y:S04]  /*5dde0*/  STL.64 [R1+0x398], R12 ;  /* 0x0003980c01007387 */ /* 0x000fe80000100a00 */
[----:B------:R-:W2:Y:S01]  /*5ddf0*/  LDL.LU R21, [R1+0x18] ;  /* 0x0000180001157983 */ /* 0x000ea20000300800 */
[----:B------:R-:W-:-:S02]  /*5de00*/  LEA.HI.X.SX32 R7, R22, R2, 0x1, P5 ;  /* 0x0000000216077211 */ /* 0x000fc400028f0eff */
[C---:B------:R-:W-:Y:S01]  /*5de10*/  IADD3 R4, P6, PT, R23.reuse, R0, RZ ;  /* 0x0000000017047210 */ /* 0x040fe20007fde0ff */
[----:B------:R-:W3:Y:S04]  /*5de20*/  LDL.LU R19, [R1+0x14] ;  /* 0x0000140001137983 */ /* 0x000ee80000300800 */
[----:B------:R1:W-:Y:S01]  /*5de30*/  STL.64 [R1+0x390], R6 ;  /* 0x0003900601007387 */ /* 0x0003e20000100a00 */
[----:B------:R-:W-:Y:S02]  /*5de40*/  LEA.HI.X.SX32 R5, R23, R2, 0x1, P6 ;  /* 0x0000000217057211 */ /* 0x000fe400030f0eff */
[----:B-1----:R-:W-:-:S03]  /*5de50*/  IADD3 R6, P0, PT, R24, R0, RZ ;  /* 0x0000000018067210 */ /* 0x002fc60007f1e0ff */
[----:B------:R1:W-:Y:S04]  /*5de60*/  STL.64 [R1+0x388], R4 ;  /* 0x0003880401007387 */ /* 0x0003e80000100a00 */
[----:B------:R-:W4:Y:S01]  /*5de70*/  LDL.LU R18, [R1+0x1c] ;  /* 0x00001c0001127983 */ /* 0x000f220000300800 */
[----:B------:R-:W-:Y:S01]  /*5de80*/  LEA.HI.X.SX32 R7, R24, R2, 0x1, P0 ;  /* 0x0000000218077211 */ /* 0x000fe200000f0eff */
[----:B0-----:R-:W-:Y:S02]  /*5de90*/  IMAD R12, R3, 0x2, R8 ;  /* 0x00000002030c7824 */ /* 0x001fe400078e0208 */
[----:B------:R-:W0:Y:S08]  /*5dea0*/  LDC R3, c[0x0][0x3e8] ;  /* 0x0000fa00ff037b82 */ /* 0x000e300000000800 */
[----:B-1----:R-:W1:Y:S01]  /*5deb0*/  LDC R4, c[0x0][0x3e8] ;  /* 0x0000fa00ff047b82 */ /* 0x002e620000000800 */
[----:B------:R5:W-:Y:S04]  /*5dec0*/  STL.64 [R1+0x380], R6 ;  /* 0x0003800601007387 */ /* 0x000be80000100a00 */
[----:B------:R-:W4:Y:S04]  /*5ded0*/  LDL.LU R8, [R1+0x24] ;  /* 0x0000240001087983 */ /* 0x000f280000300800 */
[----:B------:R-:W4:Y:S01]  /*5dee0*/  LDL.LU R20, [R1+0x20] ;  /* 0x0000200001147983 */ /* 0x000f220000300800 */
[----:B0-----:R-:W-:-:S02]  /*5def0*/  IMAD R5, R3, 0x2, R12 ;  /* 0x0000000203057824 */ /* 0x001fc400078e020c */
[----:B------:R-:W5:Y:S01]  /*5df00*/  LDC R3, c[0x0][0x3e8] ;  /* 0x0000fa00ff037b82 */ /* 0x000f620000000800 */
[CC--:B------:R-:W-:Y:S02]  /*5df10*/  IADD3 R16, P5, PT, R25.reuse, R0.reuse, RZ ;  /* 0x0000000019107210 */ /* 0x0c0fe40007fbe0ff */
[C---:B------:R-:W-:Y:S02]  /*5df20*/  IADD3 R14, P6, PT, R26.reuse, R0, RZ ;  /* 0x000000001a0e7210 */ /* 0x040fe40007fde0ff */
[-C--:B------:R-:W-:Y:S02]  /*5df30*/  LEA.HI.X.SX32 R17, R25, R2.reuse, 0x1, P5 ;  /* 0x0000000219117211 */ /* 0x080fe400028f0eff */
[----:B------:R-:W-:Y:S02]  /*5df40*/  LEA.HI.X.SX32 R15, R26, R2, 0x1, P6 ;  /* 0x000000021a0f7211 */ /* 0x000fe400030f0eff */
[----:B-----5:R-:W-:Y:S02]  /*5df50*/  LEA R6, R3, R5, 0x1 ;  /* 0x0000000503067211 */ /* 0x020fe400078e08ff */
[----:B------:R-:W0:Y:S01]  /*5df60*/  LDC R3, c[0x0][0x3e8] ;  /* 0x0000fa00ff037b82 */ /* 0x000e220000000800 */
[----:B------:R-:W-:Y:S04]  /*5df70*/  STL.64 [R1+0x378], R16 ;  /* 0x0003781001007387 */ /* 0x000fe80000100a00 */
[----:B------:R5:W-:Y:S02]  /*5df80*/  STL.64 [R1+0x370], R14 ;  /* 0x0003700e01007387 */ /* 0x000be40000100a00 */
[----:B-----5:R-:W-:-:S04]  /*5df90*/  IADD3 R14, P0, PT, R27, R0, RZ ;  /* 0x000000001b0e7210 */ /* 0x020fc80007f1e0ff */
[----:B------:R-:W-:Y:S01]  /*5dfa0*/  LEA.HI.X.SX32 R15, R27, R2, 0x1, P0 ;  /* 0x000000021b0f7211 */ /* 0x000fe200000f0eff */
[----:B0-----:R-:W-:-:S04]  /*5dfb0*/  IMAD R7, R3, 0x2, R6 ;  /* 0x0000000203077824 */ /* 0x001fc800078e0206 */
[----:B------:R0:W-:Y:S01]  /*5dfc0*/  STL.64 [R1+0x368], R14 ;  /* 0x0003680e01007387 */ /* 0x0001e20000100a00 */
[----:B------:R-:W5:Y:S01]  /*5dfd0*/  LDC R3, c[0x0][0x3e8] ;  /* 0x0000fa00ff037b82 */ /* 0x000f620000000800 */
[----:B-1----:R-:W-:Y:S02]  /*5dfe0*/  IMAD R13, R4, 0x2, R7 ;  /* 0x00000002040d7824 */ /* 0x002fe400078e0207 */
[----:B0-----:R-:W4:Y:S04]  /*5dff0*/  LDL.LU R15, [R1+0x28] ;  /* 0x00002800010f7983 */ /* 0x001f280000300800 */
[----:B------:R-:W4:Y:S04]  /*5e000*/  LDL.LU R10, [R1+0x58] ;  /* 0x00005800010a7983 */ /* 0x000f280000300800 */
[----:B------:R-:W4:Y:S01]  /*5e010*/  LDL R4, [R1+0x54] ;  /* 0x0000540001047983 */ /* 0x000f220000100800 */
[----:B------:R-:W0:Y:S01]  /*5e020*/  LDC R14, c[0x0][0x3e8] ;  /* 0x0000fa00ff0e7b82 */ /* 0x000e220000000800 */
[----:B------:R-:W-:-:S02]  /*5e030*/  IADD3 R16, P6, PT, R29, R0, RZ ;  /* 0x000000001d107210 */ /* 0x000fc40007fde0ff */
[C---:B------:R-:W-:Y:S02]  /*5e040*/  IADD3 R22, P5, PT, R28.reuse, R0, RZ ;  /* 0x000000001c167210 */ /* 0x040fe40007fbe0ff */
[-C--:B------:R-:W-:Y:S02]  /*5e050*/  LEA.HI.X.SX32 R17, R29, R2.reuse, 0x1, P6 ;  /* 0x000000021d117211 */ /* 0x080fe400030f0eff */
[----:B------:R-:W-:Y:S01]  /*5e060*/  LEA.HI.X.SX32 R23, R28, R2, 0x1, P5 ;  /* 0x000000021c177211 */ /* 0x000fe200028f0eff */
[----:B------:R-:W-:Y:S01]  /*5e070*/  STL.64 [R1+0xaa8], R6 ;  /* 0x000aa80601007387 */ /* 0x000fe20000100a00 */
[----:B-----5:R-:W-:-:S03]  /*5e080*/  LEA R3, R3, R29, 0x1 ;  /* 0x0000001d03037211 */ /* 0x020fc600078e08ff */
[----:B------:R-:W-:Y:S04]  /*5e090*/  STL.64 [R1+0x358], R16 ;  /* 0x0003581001007387 */ /* 0x000fe80000100a00 */
[----:B------:R1:W-:Y:S01]  /*5e0a0*/  STL.64 [R1+0x360], R22 ;  /* 0x0003601601007387 */ /* 0x0003e20000100a00 */
[----:B------:R-:W-:-:S04]  /*5e0b0*/  IADD3 R26, P0, PT, R3, R0, RZ ;  /* 0x00000000031a7210 */ /* 0x000fc80007f1e0ff */
[----:B------:R-:W-:Y:S01]  /*5e0c0*/  LEA.HI.X.SX32 R27, R3, R2, 0x1, P0 ;  /* 0x00000002031b7211 */ /* 0x000fe200000f0eff */
[----:B-1----:R-:W5:Y:S04]  /*5e0d0*/  LDL R23, [R1+0x5c] ;  /* 0x00005c0001177983 */ /* 0x002f680000100800 */
[----:B------:R-:W-:Y:S04]  /*5e0e0*/  STL.64 [R1+0xab0], R12 ;  /* 0x000ab00c01007387 */ /* 0x000fe80000100a00 */
[----:B------:R-:W5:Y:S01]  /*5e0f0*/  LDL.LU R3, [R1+0x64] ;  /* 0x0000640001037983 */ /* 0x000f620000300800 */
[----:B0-----:R-:W-:-:S03]  /*5e100*/  IMAD R16, R14, 0x2, R13 ;  /* 0x000000020e107824 */ /* 0x001fc600078e020d */
[----:B------:R-:W5:Y:S01]  /*5e110*/  LDL.LU R22, [R1+0x60] ;  /* 0x0000600001167983 */ /* 0x000f620000300800 */
[----:B------:R-:W0:Y:S03]  /*5e120*/  LDC R14, c[0x0][0x3e8] ;  /* 0x0000fa00ff0e7b82 */ /* 0x000e260000000800 */
[----:B------:R-:W-:Y:S01]  /*5e130*/  STL.64 [R1+0x350], R26 ;  /* 0x0003501a01007387 */ /* 0x000fe20000100a00 */
[----:B0-----:R-:W-:-:S04]  /*5e140*/  IMAD R17, R14, 0x2, R16 ;  /* 0x000000020e117824 */ /* 0x001fc800078e0210 */
[----:B------:R-:W0:Y:S01]  /*5e150*/  LDC R14, c[0x0][0x3e8] ;  /* 0x0000fa00ff0e7b82 */ /* 0x000e220000000800 */
[-C--:B--2---:R-:W-:Y:S02]  /*5e160*/  IADD3 R24, P5, PT, R21, R0.reuse, RZ ;  /* 0x0000000015187210 */ /* 0x084fe40007fbe0ff */
[----:B---3--:R-:W-:Y:S02]  /*5e170*/  IADD3 R6, P6, PT, R19, R0, RZ ;  /* 0x0000000013067210 */ /* 0x008fe40007fde0ff */
[-C--:B------:R-:W-:Y:S02]  /*5e180*/  LEA.HI.X.SX32 R25, R21, R2.reuse, 0x1, P5 ;  /* 0x0000000215197211 */ /* 0x080fe400028f0eff */
[----:B------:R-:W-:-:S03]  /*5e190*/  LEA.HI.X.SX32 R7, R19, R2, 0x1, P6 ;  /* 0x0000000213077211 */ /* 0x000fc600030f0eff */
[----:B------:R4:W-:Y:S04]  /*5e1a0*/  STL.64 [R1+0x348], R24 ;  /* 0x0003481801007387 */ /* 0x0009e80000100a00 */
[----:B------:R-:W2:Y:S04]  /*5e1b0*/  LDL.LU R19, [R1+0x68] ;  /* 0x0000680001137983 */ /* 0x000ea80000300800 */
[----:B------:R1:W-:Y:S04]  /*5e1c0*/  STL.64 [R1+0x340], R6 ;  /* 0x0003400601007387 */ /* 0x0003e80000100a00 */
[----:B------:R-:W-:Y:S01]  /*5e1d0*/  STL.64 [R1+0xaa0], R16 ;  /* 0x000aa01001007387 */ /* 0x000fe20000100a00 */
[----:B----4-:R-:W-:-:S04]  /*5e1e0*/  IADD3 R24, P0, PT, R18, R0, RZ ;  /* 0x0000000012187210 */ /* 0x010fc80007f1e0ff */
[----:B------:R-:W-:Y:S02]  /*5e1f0*/  LEA.HI.X.SX32 R25, R18, R2, 0x1, P0 ;  /* 0x0000000212197211 */ /* 0x000fe400000f0eff */
[-C--:B------:R-:W-:Y:S02]  /*5e200*/  IADD3 R12, P5, PT, R8, R0.reuse, RZ ;  /* 0x00000000080c7210 */ /* 0x080fe40007fbe0ff */
[----:B-1----:R-:W-:Y:S02]  /*5e210*/  IADD3 R6, P6, PT, R20, R0, RZ ;  /* 0x0000000014067210 */ /* 0x002fe40007fde0ff */
[-C--:B------:R-:W-:Y:S02]  /*5e220*/  LEA.HI.X.SX32 R13, R8, R2.reuse, 0x1, P5 ;  /* 0x00000002080d7211 */ /* 0x080fe400028f0eff */
[----:B------:R-:W3:Y:S04]  /*5e230*/  LDL.LU R8, [R1+0x70] ;  /* 0x0000700001087983 */ /* 0x000ee80000300800 */
[----:B------:R1:W-:Y:S04]  /*5e240*/  STL.64 [R1+0x338], R24 ;  /* 0x0003381801007387 */ /* 0x0003e80000100a00 */
[----:B------:R-:W4:Y:S01]  /*5e250*/  LDL.LU R18, [R1+0x6c] ;  /* 0x00006c0001127983 */ /* 0x000f220000300800 */
[----:B------:R-:W-:-:S03]  /*5e260*/  LEA.HI.X.SX32 R7, R20, R2, 0x1, P6 ;  /* 0x0000000214077211 */ /* 0x000fc600030f0eff */
[----:B------:R-:W-:Y:S04]  /*5e270*/  STL.64 [R1+0x330], R12 ;  /* 0x0003300c01007387 */ /* 0x000fe80000100a00 */
[----:B------:R1:W-:Y:S04]  /*5e280*/  STL.64 [R1+0x328], R6 ;  /* 0x0003280601007387 */ /* 0x0003e80000100a00 */
[----:B------:R-:W4:Y:S01]  /*5e290*/  LDL.LU R21, [R1+0x78] ;  /* 0x0000780001157983 */ /* 0x000f220000300800 */
[----:B0-----:R-:W-:Y:S02]  /*5e2a0*/  LEA R28, R14, R17, 0x1 ;  /* 0x000000110e1c7211 */ /* 0x001fe400078e08ff */
[----:B------:R-:W0:Y:S03]  /*5e2b0*/  LDC R14, c[0x0][0x3e8] ;  /* 0x0000fa00ff0e7b82 */ /* 0x000e260000000800 */
[----:B0-----:R-:W-:-:S05]  /*5e2c0*/  IMAD R27, R14, 0x2, R28 ;  /* 0x000000020e1b7824 */ /* 0x001fca00078e021c */
[----:B------:R-:W1:Y:S02]  /*5e2d0*/  LDC R14, c[0x0][0x3e8] ;  /* 0x0000fa00ff0e7b82 */ /* 0x000e640000000800 */
[----:B-1----:R-:W-:-:S06]  /*5e2e0*/  IMAD R25, R14, 0x2, R27 ;  /* 0x000000020e197824 */ /* 0x002fcc00078e021b */
[----:B------:R-:W0:Y:S01]  /*5e2f0*/  LDC R14, c[0x0][0x3e8] ;  /* 0x0000fa00ff0e7b82 */ /* 0x000e220000000800 */
[----:B------:R-:W-:-:S04]  /*5e300*/  IADD3 R6, P6, PT, R4, R0, RZ ;  /* 0x0000000004067210 */ /* 0x000fc80007fde0ff */
[----:B------:R-:W-:-:S03]  /*5e310*/  LEA.HI.X.SX32 R7, R4, R2, 0x1, P6 ;  /* 0x0000000204077211 */ /* 0x000fc600030f0eff */
[----:B------:R-:W1:Y:S01]  /*5e320*/  LDC R4, c[0x0][0x3e8] ;  /* 0x0000fa00ff047b82 */ /* 0x000e620000000800 */
[CC--:B------:R-:W-:Y:S02]  /*5e330*/  IADD3 R16, P0, PT, R15.reuse, R0.reuse, RZ ;  /* 0x000000000f107210 */ /* 0x0c0fe40007f1e0ff */
[----:B------:R-:W-:Y:S02]  /*5e340*/  IADD3 R12, P5, PT, R10, R0, RZ ;  /* 0x000000000a0c7210 */ /* 0x000fe40007fbe0ff */
[----:B0-----:R-:W-:Y:S02]  /*5e350*/  LEA R26, R14, R25, 0x1 ;  /* 0x000000190e1a7211 */ /* 0x001fe400078e08ff */
[-C--:B------:R-:W-:Y:S02]  /*5e360*/  LEA.HI.X.SX32 R17, R15, R2.reuse, 0x1, P0 ;  /* 0x000000020f117211 */ /* 0x080fe400000f0eff */
[----:B------:R-:W-:-:S03]  /*5e370*/  LEA.HI.X.SX32 R13, R10, R2, 0x1, P5 ;  /* 0x000000020a0d7211 */ /* 0x000fc600028f0eff */
[----:B------:R-:W-:Y:S04]  /*5e380*/  STL.64 [R1+0x320], R16 ;  /* 0x0003201001007387 */ /* 0x000fe80000100a00 */
[----:B------:R-:W4:Y:S04]  /*5e390*/  LDL.LU R10, [R1+0x88] ;  /* 0x00008800010a7983 */ /* 0x000f280000300800 */
[----:B------:R-:W-:Y:S04]  /*5e3a0*/  STL.64 [R1+0x318], R12 ;  /* 0x0003180c01007387 */ /* 0x000fe80000100a00 */
[----:B------:R-:W4:Y:S04]  /*5e3b0*/  LDL.LU R20, [R1+0x84] ;  /* 0x0000840001147983 */ /* 0x000f280000300800 */
[----:B------:R5:W-:Y:S01]  /*5e3c0*/  STL.64 [R1+0x310], R6 ;  /* 0x0003100601007387 */ /* 0x000be20000100a00 */
[----:B-1----:R-:W-:-:S02]  /*5e3d0*/  IMAD R24, R4, 0x2, R26 ;  /* 0x0000000204187824 */ /* 0x002fc400078e021a */
[----:B------:R-:W0:Y:S01]  /*5e3e0*/  LDC R4, c[0x0][0x3e8] ;  /* 0x0000fa00ff047b82 */ /* 0x000e220000000800 */
[-C--:B-----5:R-:W-:Y:S02]  /*5e3f0*/  IADD3 R6, P0, PT, R23, R0.reuse, RZ ;  /* 0x0000000017067210 */ /* 0x0a0fe40007f1e0ff */
[----:B------:R-:W-:Y:S02]  /*5e400*/  IADD3 R14, P5, PT, R3, R0, RZ ;  /* 0x00000000030e7210 */ /* 0x000fe40007fbe0ff */
[-C--:B------:R-:W-:Y:S02]  /*5e410*/  LEA.HI.X.SX32 R7, R23, R2.reuse, 0x1, P0 ;  /* 0x0000000217077211 */ /* 0x080fe400000f0eff */
[----:B------:R-:W-:Y:S01]  /*5e420*/  LEA.HI.X.SX32 R15, R3, R2, 0x1, P5 ;  /* 0x00000002030f7211 */ /* 0x000fe200028f0eff */
[----:B------:R-:W-:Y:S04]  /*5e430*/  STL.64 [R1+0xa98], R26 ;  /* 0x000a981a01007387 */ /* 0x000fe80000100a00 */
[----:B------:R1:W-:Y:S01]  /*5e440*/  STL.64 [R1+0x308], R6 ;  /* 0x0003080601007387 */ /* 0x0003e20000100a00 */
[C---:B------:R-:W-:Y:S01]  /*5e450*/  IADD3 R12, P6, PT, R22.reuse, R0, RZ ;  /* 0x00000000160c7210 */ /* 0x040fe20007fde0ff */
[----:B------:R-:W5:Y:S02]  /*5e460*/  LDC R3, c[0x0][0x3e8] ;  /* 0x0000fa00ff037b82 */ /* 0x000f640000000800 */
[----:B-1----:R-:W4:Y:S04]  /*5e470*/  LDL.LU R6, [R1+0x8c] ;  /* 0x00008c0001067983 */ /* 0x002f280000300800 */
[----:B------:R-:W-:Y:S04]  /*5e480*/  STL.64 [R1+0xab8], R24 ;  /* 0x000ab81801007387 */ /* 0x000fe80000100a00 */
[----:B------:R1:W-:Y:S01]  /*5e490*/  STL.64 [R1+0x300], R14 ;  /* 0x0003000e01007387 */ /* 0x0003e20000100a00 */
[----:B------:R-:W-:Y:S01]  /*5e4a0*/  LEA.HI.X.SX32 R13, R22, R2, 0x1, P6 ;  /* 0x00000002160d7211 */ /* 0x000fe200030f0eff */
[----:B0-----:R-:W-:-:S02]  /*5e4b0*/  IMAD R4, R4, 0x2, R24 ;  /* 0x0000000204047824 */ /* 0x001fc400078e0218 */
[----:B-1----:R-:W4:Y:S04]  /*5e4c0*/  LDL.LU R14, [R1+0x9c] ;  /* 0x00009c00010e7983 */ /* 0x002f280000300800 */
[----:B------:R-:W4:Y:S04]  /*5e4d0*/  LDL.LU R15, [R1+0x98] ;  /* 0x00009800010f7983 */ /* 0x000f280000300800 */
[----:B------:R-:W4:Y:S04]  /*5e4e0*/  LDL.LU R7, [R1+0x94] ;  /* 0x0000940001077983 */ /* 0x000f280000300800 */
[----:B------:R4:W-:Y:S04]  /*5e4f0*/  STL.64 [R1+0x2f8], R12 ;  /* 0x0002f80c01007387 */ /* 0x0009e80000100a00 */
[----:B------:R-:W-:Y:S04]  /*5e500*/  STL.64 [R1+0xac0], R4 ;  /* 0x000ac00401007387 */ /* 0x000fe80000100a00 */
[----:B------:R-:W4:Y:S01]  /*5e510*/  LDL.LU R29, [R1+0x90] ;  /* 0x00009000011d7983 */ /* 0x000f220000300800 */
[----:B--2---:R-:W-:-:S04]  /*5e520*/  IADD3 R24, P0, PT, R19, R0, RZ ;  /* 0x0000000013187210 */ /* 0x004fc80007f1e0ff */
[----:B------:R-:W-:Y:S02]  /*5e530*/  LEA.HI.X.SX32 R25, R19, R2, 0x1, P0 ;  /* 0x0000000213197211 */ /* 0x000fe400000f0eff */
[----:B------:R-:W2:Y:S04]  /*5e540*/  LDL.LU R19, [R1+0x80] ;  /* 0x0000800001137983 */ /* 0x000ea80000300800 */
[----:B------:R0:W-:Y:S01]  /*5e550*/  STL.64 [R1+0x2f0], R24 ;  /* 0x0002f01801007387 */ /* 0x0001e20000100a00 */
[-C--:B---3--:R-:W-:Y:S02]  /*5e560*/  IADD3 R16, P5, PT, R8, R0.reuse, RZ ;  /* 0x0000000008107210 */ /* 0x088fe40007fbe0ff */
[----:B----4-:R-:W-:Y:S02]  /*5e570*/  IADD3 R12, P6, PT, R18, R0, RZ ;  /* 0x00000000120c7210 */ /* 0x010fe40007fde0ff */
[----:B------:R-:W-:-:S02]  /*5e580*/  LEA.HI.X.SX32 R17, R8, R2, 0x1, P5 ;  /* 0x0000000208117211 */ /* 0x000fc400028f0eff */
[----:B------:R-:W-:Y:S02]  /*5e590*/  LEA.HI.X.SX32 R13, R18, R2, 0x1, P6 ;  /* 0x00000002120d7211 */ /* 0x000fe400030f0eff */
[----:B-----5:R-:W-:Y:S01]  /*5e5a0*/  LEA R23, R3, R4, 0x1 ;  /* 0x0000000403177211 */ /* 0x020fe200078e08ff */
[----:B------:R-:W1:Y:S01]  /*5e5b0*/  LDC R8, c[0x0][0x3e8] ;  /* 0x0000fa00ff087b82 */ /* 0x000e620000000800 */
[----:B------:R3:W-:Y:S01]  /*5e5c0*/  STL.64 [R1+0x2e8], R16 ;  /* 0x0002e81001007387 */ /* 0x0007e20000100a00 */
[----:B0-----:R-:W-:-:S03]  /*5e5d0*/  IADD3 R24, P0, PT, R21, R0, RZ ;  /* 0x0000000015187210 */ /* 0x001fc60007f1e0ff */
[----:B------:R0:W-:Y:S03]  /*5e5e0*/  STL.64 [R1+0x2e0], R12 ;  /* 0x0002e00c01007387 */ /* 0x0001e60000100a00 */
[----:B------:R-:W4:Y:S01]  /*5e5f0*/  LDC R3, c[0x0][0x3e8] ;  /* 0x0000fa00ff037b82 */ /* 0x000f220000000800 */
[----:B------:R-:W-:Y:S01]  /*5e600*/  LEA.HI.X.SX32 R25, R21, R2, 0x1, P0 ;  /* 0x0000000215197211 */ /* 0x000fe200000f0eff */
[----:B---3--:R-:W3:Y:S04]  /*5e610*/  LDL.LU R16, [R1+0x7c] ;  /* 0x00007c0001107983 */ /* 0x008ee80000300800 */
[----:B------:R-:W5:Y:S04]  /*5e620*/  LDL.LU R17, [R1+0x74] ;  /* 0x0000740001117983 */ /* 0x000f680000300800 */
[----:B------:R-:W2:Y:S01]  /*5e630*/  LDL.LU R21, [R1+0x50] ;  /* 0x0000500001157983 */ /* 0x000ea20000300800 */
[----:B------:R-:W-:-:S02]  /*5e640*/  IMAD.MOV.U32 R18, RZ, RZ, R9 ;  /* 0x000000ffff127224 */ /* 0x000fc400078e0009 */
[----:B------:R-:W0:Y:S01]  /*5e650*/  LDC R9, c[0x0][0x3e8] ;  /* 0x0000fa00ff097b82 */ /* 0x000e220000000800 */
[----:B------:R0:W-:Y:S01]  /*5e660*/  STL.64 [R1+0x2d8], R24 ;  /* 0x0002d81801007387 */ /* 0x0001e20000100a00 */
[----:B----4-:R-:W-:-:S05]  /*5e670*/  IMAD R3, R3, 0x2, R23 ;  /* 0x0000000203037824 */ /* 0x010fca00078e0217 */
[----:B-1----:R-:W-:-:S05]  /*5e680*/  LEA R8, R8, R3, 0x1 ;  /* 0x0000000308087211 */ /* 0x002fca00078e08ff */
[----:B0-----:R-:W-:Y:S01]  /*5e690*/  IMAD R9, R9, 0x2, R8 ;  /* 0x0000000209097824 */ /* 0x001fe200078e0208 */
[-C--:B------:R-:W-:Y:S02]  /*5e6a0*/  IADD3 R12, P5, PT, R10, R0.reuse, RZ ;  /* 0x000000000a0c7210 */ /* 0x080fe40007fbe0ff */
[----:B------:R-:W-:Y:S02]  /*5e6b0*/  IADD3 R4, P6, PT, R20, R0, RZ ;  /* 0x0000000014047210 */ /* 0x000fe40007fde0ff */
[-C--:B------:R-:W-:Y:S02]  /*5e6c0*/  LEA.HI.X.SX32 R13, R10, R2.reuse, 0x1, P5 ;  /* 0x000000020a0d7211 */ /* 0x080fe400028f0eff */
[----:B------:R-:W0:Y:S01]  /*5e6d0*/  LDC R10, c[0x0][0x3e8] ;  /* 0x0000fa00ff0a7b82 */ /* 0x000e220000000800 */
[----:B------:R-:W-:Y:S01]  /*5e6e0*/  LEA.HI.X.SX32 R5, R20, R2, 0x1, P6 ;  /* 0x0000000214057211 */ /* 0x000fe200030f0eff */
[----:B------:R-:W-:Y:S01]  /*5e6f0*/  IMAD.MOV.U32 R20, RZ, RZ, R11 ;  /* 0x000000ffff147224 */ /* 0x000fe200078e000b */
[----:B------:R1:W-:Y:S05]  /*5e700*/  STL.64 [R1+0x250], R12 ;  /* 0x0002500c01007387 */ /* 0x0003ea0000100a00 */
[----:B------:R-:W4:Y:S01]  /*5e710*/  LDC R11, c[0x0][0x3e8] ;  /* 0x0000fa00ff0b7b82 */ /* 0x000f220000000800 */
[----:B------:R0:W-:Y:S04]  /*5e720*/  STL.64 [R1+0x248], R4 ;  /* 0x0002480401007387 */ /* 0x0001e80000100a00 */
[----:B------:R-:W5:Y:S01]  /*5e730*/  LDL.LU R22, [R1+0x4c] ;  /* 0x00004c0001167983 */ /* 0x000f620000300800 */
[----:B------:R-:W-:-:S04]  /*5e740*/  IADD3 R24, P0, PT, R6, R0, RZ ;  /* 0x0000000006187210 */ /* 0x000fc80007f1e0ff */
[----:B------:R-:W-:Y:S02]  /*5e750*/  LEA.HI.X.SX32 R25, R6, R2, 0x1, P0 ;  /* 0x0000000206197211 */ /* 0x000fe400000f0eff */
[CC--:B-1----:R-:W-:Y:S02]  /*5e760*/  IADD3 R12, P5, PT, R14.reuse, R0.reuse, RZ ;  /* 0x000000000e0c7210 */ /* 0x0c2fe40007fbe0ff */
[C---:B0-----:R-:W-:Y:S02]  /*5e770*/  IADD3 R4, P6, PT, R15.reuse, R0, RZ ;  /* 0x000000000f047210 */ /* 0x041fe40007fde0ff */
[-C--:B------:R-:W-:Y:S02]  /*5e780*/  LEA.HI.X.SX32 R13, R14, R2.reuse, 0x1, P5 ;  /* 0x000000020e0d7211 */ /* 0x080fe400028f0eff */
[----:B------:R-:W0:Y:S01]  /*5e790*/  LDC R14, c[0x0][0x3e8] ;  /* 0x0000fa00ff0e7b82 */ /* 0x000e220000000800 */
[----:B------:R1:W-:Y:S01]  /*5e7a0*/  STL.64 [R1+0x240], R24 ;  /* 0x0002401801007387 */ /* 0x0003e20000100a00 */
[----:B------:R-:W-:-:S06]  /*5e7b0*/  LEA.HI.X.SX32 R5, R15, R2, 0x1, P6 ;  /* 0x000000020f057211 */ /* 0x000fcc00030f0eff */
[----:B------:R-:W0:Y:S01]  /*5e7c0*/  LDC R15, c[0x0][0x3e8] ;  /* 0x0000fa00ff0f7b82 */ /* 0x000e220000000800 */
[----:B------:R-:W5:Y:S04]  /*5e7d0*/  LDL.LU R6, [R1+0x44] ;  /* 0x0000440001067983 */ /* 0x000f680000300800 */
[----:B------:R4:W-:Y:S04]  /*5e7e0*/  STL.64 [R1+0x238], R12 ;  /* 0x0002380c01007387 */ /* 0x0009e80000100a00 */
[----:B------:R-:W-:Y:S01]  /*5e7f0*/  STL.64 [R1+0x230], R4 ;  /* 0x0002300401007387 */ /* 0x000fe20000100a00 */
[----:B-1----:R-:W-:-:S04]  /*5e800*/  IADD3 R24, P0, PT, R7, R0, RZ ;  /* 0x0000000007187210 */ /* 0x002fc80007f1e0ff */
[----:B------:R-:W-:Y:S01]  /*5e810*/  LEA.HI.X.SX32 R25, R7, R2, 0x1, P0 ;  /* 0x0000000207197211 */ /* 0x000fe200000f0eff */
[----:B------:R-:W-:Y:S02]  /*5e820*/  IMAD.MOV.U32 R7, RZ, RZ, R18 ;  /* 0x000000ffff077224 */ /* 0x000fe400078e0012 */
[----:B------:R-:W1:Y:S01]  /*5e830*/  LDC R18, c[0x0][0x3e8] ;  /* 0x0000fa00ff127b82 */ /* 0x000e620000000800 */
[----:B------:R-:W-:Y:S02]  /*5e840*/  LEA R10, R10, R9, 0x1 ;  /* 0x000000090a0a7211 */ /* 0x000fe400078e08ff */
[----:B----4-:R-:W-:-:S03]  /*5e850*/  IADD3 R12, P5, PT, R29, R0, RZ ;  /* 0x000000001d0c7210 */ /* 0x010fc60007fbe0ff */
[----:B------:R-:W-:Y:S01]  /*5e860*/  IMAD R11, R11, 0x2, R10 ;  /* 0x000000020b0b7824 */ /* 0x000fe200078e020a */
[----:B------:R-:W-:-:S03]  /*5e870*/  LEA.HI.X.SX32 R13, R29, R2, 0x1, P5 ;  /* 0x000000021d0d7211 */ /* 0x000fc600028f0eff */
[----:B0-----:R-:W-:Y:S01]  /*5e880*/  IMAD R14, R14, 0x2, R11 ;  /* 0x000000020e0e7824 */ /* 0x001fe200078e020b */
[----:B------:R0:W-:Y:S04]  /*5e890*/  STL.64 [R1+0xa90], R10 ;  /* 0x000a900a01007387 */ /* 0x0001e80000100a00 */
[----:B------:R-:W-:Y:S01]  /*5e8a0*/  LEA R15, R15, R14, 0x1 ;  /* 0x0000000e0f0f7211 */ /* 0x000fe200078e08ff */
[----:B0-----:R-:W4:Y:S04]  /*5e8b0*/  LDL.LU R10, [R1+0x40] ;  /* 0x00004000010a7983 */ /* 0x001f280000300800 */
[----:B------:R3:W-:Y:S04]  /*5e8c0*/  STL.64 [R1+0x228], R24 ;  /* 0x0002281801007387 */ /* 0x0007e80000100a00 */
[----:B------:R5:W-:Y:S04]  /*5e8d0*/  STL.64 [R1+0x220], R12 ;  /* 0x0002200c01007387 */ /* 0x000be80000100a00 */
[----:B------:R-:W4:Y:S01]  /*5e8e0*/  LDL.LU R29, [R1+0x30] ;  /* 0x00003000011d7983 */ /* 0x000f220000300800 */
[----:B-1----:R-:W-:Y:S01]  /*5e8f0*/  IMAD R18, R18, 0x2, R15 ;  /* 0x0000000212127824 */ /* 0x002fe200078e020f */
[----:B--2---:R-:W-:-:S04]  /*5e900*/  IADD3 R4, P6, PT, R19, R0, RZ ;  /* 0x0000000013047210 */ /* 0x004fc80007fde0ff */
[----:B------:R-:W-:Y:S02]  /*5e910*/  LEA.HI.X.SX32 R5, R19, R2, 0x1, P6 ;  /* 0x0000000213057211 */ /* 0x000fe400030f0eff */
[----:B------:R-:W0:Y:S03]  /*5e920*/  LDC R19, c[0x0][0x3e8] ;  /* 0x0000fa00ff137b82 */ /* 0x000e260000000800 */
[----:B------:R1:W-:Y:S04]  /*5e930*/  STL.64 [R1+0x218], R4 ;  /* 0x0002180401007387 */ /* 0x0003e80000100a00 */
[----:B------:R-:W2:Y:S01]  /*5e940*/  LDL.LU R11, [R1+0xc] ;  /* 0x00000c00010b7983 */ /* 0x000ea20000300800 */
[----:B---3--:R-:W-:-:S02]  /*5e950*/  IADD3 R24, P0, PT, R16, R0, RZ ;  /* 0x0000000010187210 */ /* 0x008fc40007f1e0ff */
[-C--:B-----5:R-:W-:Y:S02]  /*5e960*/  IADD3 R12, P5, PT, R17, R0.reuse, RZ ;  /* 0x00000000110c7210 */ /* 0x0a0fe40007fbe0ff */
[----:B-1----:R-:W-:Y:S02]  /*5e970*/  IADD3 R4, P6, PT, R21, R0, RZ ;  /* 0x0000000015047210 */ /* 0x002fe40007fde0ff */
[-C--:B------:R-:W-:Y:S02]  /*5e980*/  LEA.HI.X.SX32 R25, R16, R2.reuse, 0x1, P0 ;  /* 0x0000000210197211 */ /* 0x080fe400000f0eff */
[-C--:B------:R-:W-:Y:S02]  /*5e990*/  LEA.HI.X.SX32 R13, R17, R2.reuse, 0x1, P5 ;  /* 0x00000002110d7211 */ /* 0x080fe400028f0eff */
[----:B------:R-:W-:Y:S02]  /*5e9a0*/  LEA.HI.X.SX32 R5, R21, R2, 0x1, P6 ;  /* 0x0000000215057211 */ /* 0x000fe400030f0eff */
[----:B0-----:R-:W-:Y:S01]  /*5e9b0*/  LEA R19, R19, R18, 0x1 ;  /* 0x0000001213137211 */ /* 0x001fe200078e08ff */
[----:B------:R-:W-:Y:S01]  /*5e9c0*/  IMAD.MOV.U32 R16, RZ, RZ, R20 ;  /* 0x000000ffff107224 */ /* 0x000fe200078e0014 */
[----:B------:R-:W-:Y:S04]  /*5e9d0*/  STL.64 [R1+0x210], R24 ;  /* 0x0002101801007387 */ /* 0x000fe80000100a00 */
[----:B------:R-:W-:Y:S04]  /*5e9e0*/  STL.64 [R1+0x208], R12 ;  /* 0x0002080c01007387 */ /* 0x000fe80000100a00 */
[----:B------:R-:W3:Y:S04]  /*5e9f0*/  LDL.LU R26, [R1+0x2c] ;  /* 0x00002c00011a7983 */ /* 0x000ee80000300800 */
[----:B------:R-:W-:Y:S04]  /*5ea00*/  STL.64 [R1+0x200], R4 ;  /* 0x0002000401007387 */ /* 0x000fe80000100a00 */
[----:B------:R-:W5:Y:S04]  /*5ea10*/  LDL.LU R17, [R1+0x4] ;  /* 0x0000040001117983 */ /* 0x000f680000300800 */
[----:B------:R-:W2:Y:S04]  /*5ea20*/  LDL.LU R27, [R1] ;  /* 0x00000000011b7983 */ /* 0x000ea80000300800 */
[----:B------:R0:W-:Y:S01]  /*5ea30*/  STL.64 [R1+0xa88], R18 ;  /* 0x000a881201007387 */ /* 0x0001e20000100a00 */
[----:B------:R-:W1:Y:S08]  /*5ea40*/  LDC R20, c[0x0][0x3e8] ;  /* 0x0000fa00ff147b82 */ /* 0x000e700000000800 */
[----:B------:R-:W1:Y:S01]  /*5ea50*/  LDC R21, c[0x0][0x3e8] ;  /* 0x0000fa00ff157b82 */ /* 0x000e620000000800 */
[----:B0-----:R-:W2:Y:S01]  /*5ea60*/  LDL.LU R18, [R1+0x48] ;  /* 0x0000480001127983 */ /* 0x001ea20000300800 */
[----:B-1----:R-:W-:-:S03]  /*5ea70*/  IMAD R20, R20, 0x2, R19 ;  /* 0x0000000214147824 */ /* 0x002fc600078e0213 */
[----:B------:R-:W3:Y:S02]  /*5ea80*/  LDL.LU R19, [R1+0x3c] ;  /* 0x00003c0001137983 */ /* 0x000ee40000300800 */
[----:B------:R-:W-:Y:S02]  /*5ea90*/  LEA R21, R21, R20, 0x1 ;  /* 0x0000001415157211 */ /* 0x000fe400078e08ff */
[----:B------:R-:W-:-:S04]  /*5eaa0*/  IADD3 R4, P0, PT, R22, R0, RZ ;  /* 0x0000000016047210 */ /* 0x000fc80007f1e0ff */
[----:B------:R-:W-:Y:S02]  /*5eab0*/  LEA.HI.X.SX32 R5, R22, R2, 0x1, P0 ;  /* 0x0000000216057211 */ /* 0x000fe400000f0eff */
[----:B------:R-:W0:Y:S03]  /*5eac0*/  LDC R22, c[0x0][0x3e8] ;  /* 0x0000fa00ff167b82 */ /* 0x000e260000000800 */
[----:B------:R1:W-:Y:S04]  /*5ead0*/  STL.64 [R1+0x1f8], R4 ;  /* 0x0001f80401007387 */ /* 0x0003e80000100a00 */
[----:B-1----:R-:W5:Y:S01]  /*5eae0*/  LDL.LU.64 R4, [R1+0xac0] ;  /* 0x000ac00001047983 */ /* 0x002f620000300a00 */
[----:B------:R-:W-:-:S04]  /*5eaf0*/  IADD3 R12, P6, PT, R6, R0, RZ ;  /* 0x00000000060c7210 */ /* 0x000fc80007fde0ff */
[----:B------:R-:W-:Y:S02]  /*5eb00*/  LEA.HI.X.SX32 R13, R6, R2, 0x1, P6 ;  /* 0x00000002060d7211 */ /* 0x000fe400030f0eff */
[----:B--2---:R-:W-:-:S04]  /*5eb10*/  IADD3 R24, P5, PT, R18, R0, RZ ;  /* 0x0000000012187210 */ /* 0x004fc80007fbe0ff */
[----:B------:R-:W-:Y:S01]  /*5eb20*/  LEA.HI.X.SX32 R25, R18, R2, 0x1, P5 ;  /* 0x0000000212197211 */ /* 0x000fe200028f0eff */
[----:B0-----:R-:W-:Y:S01]  /*5eb30*/  IMAD R22, R22, 0x2, R21 ;  /* 0x0000000216167824 */ /* 0x001fe200078e0215 */
[----:B------:R-:W0:Y:S03]  /*5eb40*/  LDC R18, c[0x0][0x3e8] ;  /* 0x0000fa00ff127b82 */ /* 0x000e260000000800 */
[----:B------:R-:W-:Y:S04]  /*5eb50*/  STL.64 [R1+0x1f0], R24 ;  /* 0x0001f01801007387 */ /* 0x000fe80000100a00 */
[----:B------:R1:W-:Y:S04]  /*5eb60*/  STL.64 [R1+0xa80], R20 ;  /* 0x000a801401007387 */ /* 0x0003e80000100a00 */
[----:B------:R3:W-:Y:S04]  /*5eb70*/  STL.64 [R1+0x1e8], R12 ;  /* 0x0001e80c01007387 */ /* 0x0007e80000100a00 */
[----:B-1----:R-:W2:Y:S01]  /*5eb80*/  LDL.LU R20, [R1+0x38] ;  /* 0x0000380001147983 */ /* 0x002ea20000300800 */
[----:B----4-:R-:W-:-:S02]  /*5eb90*/  IADD3 R24, P0, PT, R10, R0, RZ ;  /* 0x000000000a187210 */ /* 0x010fc40007f1e0ff */
[C---:B---3--:R-:W-:Y:S02]  /*5eba0*/  IADD3 R12, P5, PT, R19.reuse, R0, RZ ;  /* 0x00000000130c7210 */ /* 0x048fe40007fbe0ff */
[-C--:B------:R-:W-:Y:S02]  /*5ebb0*/  LEA.HI.X.SX32 R25, R10, R2.reuse, 0x1, P0 ;  /* 0x000000020a197211 */ /* 0x080fe400000f0eff */
[----:B------:R-:W-:Y:S01]  /*5ebc0*/  LEA.HI.X.SX32 R13, R19, R2, 0x1, P5 ;  /* 0x00000002130d7211 */ /* 0x000fe200028f0eff */
[----:B------:R-:W-:Y:S01]  /*5ebd0*/  IMAD.MOV.U32 R21, RZ, RZ, R7 ;  /* 0x000000ffff157224 */ /* 0x000fe200078e0007 */
[----:B------:R-:W1:Y:S01]  /*5ebe0*/  LDC R19, c[0x0][0x3e8] ;  /* 0x0000fa00ff137b82 */ /* 0x000e620000000800 */
[----:B------:R3:W-:Y:S04]  /*5ebf0*/  STL.64 [R1+0x1e0], R24 ;  /* 0x0001e01801007387 */ /* 0x0007e80000100a00 */
[----:B---3--:R-:W3:Y:S04]  /*5ec00*/  LDL.LU.64 R24, [R1+0xab8] ;  /* 0x000ab80001187983 */ /* 0x008ee80000300a00 */
[----:B------:R4:W-:Y:S04]  /*5ec10*/  STL.64 [R1+0x1d8], R12 ;  /* 0x0001d80c01007387 */ /* 0x0009e80000100a00 */
[----:B----4-:R-:W4:Y:S01]  /*5ec20*/  LDL.LU.64 R12, [R1+0xab0] ;  /* 0x000ab000010c7983 */ /* 0x010f220000300a00 */
[----:B0-----:R-:W-:-:S02]  /*5ec30*/  LEA R10, R18, R22, 0x1 ;  /* 0x00000016120a7211 */ /* 0x001fc400078e08ff */
[----:B--2---:R-:W-:-:S04]  /*5ec40*/  IADD3 R6, P6, PT, R20, R0, RZ ;  /* 0x0000000014067210 */ /* 0x004fc80007fde0ff */
[----:B------:R-:W-:-:S05]  /*5ec50*/  LEA.HI.X.SX32 R7, R20, R2, 0x1, P6 ;  /* 0x0000000214077211 */ /* 0x000fca00030f0eff */
[----:B------:R0:W-:Y:S02]  /*5ec60*/  STL.64 [R1+0x1d0], R6 ;  /* 0x0001d00601007387 */ /* 0x0001e40000100a00 */
[----:B0-----:R-:W-:Y:S01]  /*5ec70*/  IMAD.MOV.U32 R7, RZ, RZ, R21 ;  /* 0x000000ffff077224 */ /* 0x001fe200078e0015 */
[----:B------:R-:W-:-:S04]  /*5ec80*/  IADD3 R6, P0, PT, R21, R0, RZ ;  /* 0x0000000015067210 */ /* 0x000fc80007f1e0ff */
[----:B------:R-:W-:-:S05]  /*5ec90*/  LEA.HI.X.SX32 R7, R7, R2, 0x1, P0 ;  /* 0x0000000207077211 */ /* 0x000fca00000f0eff */
[----:B------:R0:W-:Y:S04]  /*5eca0*/  STL.64 [R1+0x1c8], R6 ;  /* 0x0001c80601007387 */ /* 0x0001e80000100a00 */
[----:B0-----:R-:W2:Y:S01]  /*5ecb0*/  LDL.LU.64 R6, [R1+0xaa8] ;  /* 0x000aa80001067983 */ /* 0x001ea20000300a00 */
[----:B-1----:R-:W-:Y:S02]  /*5ecc0*/  IMAD R21, R19, 0x2, R10 ;  /* 0x0000000213157824 */ /* 0x002fe400078e020a */
[----:B------:R-:W0:Y:S01]  /*5ecd0*/  LDC R10, c[0x0][0x3e8] ;  /* 0x0000fa00ff0a7b82 */ /* 0x000e220000000800 */
[----:B------:R-:W-:Y:S02]  /*5ece0*/  LEA R21, R18, R22, 0x1 ;  /* 0x0000001612157211 */ /* 0x000fe400078e08ff */
[----:B------:R-:W-:-:S03]  /*5ecf0*/  IADD3 R20, P5, PT, R29, R0, RZ ;  /* 0x000000001d147210 */ /* 0x000fc60007fbe0ff */
[----:B------:R-:W-:-:S04]  /*5ed00*/  IMAD R21, R19, 0x2, R21 ;  /* 0x0000000213157824 */ /* 0x000fc800078e0215 */
[----:B0-----:R-:W-:Y:S01]  /*5ed10*/  IMAD R10, R10, 0x2, R21 ;  /* 0x000000020a0a7824 */ /* 0x001fe200078e0215 */
[----:B------:R-:W-:Y:S02]  /*5ed20*/  LEA.HI.X.SX32 R21, R29, R2, 0x1, P5 ;  /* 0x000000021d157211 */ /* 0x000fe400028f0eff */
[----:B------:R-:W0:Y:S02]  /*5ed30*/  LDC R29, c[0x0][0x3e8] ;  /* 0x0000fa00ff1d7b82 */ /* 0x000e240000000800 */
[----:B------:R-:W-:Y:S04]  /*5ed40*/  STL [R1+0x10], R10 ;  /* 0x0000100a01007387 */ /* 0x000fe80000100800 */
[----:B------:R1:W-:Y:S02]  /*5ed50*/  STL.64 [R1+0x1c0], R20 ;  /* 0x0001c01401007387 */ /* 0x0003e40000100a00 */
[----:B-1----:R-:W-:-:S02]  /*5ed60*/  IADD3 R20, P0, PT, R16, R0, RZ ;  /* 0x0000000010147210 */ /* 0x002fc40007f1e0ff */
[----:B------:R-:W-:Y:S01]  /*5ed70*/  MOV R21, R16 ;  /* 0x0000001000157202 */ /* 0x000fe20000000f00 */
[----:B0-----:R-:W-:Y:S02]  /*5ed80*/  IMAD R16, R29, 0x2, R10 ;  /* 0x000000021d107824 */ /* 0x001fe400078e020a */
[----:B------:R-:W0:Y:S01]  /*5ed90*/  LDC R29, c[0x0][0x3e8] ;  /* 0x0000fa00ff1d7b82 */ /* 0x000e220000000800 */
[----:B------:R-:W-:-:S04]  /*5eda0*/  IADD3 R18, P6, PT, R11, R0, RZ ;  /* 0x000000000b127210 */ /* 0x000fc80007fde0ff */
[----:B------:R-:W-:-:S05]  /*5edb0*/  LEA.HI.X.SX32 R19, R11, R2, 0x1, P6 ;  /* 0x000000020b137211 */ /* 0x000fca00030f0eff */
[----:B------:R-:W-:Y:S04]  /*5edc0*/  STL.64 [R1+0x1b8], R18 ;  /* 0x0001b81201007387 */ /* 0x000fe80000100a00 */
[----:B------:R0:W-:Y:S02]  /*5edd0*/  STL [R1+0xc], R16 ;  /* 0x00000c1001007387 */ /* 0x0001e40000100800 */
[----:B0-----:R-:W-:Y:S02]  /*5ede0*/  IMAD R16, R29, 0x2, R16 ;  /* 0x000000021d107824 */ /* 0x001fe400078e0210 */
[----:B------:R-:W0:Y:S01]  /*5edf0*/  LDC R29, c[0x0][0x3e8] ;  /* 0x0000fa00ff1d7b82 */ /* 0x000e220000000800 */
[-C--:B-----5:R-:W-:Y:S02]  /*5ee00*/  IADD3 R10, P6, PT, R17, R0.reuse, RZ ;  /* 0x00000000110a7210 */ /* 0x0a0fe40007fde0ff */
[----:B------:R-:W-:-:S02]  /*5ee10*/  IADD3 R18, P5, PT, R26, R0, RZ ;  /* 0x000000001a127210 */ /* 0x000fc40007fbe0ff */
[-C--:B------:R-:W-:Y:S02]  /*5ee20*/  LEA.HI.X.SX32 R21, R21, R2.reuse, 0x1, P0 ;  /* 0x0000000215157211 */ /* 0x080fe400000f0eff */
[-C--:B------:R-:W-:Y:S02]  /*5ee30*/  LEA.HI.X.SX32 R11, R17, R2.reuse, 0x1, P6 ;  /* 0x00000002110b7211 */ /* 0x080fe400030f0eff */
[----:B------:R-:W-:Y:S01]  /*5ee40*/  LEA.HI.X.SX32 R19, R26, R2, 0x1, P5 ;  /* 0x000000021a137211 */ /* 0x000fe200028f0eff */
[----:B------:R-:W-:Y:S04]  /*5ee50*/  STL.64 [R1+0x1b0], R20 ;  /* 0x0001b01401007387 */ /* 0x000fe80000100a00 */
[----:B------:R-:W-:Y:S04]  /*5ee60*/  STL [R1+0x8], R16 ;  /* 0x0000081001007387 */ /* 0x000fe80000100800 */
[----:B------:R1:W-:Y:S04]  /*5ee70*/  STL.64 [R1+0x1a0], R10 ;  /* 0x0001a00a01007387 */ /* 0x0003e80000100a00 */
[----:B------:R0:W-:Y:S01]  /*5ee80*/  STL.64 [R1+0x1a8], R18 ;  /* 0x0001a81201007387 */ /* 0x0001e20000100a00 */
[----:B-1----:R-:W-:-:S02]  /*5ee90*/  IADD3 R10, P0, PT, R27, R0, RZ ;  /* 0x000000001b0a7210 */ /* 0x002fc40007f1e0ff */
[C---:B----4-:R-:W-:Y:S02]  /*5eea0*/  IADD3 R20, P5, PT, R12.reuse, R0, RZ ;  /* 0x000000000c147210 */ /* 0x050fe40007fbe0ff */
[----:B0-----:R-:W-:Y:S02]  /*5eeb0*/  LEA R18, R29, R16, 0x1 ;  /* 0x000000101d127211 */ /* 0x001fe400078e08ff */
[----:B------:R-:W-:Y:S02]  /*5eec0*/  IADD3 R16, P6, PT, R5, R0, RZ ;  /* 0x0000000005107210 */ /* 0x000fe40007fde0ff */
[-C--:B------:R-:W-:Y:S02]  /*5eed0*/  LEA.HI.X.SX32 R11, R27, R2.reuse, 0x1, P0 ;  /* 0x000000021b0b7211 */ /* 0x080fe400000f0eff */
[-C--:B------:R-:W-:Y:S01]  /*5eee0*/  LEA.HI.X.SX32 R21, R12, R2.reuse, 0x1, P5 ;  /* 0x000000020c157211 */ /* 0x080fe200028f0eff */
[----:B------:R-:W0:Y:S01]  /*5eef0*/  LDC R29, c[0x0][0x3e8] ;  /* 0x0000fa00ff1d7b82 */ /* 0x000e220000000800 */
[----:B------:R-:W-:-:S07]  /*5ef00*/  LEA.HI.X.SX32 R17, R5, R2, 0x1, P6 ;  /* 0x0000000205117211 */ /* 0x000fce00030f0eff */
[----:B------:R-:W1:Y:S01]  /*5ef10*/  LDC R19, c[0x0][0x3e8] ;  /* 0x0000fa00ff137b82 */ /* 0x000e620000000800 */
[----:B------:R4:W-:Y:S04]  /*5ef20*/  STL.64 [R1+0x198], R10 ;  /* 0x0001980a01007387 */ /* 0x0009e80000100a00 */
[----:B------:R2:W-:Y:S04]  /*5ef30*/  STL.64 [R1+0x188], R16 ;  /* 0x0001881001007387 */ /* 0x0005e80000100a00 */
[----:B------:R-:W-:Y:S01]  /*5ef40*/  STL.64 [R1+0x190], R20 ;  /* 0x0001901401007387 */ /* 0x000fe20000100a00 */
[----:B----4-:R-:W4:Y:S01]  /*5ef50*/  LDC R11, c[0x0][0x3e8] ;  /* 0x0000fa00ff0b7b82 */ /* 0x010f220000000800 */
[----:B--2---:R-:W-:-:S04]  /*5ef60*/  IADD3 R16, P0, PT, R6, R0, RZ ;  /* 0x0000000006107210 */ /* 0x004fc80007f1e0ff */
[----:B------:R-:W-:-:S05]  /*5ef70*/  LEA.HI.X.SX32 R17, R6, R2, 0x1, P0 ;  /* 0x0000000206117211 */ /* 0x000fca00000f0eff */
[----:B------:R2:W-:Y:S04]  /*5ef80*/  STL.64 [R1+0x180], R16 ;  /* 0x0001801001007387 */ /* 0x0005e80000100a00 */
[----:B--2---:R-:W2:Y:S01]  /*5ef90*/  LDL.LU.64 R16, [R1+0xaa0] ;  /* 0x000aa00001107983 */ /* 0x004ea20000300a00 */
[----:B0-----:R-:W-:Y:S02]  /*5efa0*/  IMAD R10, R29, 0x2, R18 ;  /* 0x000000021d0a7824 */ /* 0x001fe400078e0212 */
[----:B------:R-:W0:Y:S01]  /*5efb0*/  LDC R29, c[0x0][0x3e8] ;  /* 0x0000fa00ff1d7b82 */ /* 0x000e220000000800 */
[----:B------:R-:W-:-:S04]  /*5efc0*/  IADD3 R26, P5, PT, R7, R0, RZ ;  /* 0x00000000071a7210 */ /* 0x000fc80007fbe0ff */
[----:B------:R-:W-:Y:S02]  /*5efd0*/  LEA.HI.X.SX32 R27, R7, R2, 0x1, P5 ;  /* 0x00000002071b7211 */ /* 0x000fe400028f0eff */
[----:B------:R-:W-:-:S04]  /*5efe0*/  IADD3 R20, P6, PT, R13, R0, RZ ;  /* 0x000000000d147210 */ /* 0x000fc80007fde0ff */
[----:B------:R-:W-:Y:S01]  /*5eff0*/  LEA.HI.X.SX32 R21, R13, R2, 0x1, P6 ;  /* 0x000000020d157211 */ /* 0x000fe200030f0eff */
[----:B0-----:R-:W-:-:S05]  /*5f000*/  IMAD R29, R29, 0x2, R10 ;  /* 0x000000021d1d7824 */ /* 0x001fca00078e020a */
[----:B------:R-:W-:Y:S04]  /*5f010*/  STL [R1+0xa7c], R29 ;  /* 0x000a7c1d01007387 */ /* 0x000fe80000100800 */
[----:B------:R2:W-:Y:S04]  /*5f020*/  STL.64 [R1+0x178], R26 ;  /* 0x0001781a01007387 */ /* 0x0005e80000100a00 */
[----:B------:R-:W-:Y:S01]  /*5f030*/  STL.64 [R1+0x170], R20 ;  /* 0x0001701401007387 */ /* 0x000fe20000100a00 */
[----:B----4-:R-:W-:Y:S02]  /*5f040*/  LEA R12, R11, R29, 0x1 ;  /* 0x0000001d0b0c7211 */ /* 0x010fe400078e08ff */
[----:B------:R-:W0:Y:S01]  /*5f050*/  LDC R11, c[0x0][0x3e8] ;  /* 0x0000fa00ff0b7b82 */ /* 0x000e220000000800 */
[----:B--2---:R-:W-:-:S04]  /*5f060*/  IADD3 R26, P0, PT, R16, R0, RZ ;  /* 0x00000000101a7210 */ /* 0x004fc80007f1e0ff */
[----:B------:R-:W-:-:S05]  /*5f070*/  LEA.HI.X.SX32 R27, R16, R2, 0x1, P0 ;  /* 0x00000002101b7211 */ /* 0x000fca00000f0eff */
[----:B------:R2:W-:Y:S04]  /*5f080*/  STL.64 [R1+0x168], R26 ;  /* 0x0001681a01007387 */ /* 0x0005e80000100a00 */
[----:B--2---:R-:W2:Y:S01]  /*5f090*/  LDL.LU.64 R26, [R1+0xa98] ;  /* 0x000a9800011a7983 */ /* 0x004ea20000300a00 */
[----:B0-----:R-:W-:Y:S02]  /*5f0a0*/  IMAD R13, R11, 0x2, R12 ;  /* 0x000000020b0d7824 */ /* 0x001fe400078e020c */
[----:B------:R-:W0:Y:S01]  /*5f0b0*/  LDC R11, c[0x0][0x3e8] ;  /* 0x0000fa00ff0b7b82 */ /* 0x000e220000000800 */
[----:B------:R-:W-:Y:S01]  /*5f0c0*/  IADD3 R20, P5, PT, R17, R0, RZ ;  /* 0x0000000011147210 */ /* 0x000fe20007fbe0ff */
[----:B0-----:R-:W-:-:S06]  /*5f0d0*/  IMAD R16, R11, 0x2, R13 ;  /* 0x000000020b107824 */ /* 0x001fcc00078e020d */
[----:B------:R-:W0:Y:S01]  /*5f0e0*/  LDC R11, c[0x0][0x3e8] ;  /* 0x0000fa00ff0b7b82 */ /* 0x000e220000000800 */
[----:B------:R-:W-:Y:S02]  /*5f0f0*/  LEA.HI.X.SX32 R21, R17, R2, 0x1, P5 ;  /* 0x0000000211157211 */ /* 0x000fe400028f0eff */
[----:B------:R-:W-:-:S04]  /*5f100*/  IADD3 R6, P6, PT, R28, R0, RZ ;  /* 0x000000001c067210 */ /* 0x000fc80007fde0ff */
[----:B------:R-:W-:Y:S02]  /*5f110*/  LEA.HI.X.SX32 R7, R28, R2, 0x1, P6 ;  /* 0x000000021c077211 */ /* 0x000fe400030f0eff */
[----:B0-----:R-:W-:Y:S02]  /*5f120*/  LEA R17, R11, R16, 0x1 ;  /* 0x000000100b117211 */ /* 0x001fe400078e08ff */
[----:B------:R-:W0:Y:S01]  /*5f130*/  LDC R11, c[0x0][0x3e8] ;  /* 0x0000fa00ff0b7b82 */ /* 0x000e220000000800 */
[----:B------:R2:W-:Y:S04]  /*5f140*/  STL.64 [R1+0x158], R6 ;  /* 0x0001580601007387 */ /* 0x0005e80000100a00 */
[----:B------:R-:W-:Y:S01]  /*5f150*/  STL.64 [R1+0x160], R20 ;  /* 0x0001601401007387 */ /* 0x000fe20000100a00 */
[----:B---3--:R-:W-:-:S04]  /*5f160*/  IADD3 R28, P5, PT, R25, R0, RZ ;  /* 0x00000000191c7210 */ /* 0x008fc80007fbe0ff */
[----:B------:R-:W-:Y:S02]  /*5f170*/  LEA.HI.X.SX32 R29, R25, R2, 0x1, P5 ;  /* 0x00000002191d7211 */ /* 0x000fe400028f0eff */
[----:B--2---:R-:W-:-:S04]  /*5f180*/  IADD3 R6, P0, PT, R27, R0, RZ ;  /* 0x000000001b067210 */ /* 0x004fc80007f1e0ff */
[----:B------:R-:W-:-:S05]  /*5f190*/  LEA.HI.X.SX32 R7, R27, R2, 0x1, P0 ;  /* 0x000000021b077211 */ /* 0x000fca00000f0eff */
[----:B------:R0:W-:Y:S02]  /*5f1a0*/  STL.64 [R1+0x150], R6 ;  /* 0x0001500601007387 */ /* 0x0001e40000100a00 */
[----:B0-----:R-:W-:Y:S02]  /*5f1b0*/  IMAD R7, R11, 0x2, R17 ;  /* 0x000000020b077824 */ /* 0x001fe400078e0211 */
[----:B------:R-:W0:Y:S01]  /*5f1c0*/  LDC R11, c[0x0][0x3e8] ;  /* 0x0000fa00ff0b7b82 */ /* 0x000e220000000800 */
[C---:B------:R-:W-:Y:S01]  /*5f1d0*/  IADD3 R20, P6, PT, R26.reuse, R0, RZ ;  /* 0x000000001a147210 */ /* 0x040fe20007fde0ff */
[----:B------:R2:W-:Y:S03]  /*5f1e0*/  STL.64 [R1+0x148], R28 ;  /* 0x0001481c01007387 */ /* 0x0005e60000100a00 */
[----:B------:R-:W-:Y:S01]  /*5f1f0*/  LEA.HI.X.SX32 R21, R26, R2, 0x1, P6 ;  /* 0x000000021a157211 */ /* 0x000fe200030f0eff */
[----:B------:R-:W-:Y:S01]  /*5f200*/  IMAD.MOV.U32 R26, RZ, RZ, R10 ;  /* 0x000000ffff1a7224 */ /* 0x000fe200078e000a */
[----:B------:R-:W-:-:S02]  /*5f210*/  IADD3 R10, P6, PT, R23, R0, RZ ;  /* 0x00000000170a7210 */ /* 0x000fc40007fde0ff */
[----:B--2---:R-:W-:-:S04]  /*5f220*/  IADD3 R28, P0, PT, R24, R0, RZ ;  /* 0x00000000181c7210 */ /* 0x004fc80007f1e0ff */
[-C--:B------:R-:W-:Y:S01]  /*5f230*/  LEA.HI.X.SX32 R29, R24, R2.reuse, 0x1, P0 ;  /* 0x00000002181d7211 */ /* 0x080fe200000f0eff */
[----:B------:R2:W-:Y:S01]  /*5f240*/  STL.64 [R1+0x140], R20 ;  /* 0x0001401401007387 */ /* 0x0005e20000100a00 */
[----:B0-----:R-:W-:Y:S02]  /*5f250*/  LEA R6, R11, R7, 0x1 ;  /* 0x000000070b067211 */ /* 0x001fe400078e08ff */
[----:B------:R-:W-:Y:S01]  /*5f260*/  LEA.HI.X.SX32 R11, R23, R2, 0x1, P6 ;  /* 0x00000002170b7211 */ /* 0x000fe200030f0eff */
[----:B------:R-:W-:Y:S04]  /*5f270*/  STL.64 [R1+0x138], R28 ;  /* 0x0001381c01007387 */ /* 0x000fe80000100a00 */
[----:B------:R-:W-:Y:S04]  /*5f280*/  STL [R1+0xa78], R25 ;  /* 0x000a781901007387 */ /* 0x000fe80000100800 */
[----:B------:R0:W-:Y:S01]  /*5f290*/  STL.64 [R1+0x128], R10 ;  /* 0x0001280a01007387 */ /* 0x0001e20000100a00 */
[----:B--2---:R-:W-:-:S04]  /*5f2a0*/  IADD3 R20, P5, PT, R4, R0, RZ ;  /* 0x0000000004147210 */ /* 0x004fc80007fbe0ff */
[----:B------:R-:W-:Y:S02]  /*5f2b0*/  LEA.HI.X.SX32 R21, R4, R2, 0x1, P5 ;  /* 0x0000000204157211 */ /* 0x000fe400028f0eff */
[----:B0-----:R-:W-:-:S04]  /*5f2c0*/  IADD3 R10, P0, PT, R3, R0, RZ ;  /* 0x00000000030a7210 */ /* 0x001fc80007f1e0ff */
[----:B------:R-:W-:Y:S01]  /*5f2d0*/  LEA.HI.X.SX32 R11, R3, R2, 0x1, P0 ;  /* 0x00000002030b7211 */ /* 0x000fe200000f0eff */
[----:B------:R-:W-:Y:S04]  /*5f2e0*/  STL.64 [R1+0x130], R20 ;  /* 0x0001301401007387 */ /* 0x000fe80000100a00 */
[----:B------:R0:W-:Y:S04]  /*5f2f0*/  STL.64 [R1+0x120], R10 ;  /* 0x0001200a01007387 */ /* 0x0001e80000100a00 */
[----:B0-----:R-:W2:Y:S01]  /*5f300*/  LDL.LU.64 R10, [R1+0xa90] ;  /* 0x000a9000010a7983 */ /* 0x001ea20000300a00 */
[----:B-1----:R-:W-:-:S02]  /*5f310*/  IMAD R5, R19, 0x2, R6 ;  /* 0x0000000213057824 */ /* 0x002fc400078e0206 */
[----:B------:R-:W0:Y:S03]  /*5f320*/  LDC R19, c[0x0][0x3e8] ;  /* 0x0000fa00ff137b82 */ /* 0x000e260000000800 */
[----:B0-----:R-:W-:-:S05]  /*5f330*/  LEA R4, R19, R5, 0x1 ;  /* 0x0000000513047211 */ /* 0x001fca00078e08ff */
[----:B------:R-:W0:Y:S01]  /*5f340*/  LDC R19, c[0x0][0x3e8] ;  /* 0x0000fa00ff137b82 */ /* 0x000e220000000800 */
[----:B------:R-:W-:-:S04]  /*5f350*/  IADD3 R24, P5, PT, R8, R0, RZ ;  /* 0x0000000008187210 */ /* 0x000fc80007fbe0ff */
[----:B------:R-:W-:Y:S01]  /*5f360*/  LEA.HI.X.SX32 R25, R8, R2, 0x1, P5 ;  /* 0x0000000208197211 */ /* 0x000fe200028f0eff */
[----:B0-----:R-:W-:Y:S02]  /*5f370*/  IMAD R3, R19, 0x2, R4 ;  /* 0x0000000213037824 */ /* 0x001fe400078e0204 */
[----:B------:R-:W0:Y:S01]  /*5f380*/  LDC R19, c[0x0][0x3e8] ;  /* 0x0000fa00ff137b82 */ /* 0x000e220000000800 */
[C---:B------:R-:W-:Y:S01]  /*5f390*/  IADD3 R20, P6, PT, R9.reuse, R0, RZ ;  /* 0x0000000009147210 */ /* 0x040fe20007fde0ff */
[----:B------:R-:W-:Y:S01]  /*5f3a0*/  STL.64 [R1+0x118], R24 ;  /* 0x0001181801007387 */ /* 0x000fe20000100a00 */
[----:B------:R-:W-:Y:S02]  /*5f3b0*/  IMAD.MOV.U32 R28, RZ, RZ, R18 ;  /* 0x000000ffff1c7224 */ /* 0x000fe400078e0012 */
[----:B------:R-:W-:-:S05]  /*5f3c0*/  LEA.HI.X.SX32 R21, R9, R2, 0x1, P6 ;  /* 0x0000000209157211 */ /* 0x000fca00030f0eff */
[----:B------:R1:W-:Y:S04]  /*5f3d0*/  STL.64 [R1+0x110], R20 ;  /* 0x0001101401007387 */ /* 0x0003e80000100a00 */
[----:B------:R-:W3:Y:S01]  /*5f3e0*/  LDL.LU R29, [R1+0x10] ;  /* 0x00001000011d7983 */ /* 0x000ee20000300800 */
[----:B0-----:R-:W-:Y:S01]  /*5f3f0*/  IMAD R8, R19, 0x2, R3 ;  /* 0x0000000213087824 */ /* 0x001fe200078e0203 */
[----:B-1----:R-:W-:-:S04]  /*5f400*/  IADD3 R20, P6, PT, R14, R0, RZ ;  /* 0x000000000e147210 */ /* 0x002fc80007fde0ff */
[----:B------:R-:W-:Y:S02]  /*5f410*/  LEA.HI.X.SX32 R21, R14, R2, 0x1, P6 ;  /* 0x000000020e157211 */ /* 0x000fe400030f0eff */
[CC--:B--2---:R-:W-:Y:S02]  /*5f420*/  IADD3 R24, P0, PT, R10.reuse, R0.reuse, RZ ;  /* 0x000000000a187210 */ /* 0x0c4fe40007f1e0ff */
[C---:B------:R-:W-:Y:S02]  /*5f430*/  IADD3 R18, P5, PT, R11.reuse, R0, RZ ;  /* 0x000000000b127210 */ /* 0x040fe40007fbe0ff */
[-C--:B------:R-:W-:Y:S02]  /*5f440*/  LEA.HI.X.SX32 R25, R10, R2.reuse, 0x1, P0 ;  /* 0x000000020a197211 */ /* 0x080fe400000f0eff */
[----:B------:R-:W-:-:S03]  /*5f450*/  LEA.HI.X.SX32 R19, R11, R2, 0x1, P5 ;  /* 0x000000020b137211 */ /* 0x000fc600028f0eff */
[----:B------:R-:W-:Y:S04]  /*5f460*/  STL.64 [R1+0x108], R24 ;  /* 0x0001081801007387 */ /* 0x000fe80000100a00 */
[----:B------:R0:W-:Y:S04]  /*5f470*/  STL.64 [R1+0x100], R18 ;  /* 0x0001001201007387 */ /* 0x0001e80000100a00 */
[----:B0-----:R-:W2:Y:S04]  /*5f480*/  LDL.LU.64 R18, [R1+0xa88] ;  /* 0x000a880001127983 */ /* 0x001ea80000300a00 */
[----:B------:R0:W-:Y:S04]  /*5f490*/  STL.64 [R1+0xf8], R20 ;  /* 0x0000f81401007387 */ /* 0x0001e80000100a00 */
[----:B0-----:R-:W4:Y:S01]  /*5f4a0*/  LDL.LU.64 R20, [R1+0xa80] ;  /* 0x000a800001147983 */ /* 0x001f220000300a00 */
[----:B------:R-:W-:-:S04]  /*5f4b0*/  IADD3 R24, P0, PT, R8, R0, RZ ;  /* 0x0000000008187210 */ /* 0x000fc80007f1e0ff */
[----:B------:R-:W-:Y:S02]  /*5f4c0*/  LEA.HI.X.SX32 R25, R8, R2, 0x1, P0 ;  /* 0x0000000208197211 */ /* 0x000fe400000f0eff */
[----:B------:R-:W-:-:S03]  /*5f4d0*/  IADD3 R10, P5, PT, R15, R0, RZ ;  /* 0x000000000f0a7210 */ /* 0x000fc60007fbe0ff */
[----:B------:R0:W-:Y:S01]  /*5f4e0*/  STL.64 [R1+0xf0], R24 ;  /* 0x0000f01801007387 */ /* 0x0001e20000100a00 */
[----:B------:R-:W-:Y:S01]  /*5f4f0*/  LEA.HI.X.SX32 R11, R15, R2, 0x1, P5 ;  /* 0x000000020f0b7211 */ /* 0x000fe200028f0eff */
[----:B0-----:R-:W0:Y:S08]  /*5f500*/  LDC R25, c[0x0][0x3e8] ;  /* 0x0000fa00ff197b82 */ /* 0x001e300000000800 */
[----:B------:R-:W1:Y:S01]  /*5f510*/  LDC R24, c[0x0][0x3e8] ;  /* 0x0000fa00ff187b82 */ /* 0x000e620000000800 */
[----:B------:R5:W-:Y:S01]  /*5f520*/  STL.64 [R1+0xe8], R10 ;  /* 0x0000e80a01007387 */ /* 0x000be20000100a00 */
[----:B0-----:R-:W-:-:S05]  /*5f530*/  IMAD R15, R25, 0x2, R22 ;  /* 0x00000002190f7824 */ /* 0x001fca00078e0216 */
[----:B-1----:R-:W-:Y:S02]  /*5f540*/  LEA R15, R24, R15, 0x1 ;  /* 0x0000000f180f7211 */ /* 0x002fe400078e08ff */
[CC--:B--2---:R-:W-:Y:S02]  /*5f550*/  IADD3 R8, P6, PT, R18.reuse, R0.reuse, RZ ;  /* 0x0000000012087210 */ /* 0x0c4fe40007fde0ff */
[C---:B-----5:R-:W-:Y:S02]  /*5f560*/  IADD3 R10, P5, PT, R19.reuse, R0, RZ ;  /* 0x00000000130a7210 */ /* 0x060fe40007fbe0ff */
[-C--:B------:R-:W-:Y:S02]  /*5f570*/  LEA.HI.X.SX32 R9, R18, R2.reuse, 0x1, P6 ;  /* 0x0000000212097211 */ /* 0x080fe400030f0eff */
[----:B------:R-:W-:-:S03]  /*5f580*/  LEA.HI.X.SX32 R11, R19, R2, 0x1, P5 ;  /* 0x00000002130b7211 */ /* 0x000fc600028f0eff */
[----:B------:R4:W-:Y:S04]  /*5f590*/  STL.64 [R1+0xe0], R8 ;  /* 0x0000e00801007387 */ /* 0x0009e80000100a00 */
[----:B------:R-:W2:Y:S04]  /*5f5a0*/  LDL.LU R19, [R1+0xc] ;  /* 0x00000c0001137983 */ /* 0x000ea80000300800 */
[----:B------:R0:W-:Y:S01]  /*5f5b0*/  STL.64 [R1+0xd8], R10 ;  /* 0x0000d80a01007387 */ /* 0x0001e20000100a00 */
[-C--:B----4-:R-:W-:Y:S02]  /*5f5c0*/  IADD3 R8, P6, PT, R20, R0.reuse, RZ ;  /* 0x0000000014087210 */ /* 0x090fe40007fde0ff */
[----:B0-----:R-:W-:-:S02]  /*5f5d0*/  IADD3 R10, P5, PT, R21, R0, RZ ;  /* 0x00000000150a7210 */ /* 0x001fc40007fbe0ff */
[----:B------:R-:W-:Y:S02]  /*5f5e0*/  LEA.HI.X.SX32 R9, R20, R2, 0x1, P6 ;  /* 0x0000000214097211 */ /* 0x000fe400030f0eff */
[----:B------:R-:W-:Y:S02]  /*5f5f0*/  MOV R18, R28 ;  /* 0x0000001c00127202 */ /* 0x000fe40000000f00 */
[----:B------:R-:W-:Y:S01]  /*5f600*/  LEA.HI.X.SX32 R11, R21, R2, 0x1, P5 ;  /* 0x00000002150b7211 */ /* 0x000fe200028f0eff */
[----:B------:R-:W-:Y:S01]  /*5f610*/  IMAD R28, R25, 0x2, R22 ;  /* 0x00000002191c7824 */ /* 0x000fe200078e0216 */
[----:B------:R0:W-:Y:S04]  /*5f620*/  STL.64 [R1+0xd0], R8 ;  /* 0x0000d00801007387 */ /* 0x0001e80000100a00 */
[----:B------:R-:W-:Y:S01]  /*5f630*/  STL.64 [R1+0xc8], R10 ;  /* 0x0000c80a01007387 */ /* 0x000fe20000100a00 */
[----:B------:R-:W-:-:S02]  /*5f640*/  IADD3 R24, P5, PT, R28, R0, RZ ;  /* 0x000000001c187210 */ /* 0x000fc40007fbe0ff */
[----:B0-----:R-:W-:-:S04]  /*5f650*/  IADD3 R8, P6, PT, R22, R0, RZ ;  /* 0x0000000016087210 */ /* 0x001fc80007fde0ff */
[-C--:B------:R-:W-:Y:S02]  /*5f660*/  LEA.HI.X.SX32 R9, R22, R2.reuse, 0x1, P6 ;  /* 0x0000000216097211 */ /* 0x080fe400030f0eff */
[----:B------:R-:W4:Y:S01]  /*5f670*/  LDL.LU R22, [R1+0x8] ;  /* 0x0000080001167983 */ /* 0x000f220000300800 */
[----:B------:R-:W-:Y:S02]  /*5f680*/  LEA.HI.X.SX32 R25, R28, R2, 0x1, P5 ;  /* 0x000000021c197211 */ /* 0x000fe400028f0eff */
[C---:B------:R-:W-:Y:S01]  /*5f690*/  IADD3 R20, P6, PT, R15.reuse, R0, RZ ;  /* 0x000000000f147210 */ /* 0x040fe20007fde0ff */
[----:B------:R-:W-:Y:S04]  /*5f6a0*/  STL.64 [R1+0xc0], R8 ;  /* 0x0000c00801007387 */ /* 0x000fe80000100a00 */
[----:B------:R3:W-:Y:S01]  /*5f6b0*/  STL.64 [R1+0xb8], R24 ;  /* 0x0000b81801007387 */ /* 0x0007e20000100a00 */
[----:B------:R-:W-:-:S05]  /*5f6c0*/  LEA.HI.X.SX32 R21, R15, R2, 0x1, P6 ;  /* 0x000000020f157211 */ /* 0x000fca00030f0eff */
[----:B------:R2:W-:Y:S01]  /*5f6d0*/  STL.64 [R1+0xb0], R20 ;  /* 0x0000b01401007387 */ /* 0x0005e20000100a00 */
[----:B---3--:R-:W-:-:S04]  /*5f6e0*/  IADD3 R24, P5, PT, R29, R0, RZ ;  /* 0x000000001d187210 */ /* 0x008fc80007fbe0ff */
[----:B------:R-:W-:Y:S02]  /*5f6f0*/  LEA.HI.X.SX32 R25, R29, R2, 0x1, P5 ;  /* 0x000000021d197211 */ /* 0x000fe400028f0eff */
[----:B------:R-:W3:Y:S01]  /*5f700*/  LDL.LU R29, [R1+0xa7c] ;  /* 0x000a7c00011d7983 */ /* 0x000ee20000300800 */
[----:B------:R-:W0:Y:S01]  /*5f710*/  S2R R27, SR_TID.X ;  /* 0x00000000001b7919 */ /* 0x000e220000002100 */
[----:B------:R-:W1:Y:S02]  /*5f720*/  S2R R28, SR_TID.X ;  /* 0x00000000001c7919 */ /* 0x000e640000002100 */
[----:B------:R-:W-:Y:S01]  /*5f730*/  STL.64 [R1+0xa8], R24 ;  /* 0x0000a81801007387 */ /* 0x000fe20000100a00 */
[----:B0-----:R-:W-:Y:S01]  /*5f740*/  LOP3.LUT R27, R27, 0x1ff, RZ, 0xc0, !PT ;  /* 0x000001ff1b1b7812 */ /* 0x001fe200078ec0ff */
[----:B-1----:R-:W-:-:S03]  /*5f750*/  IMAD.SHL.U32 R15, R28, 0x4, RZ ;  /* 0x000000041c0f7824 */ /* 0x002fc600078e00ff */
[----:B------:R-:W-:-:S05]  /*5f760*/  LEA R14, R27, UR7, 0x4 ;  /* 0x000000071b0e7c11 */ /* 0x000fca000f8e20ff */
[----:B------:R-:W-:Y:S01]  /*5f770*/  LDS.128 R8, [R14] ;  /* 0x000000000e087984 */ /* 0x000fe20000000c00 */
[----:B------:R-:W-:Y:S02]  /*5f780*/  ISETP.GE.U32.AND P0, PT, R27, 0x100, PT ;  /* 0x000001001b00780c */ /* 0x000fe40003f06070 */
[----:B--2---:R-:W-:-:S04]  /*5f790*/  IADD3 R20, P6, PT, R19, R0, RZ ;  /* 0x0000000013147210 */ /* 0x004fc80007fde0ff */
[----:B------:R-:W-:-:S05]  /*5f7a0*/  LEA.HI.X.SX32 R21, R19, R2, 0x1, P6 ;  /* 0x0000000213157211 */ /* 0x000fca00030f0eff */
[----:B------:R0:W-:Y:S02]  /*5f7b0*/  STL.64 [R1+0xa0], R20 ;  /* 0x0000a01401007387 */ /* 0x0001e40000100a00 */
[----:B0-----:R-:W-:-:S04]  /*5f7c0*/  IADD3 R20, P6, PT, R18, R0, RZ ;  /* 0x0000000012147210 */ /* 0x001fc80007fde0ff */
[----:B------:R-:W-:Y:S02]  /*5f7d0*/  LEA.HI.X.SX32 R21, R18, R2, 0x1, P6 ;  /* 0x0000000212157211 */ /* 0x000fe400030f0eff */
[----:B----4-:R-:W-:-:S04]  /*5f7e0*/  IADD3 R24, P5, PT, R22, R0, RZ ;  /* 0x0000000016187210 */ /* 0x010fc80007fbe0ff */
[----:B------:R-:W-:-:S05]  /*5f7f0*/  LEA.HI.X.SX32 R25, R22, R2, 0x1, P5 ;  /* 0x0000000216197211 */ /* 0x000fca00028f0eff */
[----:B------:R0:W-:Y:S04]  /*5f800*/  STL.64 [R1+0x98], R24 ;  /* 0x0000981801007387 */ /* 0x0001e80000100a00 */
[----:B------:R3:W-:Y:S01]  /*5f810*/  STL.64 [R1+0x90], R20 ;  /* 0x0000901401007387 */ /* 0x0007e20000100a00 */
[----:B0-----:R-:W-:-:S04]  /*5f820*/  IADD3 R24, P5, PT, R26, R0, RZ ;  /* 0x000000001a187210 */ /* 0x001fc80007fbe0ff */
[----:B------:R-:W-:Y:S02]  /*5f830*/  LEA.HI.X.SX32 R25, R26, R2, 0x1, P5 ;  /* 0x000000021a197211 */ /* 0x000fe400028f0eff */
[----:B---3--:R-:W-:-:S03]  /*5f840*/  IADD3 R20, P6, PT, R29, R0, RZ ;  /* 0x000000001d147210 */ /* 0x008fc60007fde0ff */
[----:B------:R0:W-:Y:S01]  /*5f850*/  STL.64 [R1+0x88], R24 ;  /* 0x0000881801007387 */ /* 0x0001e20000100a00 */
[----:B------:R-:W-:-:S05]  /*5f860*/  LEA.HI.X.SX32 R21, R29, R2, 0x1, P6 ;  /* 0x000000021d157211 */ /* 0x000fca00030f0eff */
[----:B------:R1:W-:Y:S01]  /*5f870*/  STL.64 [R1+0x80], R20 ;  /* 0x0000801401007387 */ /* 0x0003e20000100a00 */
[----:B0-----:R-:W-:-:S04]  /*5f880*/  IADD3 R24, P5, PT, R12, R0, RZ ;  /* 0x000000000c187210 */ /* 0x001fc80007fbe0ff */
[----:B------:R-:W-:Y:S02]  /*5f890*/  LEA.HI.X.SX32 R25, R12, R2, 0x1, P5 ;  /* 0x000000020c197211 */ /* 0x000fe400028f0eff */
[----:B-1----:R-:W-:Y:S02]  /*5f8a0*/  IADD3 R20, P6, PT, R13, R0, RZ ;  /* 0x000000000d147210 */ /* 0x002fe40007fde0ff */
[----:B------:R-:W-:Y:S01]  /*5f8b0*/  LOP3.LUT R18, R15, 0x380, RZ, 0xc0, !PT ;  /* 0x000003800f127812 */ /* 0x000fe200078ec0ff */
[----:B------:R0:W-:Y:S01]  /*5f8c0*/  STL.64 [R1+0x78], R24 ;  /* 0x0000781801007387 */ /* 0x0001e20000100a00 */
[----:B------:R-:W-:-:S03]  /*5f8d0*/  LEA.HI.X.SX32 R21, R13, R2, 0x1, P6 ;  /* 0x000000020d157211 */ /* 0x000fc600030f0eff */
[----:B------:R-:W1:Y:S04]  /*5f8e0*/  LDS.128 R12, [R14+0x2000] ;  /* 0x002000000e0c7984 */ /* 0x000e680000000c00 */
[----:B------:R2:W-:Y:S01]  /*5f8f0*/  STL.64 [R1+0x70], R20 ;  /* 0x0000701401007387 */ /* 0x0005e20000100a00 */
[----:B0-----:R-:W-:-:S04]  /*5f900*/  IADD3 R24, P5, PT, R16, R0, RZ ;  /* 0x0000000010187210 */ /* 0x001fc80007fbe0ff */
[----:B------:R-:W-:Y:S02]  /*5f910*/  LEA.HI.X.SX32 R25, R16, R2, 0x1, P5 ;  /* 0x0000000210197211 */ /* 0x000fe400028f0eff */
[----:B--2---:R-:W-:-:S03]  /*5f920*/  IADD3 R20, P6, PT, R17, R0, RZ ;  /* 0x0000000011147210 */ /* 0x004fc60007fde0ff */
[----:B------:R0:W-:Y:S01]  /*5f930*/  STL.64 [R1+0x68], R24 ;  /* 0x0000681801007387 */ /* 0x0001e20000100a00 */
[----:B------:R-:W-:Y:S02]  /*5f940*/  LEA.HI.X.SX32 R21, R17, R2, 0x1, P6 ;  /* 0x0000000211157211 */ /* 0x000fe400030f0eff */
[-C--:B------:R-:W-:Y:S02]  /*5f950*/  IADD3 R22, P6, PT, R6, R0.reuse, RZ ;  /* 0x0000000006167210 */ /* 0x080fe40007fde0ff */
[----:B0-----:R-:W-:Y:S01]  /*5f960*/  IADD3 R24, P5, PT, R7, R0, RZ ;  /* 0x0000000007187210 */ /* 0x001fe20007fbe0ff */
[----:B------:R0:W2:Y:S04]  /*5f970*/  LDL.LU R25, [R1+0xa78] ;  /* 0x000a780001197983 */ /* 0x0000a80000300800 */
[----:B------:R2:W-:Y:S04]  /*5f980*/  STL [R1+0x58], R24 ;  /* 0x0000581801007387 */ /* 0x0005e80000100800 */
[----:B------:R-:W-:Y:S04]  /*5f990*/  STL [R1+0x50], R22 ;  /* 0x0000501601007387 */ /* 0x000fe80000100800 */
[----:B------:R3:W-:Y:S01]  /*5f9a0*/  STL.64 [R1+0x60], R20 ;  /* 0x0000601401007387 */ /* 0x0007e20000100a00 */
[----:B------:R-:W-:-:S04]  /*5f9b0*/  SHF.R.U32.HI R19, RZ, 0x1, R28 ;  /* 0x00000001ff137819 */ /* 0x000fc8000001161c */
[----:B------:R-:W-:Y:S01]  /*5f9c0*/  LOP3.LUT R19, R19, 0xc, RZ, 0xc0, !PT ;  /* 0x0000000c13137812 */ /* 0x000fe200078ec0ff */
[----:B--2---:R-:W2:Y:S01]  /*5f9d0*/  LDL.LU.64 R24, [R1+0x8b0] ;  /* 0x0008b00001187983 */ /* 0x004ea20000300a00 */
[----:B------:R-:W-:Y:S01]  /*5f9e0*/  MOV R17, R23 ;  /* 0x0000001700117202 */ /* 0x000fe20000000f00 */
[----:B------:R-:W-:Y:S01]  /*5f9f0*/  IMAD.MOV.U32 R16, RZ, RZ, R22 ;  /* 0x000000ffff107224 */ /* 0x000fe200078e0016 */
[----:B------:R-:W4:Y:S01]  /*5fa00*/  LDCU UR4, c[0x0][0x3ec] ;  /* 0x00007d80ff0477ac */ /* 0x000f220008000800 */
[----:B------:R-:W5:Y:S04]  /*5fa10*/  LDL.LU R26, [R1+0x8bc] ;  /* 0x0008bc00011a7983 */ /* 0x000f680000300800 */
[----:B---3--:R0:W3:Y:S01]  /*5fa20*/  LDL.64 R20, [R1+0x58] ;  /* 0x0000580001147983 */ /* 0x0080e20000100a00 */
[----:B------:R-:W-:-:S02]  /*5fa30*/  LEA.HI.X.SX32 R17, R6, R2, 0x1, P6 ;  /* 0x0000000206117211 */ /* 0x000fc400030f0eff */
[----:B------:R-:W-:Y:S01]  /*5fa40*/  IADD3 R6, PT, PT, R19, UR7, R18 ;  /* 0x0000000713067c10 */ /* 0x000fe2000fffe012 */
[----:B-1----:R1:W-:Y:S01]  /*5fa50*/  STL.64 [R1+0x1320], R12 ;  /* 0x0013200c01007387 */ /* 0x0023e20000100a00 */
[----:B---3--:R-:W-:Y:S02]  /*5fa60*/  LEA.HI.X.SX32 R21, R7, R2, 0x1, P5 ;  /* 0x0000000207157211 */ /* 0x008fe400028f0eff */
[CC--:B-1----:R-:W-:Y:S02]  /*5fa70*/  IADD3 R12, P5, PT, R5.reuse, R0.reuse, RZ ;  /* 0x00000000050c7210 */ /* 0x0c2fe40007fbe0ff */
[----:B------:R-:W-:Y:S01]  /*5fa80*/  IADD3 R20, P6, PT, R4, R0, RZ ;  /* 0x0000000004147210 */ /* 0x000fe20007fde0ff */
[----:B------:R1:W-:Y:S01]  /*5fa90*/  STL [R1+0x5c], R21 ;  /* 0x00005c1501007387 */ /* 0x0003e20000100800 */
[----:B------:R-:W-:-:S03]  /*5faa0*/  LEA.HI.X.SX32 R13, R5, R2, 0x1, P5 ;  /* 0x00000002050d7211 */ /* 0x000fc600028f0eff */
[----:B------:R3:W-:Y:S04]  /*5fab0*/  STL [R1+0x54], R17 ;  /* 0x0000541101007387 */ /* 0x0007e80000100800 */
[----:B------:R2:W-:Y:S01]  /*5fac0*/  STL.64 [R1+0x48], R12 ;  /* 0x0000480c01007387 */ /* 0x0005e20000100a00 */
[----:B-1----:R-:W-:-:S03]  /*5fad0*/  LEA.HI.X.SX32 R21, R4, R2, 0x1, P6 ;  /* 0x0000000204157211 */ /* 0x002fc600030f0eff */
[----:B------:R-:W4:Y:S04]  /*5fae0*/  LDL.LU.64 R18, [R1+0x8a0] ;  /* 0x0008a00001127983 */ /* 0x000f280000300a00 */
[----:B---3--:R-:W3:Y:S01]  /*5faf0*/  LDL.LU.64 R16, [R1+0x890] ;  /* 0x0008900001107983 */ /* 0x008ee20000300a00 */
[----:B--2---:R-:W-:Y:S01]  /*5fb00*/  IMAD.MOV.U32 R13, RZ, RZ, R25 ;  /* 0x000000ffff0d7224 */ /* 0x004fe200078e0019 */
[----:B------:R-:W-:Y:S01]  /*5fb10*/  SHF.L.U32 R25, R28, 0x4, RZ ;  /* 0x000000041c197819 */ /* 0x000fe200000006ff */
[----:B------:R-:W-:Y:S01]  /*5fb20*/  IMAD.MOV.U32 R12, RZ, RZ, R24 ;  /* 0x000000ffff0c7224 */ /* 0x000fe200078e0018 */
[----:B------:R-:W-:Y:S02]  /*5fb30*/  IADD3 R28, P5, PT, R3, R0, RZ ;  /* 0x00000000031c7210 */ /* 0x000fe40007fbe0ff */
[----:B------:R-:W-:-:S02]  /*5fb40*/  LOP3.LUT R25, R25, 0x70, RZ, 0xc0, !PT ;  /* 0x0000007019197812 */ /* 0x000fc400078ec0ff */
[----:B------:R-:W-:-:S03]  /*5fb50*/  LEA.HI.X.SX32 R29, R3, R2, 0x1, P5 ;  /* 0x00000002031d7211 */ /* 0x000fc600028f0eff */
[----:B------:R-:W-:Y:S01]  /*5fb60*/  IMAD.IADD R0, R25, 0x1, R6 ;  /* 0x0000000119007824 */ /* 0x000fe200078e0206 */
[----:B------:R-:W-:Y:S04]  /*5fb70*/  STL.64 [R1+0x40], R20 ;  /* 0x0000401401007387 */ /* 0x000fe80000100a00 */
[----:B------:R-:W-:Y:S04]  /*5fb80*/  STL [R1+0xa00], R0 ;  /* 0x000a000001007387 */ /* 0x000fe80000100800 */
[----:B------:R1:W-:Y:S04]  /*5fb90*/  STL.64 [R1+0xab8], R28 ;  /* 0x000ab81c01007387 */ /* 0x0003e80000100a00 */
[----:B-1----:R-:W2:Y:S01]  /*5fba0*/  LDL.LU.64 R28, [R1+0x8a8] ;  /* 0x0008a800011c7983 */ /* 0x002ea20000300a00 */
[----:B------:R-:W-:-:S02]  /*5fbb0*/  PRMT R20, R11, 0x7773, RZ ;  /* 0x000077730b147816 */ /* 0x000fc400000000ff */
[C---:B------:R-:W-:Y:S02]  /*5fbc0*/  PRMT R3, R11.reuse, 0x7772, RZ ;  /* 0x000077720b037816 */ /* 0x040fe400000000ff */
[----:B------:R-:W-:Y:S01]  /*5fbd0*/  PRMT R0, R11, 0x7771, RZ ;  /* 0x000077710b007816 */ /* 0x000fe200000000ff */
[----:B------:R1:W-:Y:S04]  /*5fbe0*/  STL [R1+0x9ec], R20 ;  /* 0x0009ec1401007387 */ /* 0x0003e80000100800 */
[----:B------:R0:W-:Y:S04]  /*5fbf0*/  STL [R1+0x9e8], R3 ;  /* 0x0009e80301007387 */ /* 0x0001e80000100800 */
[----:B------:R5:W-:Y:S01]  /*5fc00*/  STL [R1+0x9e4], R0 ;  /* 0x0009e40001007387 */ /* 0x000be20000100800 */
[----:B-1----:R-:W-:-:S02]  /*5fc10*/  PRMT R20, R10, 0x7773, RZ ;  /* 0x000077730a147816 */ /* 0x002fc400000000ff */
[----:B0-----:R-:W-:-:S03]  /*5fc20*/  PRMT R3, R10, 0x7772, RZ ;  /* 0x000077720a037816 */ /* 0x001fc600000000ff */
[----:B------:R0:W-:Y:S01]  /*5fc30*/  STL [R1+0x9e0], R20 ;  /* 0x0009e01401007387 */ /* 0x0001e20000100800 */
[----:B-----5:R-:W-:-:S03]  /*5fc40*/  PRMT R0, R10, 0x7771, RZ ;  /* 0x000077710a007816 */ /* 0x020fc600000000ff */
[----:B------:R1:W-:Y:S04]  /*5fc50*/  STL [R1+0x9dc], R3 ;  /* 0x0009dc0301007387 */ /* 0x0003e80000100800 */
[----:B------:R5:W-:Y:S01]  /*5fc60*/  STL [R1+0x9d8], R0 ;  /* 0x0009d80001007387 */ /* 0x000be20000100800 */
[C---:B0-----:R-:W-:Y:S02]  /*5fc70*/  PRMT R20, R9.reuse, 0x7773, RZ ;  /* 0x0000777309147816 */ /* 0x041fe400000000ff */
[C---:B-1----:R-:W-:Y:S02]  /*5fc80*/  PRMT R3, R9.reuse, 0x7771, RZ ;  /* 0x0000777109037816 */ /* 0x042fe400000000ff */
[----:B-----5:R-:W-:Y:S01]  /*5fc90*/  PRMT R0, R9, 0x7772, RZ ;  /* 0x0000777209007816 */ /* 0x020fe200000000ff */
[----:B------:R0:W-:Y:S04]  /*5fca0*/  STL [R1+0x9d4], R20 ;  /* 0x0009d41401007387 */ /* 0x0001e80000100800 */
[----:B------:R1:W-:Y:S04]  /*5fcb0*/  STL [R1+0x9d0], R0 ;  /* 0x0009d00001007387 */ /* 0x0003e80000100800 */
[----:B------:R5:W-:Y:S01]  /*5fcc0*/  STL [R1+0x9cc], R3 ;  /* 0x0009cc0301007387 */ /* 0x000be20000100800 */
[----:B0-----:R-:W-:-:S03]  /*5fcd0*/  PRMT R20, R8, 0x7773, RZ ;  /* 0x0000777308147816 */ /* 0x001fc600000000ff */
[----:B------:R-:W3:Y:S01]  /*5fce0*/  LDL.LU.64 R22, [R1+0x898] ;  /* 0x0008980001167983 */ /* 0x000ee20000300a00 */
[C---:B-1----:R-:W-:Y:S02]  /*5fcf0*/  PRMT R0, R8.reuse, 0x7770, RZ ;  /* 0x0000777008007816 */ /* 0x042fe400000000ff */
[----:B-----5:R-:W-:Y:S01]  /*5fd00*/  PRMT R3, R8, 0x7772, RZ ;  /* 0x0000777208037816 */ /* 0x020fe200000000ff */
[----:B------:R0:W-:Y:S01]  /*5fd10*/  STL [R1+0x9c8], R20 ;  /* 0x0009c81401007387 */ /* 0x0001e20000100800 */
[----:B------:R-:W-:Y:S02]  /*5fd20*/  FSETP.NEU.AND P6, PT, R26, RZ, PT ;  /* 0x000000ff1a00720b */ /* 0x000fe40003fcd000 */
[----:B------:R-:W-:Y:S01]  /*5fd30*/  LEA R2, R27, UR7, 0x4 ;  /* 0x000000071b027c11 */ /* 0x000fe2000f8e20ff */
[----:B------:R1:W-:Y:S01]  /*5fd40*/  STG.E.U8 desc[UR10][R12.64], R0 ;  /* 0x000000000c007986 */ /* 0x0003e2000c10110a */
[----:B------:R-:W-:Y:S02]  /*5fd50*/  PRMT R9, R9, 0x7770, RZ ;  /* 0x0000777009097816 */ /* 0x000fe400000000ff */
[----:B------:R-:W-:Y:S01]  /*5fd60*/  PRMT R10, R10, 0x7770, RZ ;  /* 0x000077700a0a7816 */ /* 0x000fe200000000ff */
[----:B------:R-:W-:Y:S04]  /*5fd70*/  LDS.128 R4, [R2+0x4000] ;  /* 0x0040000002047984 */ /* 0x000fe80000000c00 */
[----:B0-----:R-:W5:Y:S04]  /*5fd80*/  LDL.LU.64 R20, [R1+0x888] ;  /* 0x0008880001147983 */ /* 0x001f680000300a00 */
[----:B------:R0:W-:Y:S04]  /*5fd90*/  STL [R1+0x9c4], R3 ;  /* 0x0009c40301007387 */ /* 0x0001e80000100800 */
[----:B------:R-:W5:Y:S04]  /*5fda0*/  LDL.LU.64 R24, [R1+0x880] ;  /* 0x0008800001187983 */ /* 0x000f680000300a00 */
[----:B------:R-:W5:Y:S04]  /*5fdb0*/  LDL.LU.64 R26, [R1+0x870] ;  /* 0x00087000011a7983 */ /* 0x000f680000300a00 */
[----:B-1----:R-:W5:Y:S01]  /*5fdc0*/  LDL.LU.64 R12, [R1+0x1320] ;  /* 0x00132000010c7983 */ /* 0x002f620000300a00 */
[----:B------:R-:W-:-:S02]  /*5fdd0*/  PRMT R11, R11, 0x7770, RZ ;  /* 0x000077700b0b7816 */ /* 0x000fc400000000ff */
[----:B0-----:R-:W-:-:S05]  /*5fde0*/  PRMT R3, R8, 0x7771, RZ ;  /* 0x0000777108037816 */ /* 0x001fca00000000ff */
[----:B------:R0:W-:Y:S01]  /*5fdf0*/  STL [R1+0x9c0], R3 ;  /* 0x0009c00301007387 */ /* 0x0001e20000100800 */
[C---:B------:R-:W-:Y:S02]  /*5fe00*/  PRMT R0, R15.reuse, 0x7771, RZ ;  /* 0x000077710f007816 */ /* 0x040fe400000000ff */
[C---:B0-----:R-:W-:Y:S01]  /*5fe10*/  PRMT R3, R15.reuse, 0x7772, RZ ;  /* 0x000077720f037816 */ /* 0x041fe200000000ff */
[----:B--2---:R-:W-:Y:S04]  /*5fe20*/  STG.E.U8 desc[UR10][R28.64], R9 ;  /* 0x000000091c007986 */ /* 0x004fe8000c10110a */
[----:B----4-:R-:W-:Y:S04]  /*5fe30*/  STG.E.U8 desc[UR10][R18.64], R10 ;  /* 0x0000000a12007986 */ /* 0x010fe8000c10110a */
[----:B---3--:R-:W-:Y:S04]  /*5fe40*/  STG.E.U8 desc[UR10][R16.64], R11 ;  /* 0x0000000b10007986 */ /* 0x008fe8000c10110a */
[----:B------:R-:W0:Y:S04]  /*5fe50*/  LDS.128 R8, [R2+0x6000] ;  /* 0x0060000002087984 */ /* 0x000e280000000c00 */
[----:B0-----:R0:W-:Y:S02]  /*5fe60*/  STL.64 [R1+0x1318], R10 ;  /* 0x0013180a01007387 */ /* 0x0011e40000100a00 */
[----:B0-----:R-:W-:-:S05]  /*5fe70*/  PRMT R10, R15, 0x7773, RZ ;  /* 0x000077730f0a7816 */ /* 0x001fca00000000ff */
[----:B------:R0:W-:Y:S04]  /*5fe80*/  STL [R1+0x9bc], R10 ;  /* 0x0009bc0a01007387 */ /* 0x0001e80000100800 */
[----:B------:R1:W-:Y:S04]  /*5fe90*/  STL [R1+0x9b8], R3 ;  /* 0x0009b80301007387 */ /* 0x0003e80000100800 */
[----:B------:R2:W-:Y:S01]  /*5fea0*/  STL [R1+0x9b4], R0 ;  /* 0x0009b40001007387 */ /* 0x0005e20000100800 */
[C---:B0-----:R-:W-:Y:S02]  /*5feb0*/  PRMT R10, R14.reuse, 0x7773, RZ ;  /* 0x000077730e0a7816 */ /* 0x041fe400000000ff */
[----:B-1----:R-:W-:-:S03]  /*5fec0*/  PRMT R3, R14, 0x7772, RZ ;  /* 0x000077720e037816 */ /* 0x002fc600000000ff */
[----:B------:R5:W-:Y:S01]  /*5fed0*/  STL [R1+0x9b0], R10 ;  /* 0x0009b00a01007387 */ /* 0x000be20000100800 */
[----:B--2---:R-:W-:-:S03]  /*5fee0*/  PRMT R0, R14, 0x7771, RZ ;  /* 0x000077710e007816 */ /* 0x004fc600000000ff */
[----:B------:R0:W-:Y:S04]  /*5fef0*/  STL [R1+0x9ac], R3 ;  /* 0x0009ac0301007387 */ /* 0x0001e80000100800 */
[----:B------:R1:W-:Y:S01]  /*5ff00*/  STL [R1+0x9a8], R0 ;  /* 0x0009a80001007387 */ /* 0x0003e20000100800 */
[C---:B-----5:R-:W-:Y:S02]  /*5ff10*/  PRMT R10, R13.reuse, 0x7773, RZ ;  /* 0x000077730d0a7816 */ /* 0x060fe400000000ff */
[C---:B0-----:R-:W-:Y:S02]  /*5ff20*/  PRMT R3, R13.reuse, 0x7771, RZ ;  /* 0x000077710d037816 */ /* 0x041fe400000000ff */
[----:B-1----:R-:W-:Y:S01]  /*5ff30*/  PRMT R0, R13, 0x7772, RZ ;  /* 0x000077720d007816 */ /* 0x002fe200000000ff */
[----:B------:R0:W-:Y:S04]  /*5ff40*/  STL [R1+0x9a4], R10 ;  /* 0x0009a40a01007387 */ /* 0x0001e80000100800 */
[----:B------:R-:W-:Y:S04]  /*5ff50*/  STL [R1+0x9a0], R0 ;  /* 0x0009a00001007387 */ /* 0x000fe80000100800 */
[----:B------:R1:W-:Y:S04]  /*5ff60*/  STL [R1+0x99c], R3 ;  /* 0x00099c0301007387 */ /* 0x0003e80000100800 */
[----:B0-----:R-:W2:Y:S04]  /*5ff70*/  LDL.LU.64 R10, [R1+0x878] ;  /* 0x00087800010a7983 */ /* 0x001ea80000300a00 */
[----:B------:R-:W3:Y:S01]  /*5ff80*/  LDL.LU.64 R28, [R1+0x868] ;  /* 0x00086800011c7983 */ /* 0x000ee20000300a00 */
[----:B-1----:R-:W-:-:S05]  /*5ff90*/  PRMT R3, R12, 0x7773, RZ ;  /* 0x000077730c037816 */ /* 0x002fca00000000ff */
[----:B------:R0:W-:Y:S04]  /*5ffa0*/  STL [R1+0x998], R3 ;  /* 0x0009980301007387 */ /* 0x0001e80000100800 */
[----:B------:R-:W4:Y:S04]  /*5ffb0*/  LDL.LU.64 R18, [R1+0x860] ;  /* 0x0008600001127983 */ /* 0x000f280000300a00 */
[----:B------:R-:W5:Y:S01]  /*5ffc0*/  LDL.LU.64 R16, [R1+0x850] ;  /* 0x0008500001107983 */ /* 0x000f620000300a00 */
[C---:B0-----:R-:W-:Y:S02]  /*5ffd0*/  PRMT R3, R12.reuse, 0x7772, RZ ;  /* 0x000077720c037816 */ /* 0x041fe400000000ff */
[----:B------:R-:W-:-:S02]  /*5ffe0*/  PRMT R0, R12, 0x7770, RZ ;  /* 0x000077700c007816 */ /* 0x000fc400000000ff */
[----:B------:R-:W-:Y:S01]  /*5fff0*/  PRMT R13, R13, 0x7770, RZ ;  /* 0x000077700d0d7816 */ /* 0x000fe200000000ff */
[----:B------:R0:W-:Y:S04]  /*60000*/  STL [R1+0x994], R3 ;  /* 0x0009940301007387 */ /* 0x0001e80000100800 */
[----:B------:R1:W-:Y:S01]  /*60010*/  STG.E.U8 desc[UR10][R22.64], R0 ;  /* 0x0000000016007986 */ /* 0x0003e2000c10110a */
[----:B0-----:R-:W-:-:S03]  /*60020*/  PRMT R3, R12, 0x7771, RZ ;  /* 0x000077710c037816 */ /* 0x001fc600000000ff */
[----:B------:R0:W-:Y:S04]  /*60030*/  STG.E.U8 desc[UR10][R20.64], R13 ;  /* 0x0000000d14007986 */ /* 0x0001e8000c10110a */
[----:B------:R0:W-:Y:S01]  /*60040*/  STL [R1+0x990], R3 ;  /* 0x0009900301007387 */ /* 0x0001e20000100800 */
[C---:B-1----:R-:W-:Y:S02]  /*60050*/  PRMT R0, R7.reuse, 0x7771, RZ ;  /* 0x0000777107007816 */ /* 0x042fe400000000ff */
[C---:B0-----:R-:W-:Y:S02]  /*60060*/  PRMT R20, R7.reuse, 0x7773, RZ ;  /* 0x0000777307147816 */ /* 0x041fe400000000ff */
[----:B------:R-:W-:-:S03]  /*60070*/  PRMT R3, R7, 0x7772, RZ ;  /* 0x0000777207037816 */ /* 0x000fc600000000ff */
[----:B------:R0:W-:Y:S04]  /*60080*/  STL [R1+0x98c], R20 ;  /* 0x00098c1401007387 */ /* 0x0001e80000100800 */
[----:B------:R1:W-:Y:S04]  /*60090*/  STL [R1+0x988], R3 ;  /* 0x0009880301007387 */ /* 0x0003e80000100800 */
[----:B------:R1:W-:Y:S01]  /*600a0*/  STL [R1+0x984], R0 ;  /* 0x0009840001007387 */ /* 0x0003e20000100800 */
[C---:B0-----:R-:W-:Y:S02]  /*600b0*/  PRMT R20, R6.reuse, 0x7773, RZ ;  /* 0x0000777306147816 */ /* 0x041fe400000000ff */
[----:B-1----:R-:W-:-:S03]  /*600c0*/  PRMT R3, R6, 0x7772, RZ ;  /* 0x0000777206037816 */ /* 0x002fc600000000ff */
[----:B------:R0:W-:Y:S01]  /*600d0*/  STL [R1+0x980], R20 ;  /* 0x0009801401007387 */ /* 0x0001e20000100800 */
[----:B------:R-:W-:-:S03]  /*600e0*/  PRMT R0, R6, 0x7771, RZ ;  /* 0x0000777106007816 */ /* 0x000fc600000000ff */
[----:B------:R1:W-:Y:S04]  /*600f0*/  STL [R1+0x97c], R3 ;  /* 0x00097c0301007387 */ /* 0x0003e80000100800 */
[----:B------:R1:W-:Y:S01]  /*60100*/  STL [R1+0x978], R0 ;  /* 0x0009780001007387 */ /* 0x0003e20000100800 */
[C---:B0-----:R-:W-:Y:S02]  /*60110*/  PRMT R20, R5.reuse, 0x7773, RZ ;  /* 0x0000777305147816 */ /* 0x041fe400000000ff */
[C---:B-1----:R-:W-:Y:S02]  /*60120*/  PRMT R3, R5.reuse, 0x7771, RZ ;  /* 0x0000777105037816 */ /* 0x042fe400000000ff */
[----:B------:R-:W-:Y:S01]  /*60130*/  PRMT R0, R5, 0x7772, RZ ;  /* 0x0000777205007816 */ /* 0x000fe200000000ff */
[----:B------:R0:W-:Y:S01]  /*60140*/  STL [R1+0x974], R20 ;  /* 0x0009741401007387 */ /* 0x0001e20000100800 */
[----:B------:R-:W-:-:S03]  /*60150*/  PRMT R14, R14, 0x7770, RZ ;  /* 0x000077700e0e7816 */ /* 0x000fc600000000ff */
[----:B------:R1:W-:Y:S01]  /*60160*/  STL [R1+0x970], R0 ;  /* 0x0009700001007387 */ /* 0x0003e20000100800 */
[----:B------:R-:W-:-:S03]  /*60170*/  PRMT R15, R15, 0x7770, RZ ;  /* 0x000077700f0f7816 */ /* 0x000fc600000000ff */
[----:B------:R1:W-:Y:S01]  /*60180*/  STL [R1+0x96c], R3 ;  /* 0x00096c0301007387 */ /* 0x0003e20000100800 */
[----:B0-----:R-:W-:-:S03]  /*60190*/  PRMT R20, R4, 0x7773, RZ ;  /* 0x0000777304147816 */ /* 0x001fc600000000ff */
[----:B------:R-:W5:Y:S01]  /*601a0*/  LDL.LU.64 R22, [R1+0x858] ;  /* 0x0008580001167983 */ /* 0x000f620000300a00 */
[C---:B-1----:R-:W-:Y:S02]  /*601b0*/  PRMT R0, R4.reuse, 0x7770, RZ ;  /* 0x0000777004007816 */ /* 0x042fe400000000ff */
[----:B------:R-:W-:Y:S01]  /*601c0*/  PRMT R3, R4, 0x7772, RZ ;  /* 0x0000777204037816 */ /* 0x000fe200000000ff */
[----:B------:R0:W-:Y:S04]  /*601d0*/  STL [R1+0x968], R20 ;  /* 0x0009681401007387 */ /* 0x0001e80000100800 */
[----:B------:R1:W-:Y:S04]  /*601e0*/  STG.E.U8 desc[UR10][R24.64], R14 ;  /* 0x0000000e18007986 */ /* 0x0003e8000c10110a */
[----:B------:R1:W-:Y:S04]  /*601f0*/  STG.E.U8 desc[UR10][R26.64], R15 ;  /* 0x0000000f1a007986 */ /* 0x0003e8000c10110a */
[----:B0-----:R-:W5:Y:S04]  /*60200*/  LDL.LU.64 R20, [R1+0x848] ;  /* 0x0008480001147983 */ /* 0x001f680000300a00 */
[----:B------:R-:W-:Y:S04]  /*60210*/  STL [R1+0x964], R3 ;  /* 0x0009640301007387 */ /* 0x000fe80000100800 */
[----:B-1----:R-:W5:Y:S04]  /*60220*/  LDL.LU.64 R24, [R1+0x840] ;  /* 0x0008400001187983 */ /* 0x002f680000300a00 */
[----:B------:R-:W5:Y:S01]  /*60230*/  LDL.LU.64 R26, [R1+0x838] ;  /* 0x00083800011a7983 */ /* 0x000f620000300a00 */
[----:B------:R-:W-:-:S02]  /*60240*/  PRMT R5, R5, 0x7770, RZ ;  /* 0x0000777005057816 */ /* 0x000fc400000000ff */
[----:B------:R-:W-:Y:S01]  /*60250*/  PRMT R6, R6, 0x7770, RZ ;  /* 0x0000777006067816 */ /* 0x000fe200000000ff */
[----:B------:R-:W-:Y:S04]  /*60260*/  LDS.128 R12, [R2+0x8000] ;  /* 0x00800000020c7984 */ /* 0x000fe80000000c00 */
[----:B--2---:R0:W-:Y:S04]  /*60270*/  STG.E.U8 desc[UR10][R10.64], R0 ;  /* 0x000000000a007986 */ /* 0x0041e8000c10110a */
[----:B0-----:R-:W2:Y:S01]  /*60280*/  LDL.LU.64 R10, [R1+0x1318] ;  /* 0x00131800010a7983 */ /* 0x001ea20000300a00 */
[----:B------:R-:W-:-:S03]  /*60290*/  PRMT R7, R7, 0x7770, RZ ;  /* 0x0000777007077816 */ /* 0x000fc600000000ff */
[----:B---3--:R-:W-:Y:S01]  /*602a0*/  STG.E.U8 desc[UR10][R28.64], R5 ;  /* 0x000000051c007986 */ /* 0x008fe2000c10110a */
[----:B------:R-:W-:-:S03]  /*602b0*/  PRMT R3, R4, 0x7771, RZ ;  /* 0x0000777104037816 */ /* 0x000fc600000000ff */
[----:B----4-:R-:W-:Y:S04]  /*602c0*/  STG.E.U8 desc[UR10][R18.64], R6 ;  /* 0x0000000612007986 */ /* 0x010fe8000c10110a */
[----:B-----5:R-:W-:Y:S04]  /*602d0*/  STG.E.U8 desc[UR10][R16.64], R7 ;  /* 0x0000000710007986 */ /* 0x020fe8000c10110a */
[----:B------:R-:W0:Y:S04]  /*602e0*/  LDS.128 R4, [R2+0xa000] ;  /* 0x00a0000002047984 */ /* 0x000e280000000c00 */
[----:B------:R-:W-:Y:S04]  /*602f0*/  STL [R1+0x960], R3 ;  /* 0x0009600301007387 */ /* 0x000fe80000100800 */
[----:B0-----:R2:W-:Y:S02]  /*60300*/  STL.64 [R1+0x1310], R6 ;  /* 0x0013100601007387 */ /* 0x0015e40000100a00 */
[----:B--2---:R-:W-:-:S02]  /*60310*/  PRMT R6, R11, 0x7773, RZ ;  /* 0x000077730b067816 */ /* 0x004fc400000000ff */
[C---:B------:R-:W-:Y:S02]  /*60320*/  PRMT R3, R11.reuse, 0x7772, RZ ;  /* 0x000077720b037816 */ /* 0x040fe400000000ff */
[----:B------:R-:W-:Y:S01]  /*60330*/  PRMT R0, R11, 0x7771, RZ ;  /* 0x000077710b007816 */ /* 0x000fe200000000ff */
[----:B------:R0:W-:Y:S04]  /*60340*/  STL [R1+0x958], R6 ;  /* 0x0009580601007387 */ /* 0x0001e80000100800 */
[----:B------:R1:W-:Y:S04]  /*60350*/  STL [R1+0x954], R3 ;  /* 0x0009540301007387 */ /* 0x0003e80000100800 */
[----:B------:R2:W-:Y:S01]  /*60360*/  STL [R1+0x950], R0 ;  /* 0x0009500001007387 */ /* 0x0005e20000100800 */
[----:B0-----:R-:W-:-:S02]  /*60370*/  PRMT R6, R10, 0x7773, RZ ;  /* 0x000077730a067816 */ /* 0x001fc400000000ff */
[----:B-1----:R-:W-:-:S03]  /*60380*/  PRMT R3, R10, 0x7772, RZ ;  /* 0x000077720a037816 */ /* 0x002fc600000000ff */
[----:B------:R0:W-:Y:S01]  /*60390*/  STL [R1+0x94c], R6 ;  /* 0x00094c0601007387 */ /* 0x0001e20000100800 */
[----:B--2---:R-:W-:-:S03]  /*603a0*/  PRMT R0, R10, 0x7771, RZ ;  /* 0x000077710a007816 */ /* 0x004fc600000000ff */
[----:B------:R1:W-:Y:S04]  /*603b0*/  STL [R1+0x948], R3 ;  /* 0x0009480301007387 */ /* 0x0003e80000100800 */
[----:B------:R2:W-:Y:S01]  /*603c0*/  STL [R1+0x944], R0 ;  /* 0x0009440001007387 */ /* 0x0005e20000100800 */
[C---:B0-----:R-:W-:Y:S02]  /*603d0*/  PRMT R6, R9.reuse, 0x7773, RZ ;  /* 0x0000777309067816 */ /* 0x041fe400000000ff */
[C---:B-1----:R-:W-:Y:S02]  /*603e0*/  PRMT R3, R9.reuse, 0x7771, RZ ;  /* 0x0000777109037816 */ /* 0x042fe400000000ff */
[----:B--2---:R-:W-:Y:S01]  /*603f0*/  PRMT R0, R9, 0x7772, RZ ;  /* 0x0000777209007816 */ /* 0x004fe200000000ff */
[----:B------:R0:W-:Y:S04]  /*60400*/  STL [R1+0x940], R6 ;  /* 0x0009400601007387 */ /* 0x0001e80000100800 */
[----:B------:R-:W-:Y:S04]  /*60410*/  STL [R1+0x93c], R0 ;  /* 0x00093c0001007387 */ /* 0x000fe80000100800 */
[----:B------:R1:W-:Y:S04]  /*60420*/  STL [R1+0x938], R3 ;  /* 0x0009380301007387 */ /* 0x0003e80000100800 */
[----:B0-----:R-:W2:Y:S04]  /*60430*/  LDL.LU.64 R6, [R1+0x830] ;  /* 0x0008300001067983 */ /* 0x001ea80000300a00 */
[----:B------:R-:W3:Y:S01]  /*60440*/  LDL.LU.64 R28, [R1+0x810] ;  /* 0x00081000011c7983 */ /* 0x000ee20000300a00 */
[----:B-1----:R-:W-:-:S05]  /*60450*/  PRMT R3, R8, 0x7773, RZ ;  /* 0x0000777308037816 */ /* 0x002fca00000000ff */
[----:B------:R0:W-:Y:S01]  /*60460*/  STL [R1+0x934], R3 ;  /* 0x0009340301007387 */ /* 0x0001e20000100800 */
[----:B------:R-:W-:-:S03]  /*60470*/  PRMT R0, R8, 0x7770, RZ ;  /* 0x0000777008007816 */ /* 0x000fc600000000ff */
[----:B------:R-:W4:Y:S01]  /*60480*/  LDL.LU.64 R18, [R1+0x808] ;  /* 0x0008080001127983 */ /* 0x000f220000300a00 */
[----:B------:R-:W-:-:S03]  /*60490*/  PRMT R9, R9, 0x7770, RZ ;  /* 0x0000777009097816 */ /* 0x000fc600000000ff */
[----:B------:R-:W5:Y:S01]  /*604a0*/  LDL.LU.64 R16, [R1+0x7b0] ;  /* 0x0007b00001107983 */ /* 0x000f620000300a00 */
[----:B0-----:R-:W-:-:S05]  /*604b0*/  PRMT R3, R8, 0x7772, RZ ;  /* 0x0000777208037816 */ /* 0x001fca00000000ff */
        /* <DEDUP_REMOVED lines=20> */
[----:B------:R-:W-:Y:S04]  /*60600*/  STL [R1+0x910], R20 ;  /* 0x0009101401007387 */ /* 0x000fe80000100800 */
[----:B------:R0:W-:Y:S04]  /*60610*/  STL [R1+0x90c], R0 ;  /* 0x00090c0001007387 */ /* 0x0001e80000100800 */
[----:B------:R1:W-:Y:S01]  /*60620*/  STL [R1+0x908], R3 ;  /* 0x0009080301007387 */ /* 0x0003e20000100800 */
[----:B------:R-:W-:-:S02]  /*60630*/  PRMT R10, R10, 0x7770, RZ ;  /* 0x000077700a0a7816 */ /* 0x000fc400000000ff */
[----:B------:R-:W-:Y:S01]  /*60640*/  PRMT R11, R11, 0x7770, RZ ;  /* 0x000077700b0b7816 */ /* 0x000fe200000000ff */
[----:B------:R-:W5:Y:S01]  /*60650*/  LDL.LU.64 R22, [R1+0x7f0] ;  /* 0x0007f00001167983 */ /* 0x000f620000300a00 */
[----:B0-----:R-:W-:-:S03]  /*60660*/  PRMT R0, R12, 0x7770, RZ ;  /* 0x000077700c007816 */ /* 0x001fc600000000ff */
[----:B------:R-:W5:Y:S01]  /*60670*/  LDL.LU.64 R20, [R1+0x7e8] ;  /* 0x0007e80001147983 */ /* 0x000f620000300a00 */
[----:B-1----:R-:W-:-:S03]  /*60680*/  PRMT R3, R12, 0x7773, RZ ;  /* 0x000077730c037816 */ /* 0x002fc600000000ff */
[----:B------:R0:W-:Y:S04]  /*60690*/  STG.E.U8 desc[UR10][R24.64], R10 ;  /* 0x0000000a18007986 */ /* 0x0001e8000c10110a */
[----:B------:R1:W-:Y:S04]  /*606a0*/  STL [R1+0x904], R3 ;  /* 0x0009040301007387 */ /* 0x0003e80000100800 */
[----:B------:R1:W-:Y:S04]  /*606b0*/  STG.E.U8 desc[UR10][R26.64], R11 ;  /* 0x0000000b1a007986 */ /* 0x0003e8000c10110a */
[----:B0-----:R-:W5:Y:S01]  /*606c0*/  LDL.LU.64 R24, [R1+0x798] ;  /* 0x0007980001187983 */ /* 0x001f620000300a00 */
[----:B-1----:R-:W-:-:S02]  /*606d0*/  PRMT R3, R12, 0x7772, RZ ;  /* 0x000077720c037816 */ /* 0x002fc400000000ff */
[----:B------:R-:W-:Y:S01]  /*606e0*/  PRMT R13, R13, 0x7770, RZ ;  /* 0x000077700d0d7816 */ /* 0x000fe200000000ff */
[----:B------:R-:W-:Y:S04]  /*606f0*/  LDS.128 R8, [R2+0xc000] ;  /* 0x00c0000002087984 */ /* 0x000fe80000000c00 */
[----:B------:R-:W5:Y:S04]  /*60700*/  LDL.LU.64 R26, [R1+0x790] ;  /* 0x00079000011a7983 */ /* 0x000f680000300a00 */
[----:B------:R-:W-:Y:S04]  /*60710*/  STL [R1+0x900], R3 ;  /* 0x0009000301007387 */ /* 0x000fe80000100800 */
[----:B--2---:R0:W-:Y:S04]  /*60720*/  STG.E.U8 desc[UR10][R6.64], R0 ;  /* 0x0000000006007986 */ /* 0x0041e8000c10110a */
[----:B0-----:R-:W2:Y:S01]  /*60730*/  LDL.LU.64 R6, [R1+0x1310] ;  /* 0x0013100001067983 */ /* 0x001ea20000300a00 */
[----:B------:R-:W-:-:S02]  /*60740*/  PRMT R14, R14, 0x7770, RZ ;  /* 0x000077700e0e7816 */ /* 0x000fc400000000ff */
[----:B------:R-:W-:Y:S01]  /*60750*/  PRMT R15, R15, 0x7770, RZ ;  /* 0x000077700f0f7816 */ /* 0x000fe200000000ff */
[----:B---3--:R-:W-:Y:S04]  /*60760*/  STG.E.U8 desc[UR10][R28.64], R13 ;  /* 0x0000000d1c007986 */ /* 0x008fe8000c10110a */
[----:B----4-:R-:W-:Y:S04]  /*60770*/  STG.E.U8 desc[UR10][R18.64], R14 ;  /* 0x0000000e12007986 */ /* 0x010fe8000c10110a */
[----:B-----5:R-:W-:Y:S04]  /*60780*/  STG.E.U8 desc[UR10][R16.64], R15 ;  /* 0x0000000f10007986 */ /* 0x020fe8000c10110a */
[----:B------:R-:W0:Y:S01]  /*60790*/  LDS.128 R16, [R2+0xe000] ;  /* 0x00e0000002107984 */ /* 0x000e220000000c00 */
[----:B------:R-:W-:-:S05]  /*607a0*/  PRMT R3, R12, 0x7771, RZ ;  /* 0x000077710c037816 */ /* 0x000fca00000000ff */
[----:B------:R1:W-:Y:S04]  /*607b0*/  STL [R1+0x8fc], R3 ;  /* 0x0008fc0301007387 */ /* 0x0003e80000100800 */
[----:B0-----:R-:W-:Y:S04]  /*607c0*/  STL.64 [R1+0x1308], R16 ;  /* 0x0013081001007387 */ /* 0x001fe80000100a00 */
[----:B------:R-:W-:Y:S01]  /*607d0*/  STL.64 [R1+0x1300], R18 ;  /* 0x0013001201007387 */ /* 0x000fe20000100a00 */
[C---:B--2---:R-:W-:Y:S02]  /*607e0*/  PRMT R12, R7.reuse, 0x7773, RZ ;  /* 0x00007773070c7816 */ /* 0x044fe400000000ff */
[----:B-1----:R-:W-:-:S02]  /*607f0*/  PRMT R3, R7, 0x7772, RZ ;  /* 0x0000777207037816 */ /* 0x002fc400000000ff */
        /* <DEDUP_REMOVED lines=11> */
[----:B-1----:R-:W-:-:S03]  /*608b0*/  PRMT R3, R5, 0x7771, RZ ;  /* 0x0000777105037816 */ /* 0x002fc600000000ff */
[----:B------:R0:W-:Y:S01]  /*608c0*/  STL [R1+0x8e0], R12 ;  /* 0x0008e00c01007387 */ /* 0x0001e20000100800 */
[----:B--2---:R-:W-:-:S05]  /*608d0*/  PRMT R0, R5, 0x7772, RZ ;  /* 0x0000777205007816 */ /* 0x004fca00000000ff */
[----:B------:R-:W-:Y:S01]  /*608e0*/  STL [R1+0x8dc], R0 ;  /* 0x0008dc0001007387 */ /* 0x000fe20000100800 */
[----:B0-----:R-:W-:-:S03]  /*608f0*/  PRMT R12, R4, 0x7773, RZ ;  /* 0x00007773040c7816 */ /* 0x001fc600000000ff */
[----:B------:R0:W-:Y:S04]  /*60900*/  STL [R1+0x8d8], R3 ;  /* 0x0008d80301007387 */ /* 0x0001e80000100800 */
[----:B------:R-:W2:Y:S04]  /*60910*/  LDL.LU.64 R16, [R1+0x7d0] ;  /* 0x0007d00001107983 */ /* 0x000ea80000300a00 */
[----:B------:R-:W-:Y:S04]  /*60920*/  STL [R1+0x8d4], R12 ;  /* 0x0008d40c01007387 */ /* 0x000fe80000100800 */
[----:B------:R-:W3:Y:S01]  /*60930*/  LDL.LU.64 R18, [R1+0x768] ;  /* 0x0007680001127983 */ /* 0x000ee20000300a00 */
[----:B0-----:R-:W-:-:S02]  /*60940*/  PRMT R3, R4, 0x7772, RZ ;  /* 0x0000777204037816 */ /* 0x001fc400000000ff */
[----:B------:R-:W-:Y:S01]  /*60950*/  PRMT R0, R4, 0x7770, RZ ;  /* 0x0000777004007816 */ /* 0x000fe200000000ff */
[----:B------:R-:W0:Y:S01]  /*60960*/  LDS.128 R12, [R2+0x10000] ;  /* 0x01000000020c7984 */ /* 0x000e220000000c00 */
[----:B------:R-:W-:-:S03]  /*60970*/  PRMT R5, R5, 0x7770, RZ ;  /* 0x0000777005057816 */ /* 0x000fc600000000ff */
[----:B------:R1:W-:Y:S01]  /*60980*/  STL [R1+0x8d0], R3 ;  /* 0x0008d00301007387 */ /* 0x0003e20000100800 */
[----:B------:R-:W-:Y:S02]  /*60990*/  PRMT R6, R6, 0x7770, RZ ;  /* 0x0000777006067816 */ /* 0x000fe400000000ff */
[----:B------:R-:W-:Y:S01]  /*609a0*/  PRMT R7, R7, 0x7770, RZ ;  /* 0x0000777007077816 */ /* 0x000fe200000000ff */
[----:B------:R4:W-:Y:S01]  /*609b0*/  STG.E.U8 desc[UR10][R22.64], R0 ;  /* 0x0000000016007986 */ /* 0x0009e2000c10110a */
[----:B-1----:R-:W-:-:S03]  /*609c0*/  PRMT R3, R4, 0x7771, RZ ;  /* 0x0000777104037816 */ /* 0x002fc600000000ff */
[----:B------:R-:W-:Y:S01]  /*609d0*/  STG.E.U8 desc[UR10][R20.64], R5 ;  /* 0x0000000514007986 */ /* 0x000fe2000c10110a */
[----:B------:R-:W-:-:S03]  /*609e0*/  PRMT R4, R11, 0x7773, RZ ;  /* 0x000077730b047816 */ /* 0x000fc600000000ff */
[----:B------:R1:W-:Y:S01]  /*609f0*/  STL [R1+0x8cc], R3 ;  /* 0x0008cc0301007387 */ /* 0x0003e20000100800 */
[----:B----4-:R-:W-:-:S03]  /*60a00*/  PRMT R0, R11, 0x7771, RZ ;  /* 0x000077710b007816 */ /* 0x010fc600000000ff */
[----:B------:R-:W-:Y:S04]  /*60a10*/  STG.E.U8 desc[UR10][R24.64], R6 ;  /* 0x0000000618007986 */ /* 0x000fe8000c10110a */
[----:B------:R4:W-:Y:S01]  /*60a20*/  STG.E.U8 desc[UR10][R26.64], R7 ;  /* 0x000000071a007986 */ /* 0x0009e2000c10110a */
[----:B-1----:R-:W-:-:S03]  /*60a30*/  PRMT R3, R11, 0x7772, RZ ;  /* 0x000077720b037816 */ /* 0x002fc600000000ff */
[----:B----4-:R-:W4:Y:S04]  /*60a40*/  LDL.LU.64 R6, [R1+0x758] ;  /* 0x0007580001067983 */ /* 0x010f280000300a00 */
[----:B------:R1:W-:Y:S04]  /*60a50*/  STL [R1+0x8c8], R4 ;  /* 0x0008c80401007387 */ /* 0x0003e80000100800 */
[----:B------:R5:W-:Y:S04]  /*60a60*/  STL [R1+0x8c4], R3 ;  /* 0x0008c40301007387 */ /* 0x000be80000100800 */
[----:B------:R0:W-:Y:S01]  /*60a70*/  STL [R1+0x8c0], R0 ;  /* 0x0008c00001007387 */ /* 0x0001e20000100800 */
[----:B-1----:R-:W-:-:S02]  /*60a80*/  PRMT R4, R10, 0x7773, RZ ;  /* 0x000077730a047816 */ /* 0x002fc400000000ff */
[----:B-----5:R-:W-:-:S03]  /*60a90*/  PRMT R3, R10, 0x7772, RZ ;  /* 0x000077720a037816 */ /* 0x020fc600000000ff */
[----:B------:R1:W-:Y:S01]  /*60aa0*/  STL [R1+0x8bc], R4 ;  /* 0x0008bc0401007387 */ /* 0x0003e20000100800 */
[----:B0-----:R-:W-:-:S03]  /*60ab0*/  PRMT R0, R10, 0x7771, RZ ;  /* 0x000077710a007816 */ /* 0x001fc600000000ff */
[----:B------:R0:W-:Y:S04]  /*60ac0*/  STL [R1+0x8b4], R3 ;  /* 0x0008b40301007387 */ /* 0x0001e80000100800 */
[----:B------:R5:W-:Y:S04]  /*60ad0*/  STL [R1+0x8b0], R0 ;  /* 0x0008b00001007387 */ /* 0x000be80000100800 */
[----:B-1----:R-:W4:Y:S01]  /*60ae0*/  LDL.LU.64 R4, [R1+0x738] ;  /* 0x0007380001047983 */ /* 0x002f220000300a00 */
[C---:B0-----:R-:W-:Y:S02]  /*60af0*/  PRMT R3, R9.reuse, 0x7773, RZ ;  /* 0x0000777309037816 */ /* 0x041fe400000000ff */
[----:B-----5:R-:W-:-:S03]  /*60b00*/  PRMT R0, R9, 0x7772, RZ ;  /* 0x0000777209007816 */ /* 0x020fc600000000ff */
[----:B------:R0:W-:Y:S04]  /*60b10*/  STL [R1+0x8ac], R3 ;  /* 0x0008ac0301007387 */ /* 0x0001e80000100800 */
[----:B------:R-:W5:Y:S01]  /*60b20*/  LDL.LU.64 R28, [R1+0x730] ;  /* 0x00073000011c7983 */ /* 0x000f620000300a00 */
[----:B------:R-:W-:-:S03]  /*60b30*/  PRMT R26, R8, 0x7773, RZ ;  /* 0x00007773081a7816 */ /* 0x000fc600000000ff */
[----:B------:R1:W-:Y:S01]  /*60b40*/  STL [R1+0x8a8], R0 ;  /* 0x0008a80001007387 */ /* 0x0003e20000100800 */
[----:B0-----:R-:W-:-:S03]  /*60b50*/  PRMT R3, R9, 0x7771, RZ ;  /* 0x0000777109037816 */ /* 0x001fc600000000ff */
[----:B------:R-:W4:Y:S01]  /*60b60*/  LDL.LU.64 R22, [R1+0x728] ;  /* 0x0007280001167983 */ /* 0x000f220000300a00 */
[----:B------:R-:W-:-:S03]  /*60b70*/  PRMT R24, R8, 0x7772, RZ ;  /* 0x0000777208187816 */ /* 0x000fc600000000ff */
[----:B------:R-:W4:Y:S01]  /*60b80*/  LDL.LU.64 R20, [R1+0x6f8] ;  /* 0x0006f80001147983 */ /* 0x000f220000300a00 */
[----:B-1----:R-:W-:-:S03]  /*60b90*/  PRMT R0, R8, 0x7770, RZ ;  /* 0x0000777008007816 */ /* 0x002fc600000000ff */
[----:B------:R-:W4:Y:S01]  /*60ba0*/  LDL.LU R25, [R1+0x2d0] ;  /* 0x0002d00001197983 */ /* 0x000f220000300800 */
[----:B------:R-:W-:-:S03]  /*60bb0*/  PRMT R9, R9, 0x7770, RZ ;  /* 0x0000777009097816 */ /* 0x000fc600000000ff */
[----:B------:R-:W4:Y:S04]  /*60bc0*/  LDL.LU R27, [R1+0xa3c] ;  /* 0x000a3c00011b7983 */ /* 0x000f280000300800 */
[----:B------:R0:W-:Y:S04]  /*60bd0*/  STL [R1+0x8a4], R3 ;  /* 0x0008a40301007387 */ /* 0x0001e80000100800 */
[----:B------:R-:W-:Y:S01]  /*60be0*/  STL [R1+0x8a0], R26 ;  /* 0x0008a01a01007387 */ /* 0x000fe20000100800 */
[----:B0-----:R-:W-:-:S03]  /*60bf0*/  PRMT R3, R8, 0x7771, RZ ;  /* 0x0000777108037816 */ /* 0x001fc600000000ff */
[----:B------:R-:W-:Y:S04]  /*60c00*/  STL [R1+0x89c], R24 ;  /* 0x00089c1801007387 */ /* 0x000fe80000100800 */
[----:B--2---:R0:W-:Y:S04]  /*60c10*/  STG.E.U8 desc[UR10][R16.64], R0 ;  /* 0x0000000010007986 */ /* 0x0041e8000c10110a */
[----:B---3--:R1:W-:Y:S04]  /*60c20*/  STG.E.U8 desc[UR10][R18.64], R9 ;  /* 0x0000000912007986 */ /* 0x0083e8000c10110a */
[----:B0-----:R-:W2:Y:S04]  /*60c30*/  LDL.LU.64 R16, [R1+0x1308] ;  /* 0x0013080001107983 */ /* 0x001ea80000300a00 */
[----:B------:R0:W-:Y:S04]  /*60c40*/  STL [R1+0x898], R3 ;  /* 0x0008980301007387 */ /* 0x0001e80000100800 */
[----:B-1----:R-:W0:Y:S04]  /*60c50*/  LDL.LU.64 R18, [R1+0x1300] ;  /* 0x0013000001127983 */ /* 0x002e280000300a00 */
[----:B------:R-:W3:Y:S01]  /*60c60*/  LDL.LU.64 R8, [R1+0x760] ;  /* 0x0007600001087983 */ /* 0x000ee20000300a00 */
[----:B------:R-:W-:-:S02]  /*60c70*/  PRMT R10, R10, 0x7770, RZ ;  /* 0x000077700a0a7816 */ /* 0x000fc400000000ff */
[----:B------:R-:W-:Y:S02]  /*60c80*/  PRMT R11, R11, 0x7770, RZ ;  /* 0x000077700b0b7816 */ /* 0x000fe400000000ff */
[C---:B0-----:R-:W-:Y:S01]  /*60c90*/  PRMT R3, R19.reuse, 0x7772, RZ ;  /* 0x0000777213037816 */ /* 0x041fe200000000ff */
[----:B---3--:R-:W-:Y:S01]  /*60ca0*/  STG.E.U8 desc[UR10][R8.64], R10 ;  /* 0x0000000a08007986 */ /* 0x008fe2000c10110a */
[----:B------:R-:W-:-:S03]  /*60cb0*/  PRMT R0, R19, 0x7771, RZ ;  /* 0x0000777113007816 */ /* 0x000fc600000000ff */
[----:B----4-:R0:W-:Y:S02]  /*60cc0*/  STG.E.U8 desc[UR10][R6.64], R11 ;  /* 0x0000000b06007986 */ /* 0x0101e4000c10110a */
[----:B0-----:R-:W-:-:S05]  /*60cd0*/  PRMT R6, R19, 0x7773, RZ ;  /* 0x0000777313067816 */ /* 0x001fca00000000ff */
[----:B------:R0:W-:Y:S04]  /*60ce0*/  STL [R1+0x894], R6 ;  /* 0x0008940601007387 */ /* 0x0001e80000100800 */
[----:B------:R1:W-:Y:S04]  /*60cf0*/  STL [R1+0x890], R3 ;  /* 0x0008900301007387 */ /* 0x0003e80000100800 */
[----:B------:R3:W-:Y:S01]  /*60d00*/  STL [R1+0x88c], R0 ;  /* 0x00088c0001007387 */ /* 0x0007e20000100800 */
[C---:B0-----:R-:W-:Y:S02]  /*60d10*/  PRMT R6, R18.reuse, 0x7773, RZ ;  /* 0x0000777312067816 */ /* 0x041fe400000000ff */
[----:B-1----:R-:W-:-:S03]  /*60d20*/  PRMT R3, R18, 0x7772, RZ ;  /* 0x0000777212037816 */ /* 0x002fc600000000ff */
[----:B------:R2:W-:Y:S01]  /*60d30*/  STL [R1+0x888], R6 ;  /* 0x0008880601007387 */ /* 0x0005e20000100800 */
[----:B---3--:R-:W-:-:S03]  /*60d40*/  PRMT R0, R18, 0x7771, RZ ;  /* 0x0000777112007816 */ /* 0x008fc600000000ff */
[----:B------:R0:W-:Y:S04]  /*60d50*/  STL [R1+0x884], R3 ;  /* 0x0008840301007387 */ /* 0x0001e80000100800 */
[----:B------:R1:W-:Y:S01]  /*60d60*/  STL [R1+0x880], R0 ;  /* 0x0008800001007387 */ /* 0x0003e20000100800 */
[C---:B--2---:R-:W-:Y:S02]  /*60d70*/  PRMT R6, R17.reuse, 0x7773, RZ ;  /* 0x0000777311067816 */ /* 0x044fe400000000ff */
[C---:B------:R-:W-:Y:S02]  /*60d80*/  PRMT R7, R16.reuse, 0x7773, RZ ;  /* 0x0000777310077816 */ /* 0x040fe400000000ff */
[C---:B0-----:R-:W-:Y:S02]  /*60d90*/  PRMT R3, R17.reuse, 0x7771, RZ ;  /* 0x0000777111037816 */ /* 0x041fe400000000ff */
[----:B-1----:R-:W-:Y:S01]  /*60da0*/  PRMT R0, R17, 0x7772, RZ ;  /* 0x0000777211007816 */ /* 0x002fe200000000ff */
[----:B------:R0:W-:Y:S04]  /*60db0*/  STL [R1+0x87c], R6 ;  /* 0x00087c0601007387 */ /* 0x0001e80000100800 */
[----:B------:R1:W-:Y:S01]  /*60dc0*/  STL [R1+0x878], R0 ;  /* 0x0008780001007387 */ /* 0x0003e20000100800 */
[----:B0-----:R-:W-:-:S03]  /*60dd0*/  PRMT R6, R16, 0x7772, RZ ;  /* 0x0000777210067816 */ /* 0x001fc600000000ff */
[----:B------:R0:W-:Y:S01]  /*60de0*/  STL [R1+0x874], R3 ;  /* 0x0008740301007387 */ /* 0x0001e20000100800 */
[----:B-1----:R-:W-:-:S03]  /*60df0*/  PRMT R0, R16, 0x7770, RZ ;  /* 0x0000777010007816 */ /* 0x002fc600000000ff */
[----:B------:R-:W-:Y:S04]  /*60e00*/  STL [R1+0x870], R7 ;  /* 0x0008700701007387 */ /* 0x000fe80000100800 */
[----:B------:R1:W-:Y:S04]  /*60e10*/  STG.E.U8 desc[UR10][R4.64], R0 ;  /* 0x0000000004007986 */ /* 0x0003e8000c10110a */
[----:B------:R-:W-:Y:S04]  /*60e20*/  STL [R1+0x86c], R6 ;  /* 0x00086c0601007387 */ /* 0x000fe80000100800 */
[----:B------:R-:W2:Y:S01]  /*60e30*/  LDS.128 R4, [R2+0x12000] ;  /* 0x0120000002047984 */ /* 0x000ea20000000c00 */
[----:B0-----:R-:W-:Y:S01]  /*60e40*/  PRMT R3, R16, 0x7771, RZ ;  /* 0x0000777110037816 */ /* 0x001fe200000000ff */
[----:B-1----:R-:W-:-:S04]  /*60e50*/  FFMA R0, R27, 0.69314718246459960938, R25 ;  /* 0x3f3172181b007823 */ /* 0x002fc80000000019 */
[----:B------:R0:W-:Y:S02]  /*60e60*/  STL [R1+0x868], R3 ;  /* 0x0008680301007387 */ /* 0x0001e40000100800 */
[C---:B0-----:R-:W-:Y:S02]  /*60e70*/  PRMT R3, R15.reuse, 0x7773, RZ ;  /* 0x000077730f037816 */ /* 0x041fe400000000ff */
[----:B--2---:R-:W-:Y:S04]  /*60e80*/  STL [R1+0x12c4], R4 ;  /* 0x0012c40401007387 */ /* 0x004fe80000100800 */
[----:B------:R0:W-:Y:S04]  /*60e90*/  STL [R1+0x30], R0 ;  /* 0x0000300001007387 */ /* 0x0001e80000100800 */
[----:B------:R-:W-:Y:S04]  /*60ea0*/  STL [R1+0x12c0], R5 ;  /* 0x0012c00501007387 */ /* 0x000fe80000100800 */
[----:B------:R-:W-:Y:S04]  /*60eb0*/  STL [R1+0x12bc], R6 ;  /* 0x0012bc0601007387 */ /* 0x000fe80000100800 */
[----:B------:R-:W-:Y:S01]  /*60ec0*/  STL [R1+0x12b8], R7 ;  /* 0x0012b80701007387 */ /* 0x000fe20000100800 */
[----:B0-----:R-:W-:-:S03]  /*60ed0*/  PRMT R0, R15, 0x7771, RZ ;  /* 0x000077710f007816 */ /* 0x001fc600000000ff */
[----:B------:R0:W-:Y:S04]  /*60ee0*/  STL [R1+0x12b4], R2 ;  /* 0x0012b40201007387 */ /* 0x0001e80000100800 */
[----:B------:R1:W-:Y:S01]  /*60ef0*/  STL [R1+0x864], R3 ;  /* 0x0008640301007387 */ /* 0x0003e20000100800 */
[----:B0-----:R-:W-:Y:S02]  /*60f00*/  PRMT R2, R15, 0x7772, RZ ;  /* 0x000077720f027816 */ /* 0x001fe400000000ff */
[----:B-1----:R-:W-:-:S03]  /*60f10*/  PRMT R3, R14, 0x7773, RZ ;  /* 0x000077730e037816 */ /* 0x002fc600000000ff */
[----:B------:R0:W-:Y:S01]  /*60f20*/  STL [R1+0x860], R2 ;  /* 0x0008600201007387 */ /* 0x0001e20000100800 */
[----:B------:R-:W-:-:S03]  /*60f30*/  PRMT R15, R15, 0x7770, RZ ;  /* 0x000077700f0f7816 */ /* 0x000fc600000000ff */
[----:B------:R1:W-:Y:S04]  /*60f40*/  STL [R1+0x85c], R0 ;  /* 0x00085c0001007387 */ /* 0x0003e80000100800 */
[----:B------:R2:W-:Y:S01]  /*60f50*/  STL [R1+0x858], R3 ;  /* 0x0008580301007387 */ /* 0x0005e20000100800 */
[C---:B0-----:R-:W-:Y:S02]  /*60f60*/  PRMT R2, R14.reuse, 0x7772, RZ ;  /* 0x000077720e027816 */ /* 0x041fe400000000ff */
[C---:B-1----:R-:W-:Y:S02]  /*60f70*/  PRMT R0, R14.reuse, 0x7771, RZ ;  /* 0x000077710e007816 */ /* 0x042fe400000000ff */
[----:B------:R-:W-:Y:S02]  /*60f80*/  PRMT R14, R14, 0x7770, RZ ;  /* 0x000077700e0e7816 */ /* 0x000fe400000000ff */
[C---:B--2---:R-:W-:Y:S01]  /*60f90*/  PRMT R3, R13.reuse, 0x7773, RZ ;  /* 0x000077730d037816 */ /* 0x044fe200000000ff */
[----:B------:R-:W-:Y:S04]  /*60fa0*/  STL [R1+0x854], R2 ;  /* 0x0008540201007387 */ /* 0x000fe80000100800 */
[----:B------:R0:W-:Y:S04]  /*60fb0*/  STL.64 [R1+0x12e8], R14 ;  /* 0x0012e80e01007387 */ /* 0x0001e80000100a00 */
[----:B------:R1:W-:Y:S04]  /*60fc0*/  STL [R1+0x850], R0 ;  /* 0x0008500001007387 */ /* 0x0003e80000100800 */
[----:B------:R-:W-:Y:S04]  /*60fd0*/  STL [R1+0x84c], R3 ;  /* 0x00084c0301007387 */ /* 0x000fe80000100800 */
[----:B0-----:R-:W2:Y:S01]  /*60fe0*/  LDL.LU.64 R14, [R1+0x718] ;  /* 0x00071800010e7983 */ /* 0x001ea20000300a00 */
[----:B------:R-:W-:-:S02]  /*60ff0*/  PRMT R2, R13, 0x7772, RZ ;  /* 0x000077720d027816 */ /* 0x000fc400000000ff */
[----:B-1----:R-:W-:-:S03]  /*61000*/  PRMT R0, R13, 0x7771, RZ ;  /* 0x000077710d007816 */ /* 0x002fc600000000ff */
[----:B------:R-:W-:Y:S04]  /*61010*/  STL [R1+0x848], R2 ;  /* 0x0008480201007387 */ /* 0x000fe80000100800 */
[----:B--2---:R0:W-:Y:S04]  /*61020*/  STL.64 [R1+0x12f0], R14 ;  /* 0x0012f00e01007387 */ /* 0x0041e80000100a00 */
[----:B------:R-:W-:Y:S04]  /*61030*/  STL [R1+0x844], R0 ;  /* 0x0008440001007387 */ /* 0x000fe80000100800 */
[----:B0-----:R-:W2:Y:S04]  /*61040*/  LDL.LU.64 R14, [R1+0x720] ;  /* 0x00072000010e7983 */ /* 0x001ea80000300a00 */
[----:B--2---:R-:W-:Y:S04]  /*61050*/  STL [R1+0x12f8], R15 ;  /* 0x0012f80f01007387 */ /* 0x004fe80000100800 */
[----:B------:R-:W2:Y:S04]  /*61060*/  LDL.LU R4, [R1+0xa6c] ;  /* 0x000a6c0001047983 */ /* 0x000ea80000300800 */
[----:B--2---:R0:W-:Y:S04]  /*61070*/  STL [R1+0x12cc], R4 ;  /* 0x0012cc0401007387 */ /* 0x0041e80000100800 */
[----:B0-----:R-:W2:Y:S04]  /*61080*/  LDL.LU R4, [R1+0xa68] ;  /* 0x000a680001047983 */ /* 0x001ea80000300800 */
[----:B------:R-:W3:Y:S04]  /*61090*/  LDL.LU R5, [R1+0x2c8] ;  /* 0x0002c80001057983 */ /* 0x000ee80000300800 */
[----:B---3--:R0:W-:Y:S04]  /*610a0*/  STL [R1+0x12c8], R5 ;  /* 0x0012c80501007387 */ /* 0x0081e80000100800 */
[----:B0-----:R-:W3:Y:S04]  /*610b0*/  LDL.LU R5, [R1+0x2cc] ;  /* 0x0002cc0001057983 */ /* 0x001ee80000300800 */
[----:B---3--:R0:W-:Y:S04]  /*610c0*/  STL [R1+0x12d0], R5 ;  /* 0x0012d00501007387 */ /* 0x0081e80000100800 */
[----:B0-----:R-:W2:Y:S04]  /*610d0*/  LDL.LU R5, [R1+0x2d4] ;  /* 0x0002d40001057983 */ /* 0x001ea80000300800 */
[----:B--2---:R0:W-:Y:S04]  /*610e0*/  STL.64 [R1+0x12d8], R4 ;  /* 0x0012d80401007387 */ /* 0x0041e80000100a00 */
[----:B0-----:R-:W2:Y:S01]  /*610f0*/  LDL.LU.64 R4, [R1+0x6e8] ;  /* 0x0006e80001047983 */ /* 0x001ea20000300a00 */
[----:B------:R-:W-:-:S02]  /*61100*/  PRMT R17, R17, 0x7770, RZ ;  /* 0x0000777011117816 */ /* 0x000fc400000000ff */
[----:B------:R-:W-:Y:S02]  /*61110*/  PRMT R18, R18, 0x7770, RZ ;  /* 0x0000777012127816 */ /* 0x000fe400000000ff */
[----:B------:R-:W-:Y:S01]  /*61120*/  PRMT R19, R19, 0x7770, RZ ;  /* 0x0000777013137816 */ /* 0x000fe200000000ff */
[----:B-----5:R-:W-:Y:S04]  /*61130*/  STG.E.U8 desc[UR10][R28.64], R17 ;  /* 0x000000111c007986 */ /* 0x020fe8000c10110a */
[----:B------:R-:W-:Y:S04]  /*61140*/  STG.E.U8 desc[UR10][R22.64], R18 ;  /* 0x0000001216007986 */ /* 0x000fe8000c10110a */
[----:B------:R-:W-:Y:S01]  /*61150*/  STG.E.U8 desc[UR10][R20.64], R19 ;  /* 0x0000001314007986 */ /* 0x000fe2000c10110a */
[----:B------:R-:W-:-:S03]  /*61160*/  PRMT R15, R12, 0x7773, RZ ;  /* 0x000077730c0f7816 */ /* 0x000fc600000000ff */
[----:B--2---:R0:W-:Y:S04]  /*61170*/  STL.64 [R1+0x12e0], R4 ;  /* 0x0012e00401007387 */ /* 0x0041e80000100a00 */
[----:B0-----:R-:W2:Y:S04]  /*61180*/  LDL.LU.64 R4, [R1+0x6f0] ;  /* 0x0006f00001047983 */ /* 0x001ea80000300a00 */
[----:B------:R-:W3:Y:S04]  /*61190*/  LDL.LU R6, [R1+0xa5c] ;  /* 0x000a5c0001067983 */ /* 0x000ee80000300800 */
[----:B------:R-:W4:Y:S04]  /*611a0*/  LDL.LU R7, [R1+0x2c4] ;  /* 0x0002c40001077983 */ /* 0x000f280000300800 */
[----:B------:R-:W4:Y:S04]  /*611b0*/  LDL.LU R2, [R1+0xa60] ;  /* 0x000a600001027983 */ /* 0x000f280000300800 */
[----:B------:R-:W5:Y:S04]  /*611c0*/  LDL.LU R29, [R1+0xa48] ;  /* 0x000a4800011d7983 */ /* 0x000f680000300800 */
        /* <DEDUP_REMOVED lines=18> */
[----:B------:R0:W-:Y:S02]  /*612f0*/  STL [R1+0x840], R15 ;  /* 0x0008400f01007387 */ /* 0x0001e40000100800 */
[----:B0-----:R-:W-:-:S05]  /*61300*/  PRMT R15, R12, 0x7772, RZ ;  /* 0x000077720c0f7816 */ /* 0x001fca00000000ff */
[----:B------:R0:W-:Y:S04]  /*61310*/  STL [R1+0x83c], R15 ;  /* 0x00083c0f01007387 */ /* 0x0001e80000100800 */
[----:B0-----:R-:W2:Y:S01]  /*61320*/  LDL.LU R15, [R1+0x12f8] ;  /* 0x0012f800010f7983 */ /* 0x001ea20000300800 */
[C---:B------:R-:W-:Y:S02]  /*61330*/  PRMT R0, R12.reuse, 0x7770, RZ ;  /* 0x000077700c007816 */ /* 0x040fe400000000ff */
[----:B------:R-:W-:-:S05]  /*61340*/  PRMT R12, R12, 0x7771, RZ ;  /* 0x000077710c0c7816 */ /* 0x000fca00000000ff */
[----:B------:R0:W-:Y:S04]  /*61350*/  STL [R1+0x838], R12 ;  /* 0x0008380c01007387 */ /* 0x0001e80000100800 */
[----:B0-----:R-:W3:Y:S04]  /*61360*/  LDL.LU R12, [R1+0x2b4] ;  /* 0x0002b400010c7983 */ /* 0x001ee80000300800 */
[----:B--2---:R0:W-:Y:S04]  /*61370*/  STG.E.U8 desc[UR10][R14.64], R0 ;  /* 0x000000000e007986 */ /* 0x0041e8000c10110a */
[----:B0-----:R-:W2:Y:S01]  /*61380*/  LDL.LU.64 R14, [R1+0x12f0] ;  /* 0x0012f000010e7983 */ /* 0x001ea20000300a00 */
[----:B------:R-:W-:-:S03]  /*61390*/  PRMT R13, R13, 0x7770, RZ ;  /* 0x000077700d0d7816 */ /* 0x000fc600000000ff */
[----:B------:R-:W3:Y:S04]  /*613a0*/  LDL.LU R0, [R1+0x2b8] ;  /* 0x0002b80001007983 */ /* 0x000ee80000300800 */
[----:B--2---:R0:W-:Y:S04]  /*613b0*/  STG.E.U8 desc[UR10][R14.64], R13 ;  /* 0x0000000d0e007986 */ /* 0x0041e8000c10110a */
[----:B0-----:R-:W2:Y:S04]  /*613c0*/  LDL.LU.64 R14, [R1+0x12e8] ;  /* 0x0012e800010e7983 */ /* 0x001ea80000300a00 */
[----:B------:R-:W5:Y:S04]  /*613d0*/  LDL.LU R13, [R1+0x2bc] ;  /* 0x0002bc00010d7983 */ /* 0x000f680000300800 */
[----:B--2---:R0:W-:Y:S04]  /*613e0*/  STG.E.U8 desc[UR10][R4.64], R14 ;  /* 0x0000000e04007986 */ /* 0x0041e8000c10110a */
[----:B0-----:R-:W2:Y:S04]  /*613f0*/  LDL.LU.64 R4, [R1+0x12e0] ;  /* 0x0012e00001047983 */ /* 0x001ea80000300a00 */
[----:B------:R-:W3:Y:S04]  /*61400*/  LDL.LU R14, [R1+0xa64] ;  /* 0x000a6400010e7983 */ /* 0x000ee80000300800 */
[----:B--2---:R0:W-:Y:S04]  /*61410*/  STG.E.U8 desc[UR10][R4.64], R15 ;  /* 0x0000000f04007986 */ /* 0x0041e8000c10110a */
[----:B0-----:R-:W2:Y:S04]  /*61420*/  LDL.LU.64 R4, [R1+0x12d8] ;  /* 0x0012d80001047983 */ /* 0x001ea80000300a00 */
[----:B------:R-:W3:Y:S01]  /*61430*/  LDL.LU R15, [R1+0x2c0] ;  /* 0x0002c000010f7983 */ /* 0x000ee20000300800 */
[----:B--2---:R-:W-:-:S03]  /*61440*/  FFMA R4, R4, 0.69314718246459960938, R5 ;  /* 0x3f31721804047823 */ /* 0x004fc60000000005 */
[----:B------:R-:W2:Y:S04]  /*61450*/  LDL.LU R5, [R1+0x12d0] ;  /* 0x0012d00001057983 */ /* 0x000ea80000300800 */
[----:B------:R0:W-:Y:S04]  /*61460*/  STL [R1+0x34], R4 ;  /* 0x0000340401007387 */ /* 0x0001e80000100800 */
[----:B0-----:R-:W2:Y:S02]  /*61470*/  LDL.LU R4, [R1+0x12cc] ;  /* 0x0012cc0001047983 */ /* 0x001ea40000300800 */
[----:B--2---:R-:W-:-:S02]  /*61480*/  FFMA R4, R4, 0.69314718246459960938, R5 ;  /* 0x3f31721804047823 */ /* 0x004fc40000000005 */
[----:B------:R-:W3:Y:S01]  /*61490*/  LDL.LU R5, [R1+0x12c8] ;  /* 0x0012c80001057983 */ /* 0x000ee20000300800 */
[----:B----4-:R-:W-:-:S03]  /*614a0*/  FFMA R2, R2, 0.69314718246459960938, R7 ;  /* 0x3f31721802027823 */ /* 0x010fc60000000007 */
[----:B------:R0:W-:Y:S04]  /*614b0*/  STL [R1+0x38], R4 ;  /* 0x0000380401007387 */ /* 0x0001e80000100800 */
[----:B0-----:R-:W2:Y:S01]  /*614c0*/  LDL.LU R4, [R1+0x12c4] ;  /* 0x0012c40001047983 */ /* 0x001ea20000300800 */
[----:B---3--:R-:W-:-:S03]  /*614d0*/  FFMA R6, R6, 0.69314718246459960938, R5 ;  /* 0x3f31721806067823 */ /* 0x008fc60000000005 */
[----:B------:R-:W3:Y:S04]  /*614e0*/  LDL.LU R5, [R1+0x12c0] ;  /* 0x0012c00001057983 */ /* 0x000ee80000300800 */
[----:B------:R0:W-:Y:S04]  /*614f0*/  STL [R1+0x3c], R6 ;  /* 0x00003c0601007387 */ /* 0x0001e80000100800 */
[----:B0-----:R-:W4:Y:S04]  /*61500*/  LDL.LU R6, [R1+0x12bc] ;  /* 0x0012bc0001067983 */ /* 0x001f280000300800 */
[----:B------:R-:W2:Y:S04]  /*61510*/  LDL.LU R7, [R1+0x12b8] ;  /* 0x0012b80001077983 */ /* 0x000ea80000300800 */
[----:B------:R0:W-:Y:S04]  /*61520*/  STL [R1+0x20], R2 ;  /* 0x0000200201007387 */ /* 0x0001e80000100800 */
[----:B0-----:R-:W2:Y:S01]  /*61530*/  LDL.LU R2, [R1+0x12b4] ;  /* 0x0012b40001027983 */ /* 0x001ea20000300800 */
[----:B-----5:R-:W-:Y:S01]  /*61540*/  FFMA R29, R29, 0.69314718246459960938, R13 ;  /* 0x3f3172181d1d7823 */ /* 0x020fe2000000000d */
[----:B------:R-:W-:Y:S01]  /*61550*/  FFMA R14, R14, 0.69314718246459960938, R15 ;  /* 0x3f3172180e0e7823 */ /* 0x000fe2000000000f */
[----:B------:R-:W-:-:S03]  /*61560*/  FFMA R28, R28, 0.69314718246459960938, R0 ;  /* 0x3f3172181c1c7823 */ /* 0x000fc60000000000 */
[----:B------:R-:W-:Y:S01]  /*61570*/  STL [R1+0xb08], R29 ;  /* 0x000b081d01007387 */ /* 0x000fe20000100800 */
[----:B------:R-:W-:Y:S01]  /*61580*/  FFMA R12, R19, 0.69314718246459960938, R12 ;  /* 0x3f317218130c7823 */ /* 0x000fe2000000000c */
[----:B------:R-:W-:Y:S02]  /*61590*/  FFMA R0, R17, 0.69314718246459960938, R18 ;  /* 0x3f31721811007823 */ /* 0x000fe40000000012 */
[----:B------:R-:W-:Y:S04]  /*615a0*/  STL [R1+0x24], R14 ;  /* 0x0000240e01007387 */ /* 0x000fe80000100800 */
[----:B------:R0:W-:Y:S02]  /*615b0*/  STL [R1+0xb0c], R28 ;  /* 0x000b0c1c01007387 */ /* 0x0001e40000100800 */
[----:B0-----:R-:W-:-:S02]  /*615c0*/  FFMA R28, R11, 0.69314718246459960938, R16 ;  /* 0x3f3172180b1c7823 */ /* 0x001fc40000000010 */
[----:B------:R-:W-:Y:S01]  /*615d0*/  STL [R1+0x10], R12 ;  /* 0x0000100c01007387 */ /* 0x000fe20000100800 */
[----:B------:R-:W-:-:S03]  /*615e0*/  FFMA R29, R9, 0.69314718246459960938, R10 ;  /* 0x3f317218091d7823 */ /* 0x000fc6000000000a */
[----:B------:R-:W-:Y:S04]  /*615f0*/  STL [R1+0xb14], R28 ;  /* 0x000b141c01007387 */ /* 0x000fe80000100800 */
[----:B------:R0:W-:Y:S04]  /*61600*/  STL [R1+0x14], R0 ;  /* 0x0000140001007387 */ /* 0x0001e80000100800 */
[----:B------:R-:W-:Y:S01]  /*61610*/  STL [R1+0xb10], R29 ;  /* 0x000b101d01007387 */ /* 0x000fe20000100800 */
[----:B0-----:R-:W-:Y:S01]  /*61620*/  FFMA R0, R3, 0.69314718246459960938, R8 ;  /* 0x3f31721803007823 */ /* 0x001fe20000000008 */
[----:B------:R-:W-:Y:S01]  /*61630*/  FFMA R3, R21, 0.69314718246459960938, R22 ;  /* 0x3f31721815037823 */ /* 0x000fe20000000016 */
[----:B------:R-:W-:Y:S01]  /*61640*/  FFMA R12, R27, 0.69314718246459960938, R25 ;  /* 0x3f3172181b0c7823 */ /* 0x000fe20000000019 */
[----:B--2---:R-:W0:Y:S04]  /*61650*/  LDS.128 R16, [R2+0x14000] ;  /* 0x0140000002107984 */ /* 0x004e280000000c00 */
[----:B------:R1:W-:Y:S04]  /*61660*/  STL [R1+0x12b0], R2 ;  /* 0x0012b00201007387 */ /* 0x0003e80000100800 */
[----:B------:R2:W-:Y:S01]  /*61670*/  STL [R1], R0 ;  /* 0x0000000001007387 */ /* 0x0005e20000100800 */
[----:B-1----:R-:W-:Y:S01]  /*61680*/  FFMA R2, R23, 0.69314718246459960938, R20 ;  /* 0x3f31721817027823 */ /* 0x002fe20000000014 */
[----:B--2---:R-:W-:-:S02]  /*61690*/  FFMA R0, R26, 0.69314718246459960938, R24 ;  /* 0x3f3172181a007823 */ /* 0x004fc40000000018 */
[----:B0-----:R-:W-:Y:S04]  /*616a0*/  STL.64 [R1+0x12a8], R16 ;  /* 0x0012a81001007387 */ /* 0x001fe80000100a00 */
[----:B------:R-:W-:Y:S04]  /*616b0*/  STL.64 [R1+0x12a0], R18 ;  /* 0x0012a01201007387 */ /* 0x000fe80000100a00 */
[----:B------:R0:W-:Y:S04]  /*616c0*/  STL [R1+0x4], R3 ;  /* 0x0000040301007387 */ /* 0x0001e80000100800 */
[----:B------:R1:W-:Y:S01]  /*616d0*/  STL [R1+0x8], R2 ;  /* 0x0000080201007387 */ /* 0x0003e20000100800 */
[----:B0-----:R-:W-:-:S03]  /*616e0*/  PRMT R3, R7, 0x7773, RZ ;  /* 0x0000777307037816 */ /* 0x001fc600000000ff */
[----:B------:R0:W-:Y:S01]  /*616f0*/  STL [R1+0xc], R0 ;  /* 0x00000c0001007387 */ /* 0x0001e20000100800 */
[----:B-1----:R-:W-:-:S03]  /*61700*/  PRMT R2, R7, 0x7772, RZ ;  /* 0x0000777207027816 */ /* 0x002fc600000000ff */
[----:B------:R-:W-:Y:S04]  /*61710*/  STL [R1+0x834], R3 ;  /* 0x0008340301007387 */ /* 0x000fe80000100800 */
[----:B------:R-:W2:Y:S04]  /*61720*/  LDL.LU.64 R24, [R1+0x7e0] ;  /* 0x0007e00001187983 */ /* 0x000ea80000300a00 */
[----:B------:R1:W-:Y:S04]  /*61730*/  STL [R1+0x830], R2 ;  /* 0x0008300201007387 */ /* 0x0003e80000100800 */
[----:B------:R-:W5:Y:S01]  /*61740*/  LDL.LU.64 R26, [R1+0x788] ;  /* 0x00078800011a7983 */ /* 0x000f620000300a00 */
[----:B0-----:R-:W-:-:S05]  /*61750*/  PRMT R0, R7, 0x7771, RZ ;  /* 0x0000777107007816 */ /* 0x001fca00000000ff */
[----:B------:R0:W-:Y:S04]  /*61760*/  STL [R1+0x814], R0 ;  /* 0x0008140001007387 */ /* 0x0001e80000100800 */
[----:B------:R-:W5:Y:S04]  /*61770*/  LDL.LU.64 R16, [R1+0x7c8] ;  /* 0x0007c80001107983 */ /* 0x000f680000300a00 */
[----:B------:R-:W5:Y:S04]  /*61780*/  LDL.LU.64 R18, [R1+0x7c0] ;  /* 0x0007c00001127983 */ /* 0x000f680000300a00 */
[----:B------:R-:W5:Y:S04]  /*61790*/  LDL.LU R13, [R1+0xa54] ;  /* 0x000a5400010d7983 */ /* 0x000f680000300800 */
[----:B------:R-:W5:Y:S01]  /*617a0*/  LDL.LU R14, [R1+0xa58] ;  /* 0x000a5800010e7983 */ /* 0x000f620000300800 */
[----:B----4-:R-:W-:-:S03]  /*617b0*/  PRMT R20, R6, 0x7773, RZ ;  /* 0x0000777306147816 */ /* 0x010fc600000000ff */
[----:B------:R-:W4:Y:S04]  /*617c0*/  LDL.LU R15, [R1+0xa40] ;  /* 0x000a4000010f7983 */ /* 0x000f280000300800 */
[----:B------:R-:W4:Y:S01]  /*617d0*/  LDL.LU R8, [R1+0xa44] ;  /* 0x000a440001087983 */ /* 0x000f220000300800 */
[----:B-1----:R-:W-:-:S03]  /*617e0*/  PRMT R2, R6, 0x7772, RZ ;  /* 0x0000777206027816 */ /* 0x002fc600000000ff */
[----:B------:R-:W4:Y:S04]  /*617f0*/  LDL.LU R29, [R1+0x280] ;  /* 0x00028000011d7983 */ /* 0x000f280000300800 */
[----:B------:R-:W4:Y:S04]  /*61800*/  LDL.LU R9, [R1+0xa38] ;  /* 0x000a380001097983 */ /* 0x000f280000300800 */
[----:B------:R-:W4:Y:S01]  /*61810*/  LDL.LU R28, [R1+0x27c] ;  /* 0x00027c00011c7983 */ /* 0x000f220000300800 */
[----:B0-----:R-:W-:-:S03]  /*61820*/  PRMT R0, R6, 0x7771, RZ ;  /* 0x0000777106007816 */ /* 0x001fc600000000ff */
[----:B------:R-:W4:Y:S04]  /*61830*/  LDL.LU R10, [R1+0xa24] ;  /* 0x000a2400010a7983 */ /* 0x000f280000300800 */
[----:B------:R-:W4:Y:S04]  /*61840*/  LDL.LU R11, [R1+0x278] ;  /* 0x00027800010b7983 */ /* 0x000f280000300800 */
[----:B------:R-:W4:Y:S04]  /*61850*/  LDL.LU R3, [R1+0xa28] ;  /* 0x000a280001037983 */ /* 0x000f280000300800 */
[----:B------:R-:W-:Y:S04]  /*61860*/  STL [R1+0x810], R20 ;  /* 0x0008101401007387 */ /* 0x000fe80000100800 */
[----:B------:R-:W4:Y:S04]  /*61870*/  LDL.LU R22, [R1+0x274] ;  /* 0x0002740001167983 */ /* 0x000f280000300800 */
[----:B------:R3:W-:Y:S04]  /*61880*/  STL [R1+0x80c], R2 ;  /* 0x00080c0201007387 */ /* 0x0007e80000100800 */
[----:B------:R-:W4:Y:S04]  /*61890*/  LDL.LU R21, [R1+0xa2c] ;  /* 0x000a2c0001157983 */ /* 0x000f280000300800 */
[----:B------:R0:W-:Y:S01]  /*618a0*/  STL [R1+0x808], R0 ;  /* 0x0008080001007387 */ /* 0x0001e20000100800 */
[----:B---3--:R-:W-:-:S03]  /*618b0*/  PRMT R2, R5, 0x7773, RZ ;  /* 0x0000777305027816 */ /* 0x008fc600000000ff */
[----:B------:R-:W3:Y:S04]  /*618c0*/  LDL.LU R20, [R1+0x26c] ;  /* 0x00026c0001147983 */ /* 0x000ee80000300800 */
[----:B------:R-:W3:Y:S01]  /*618d0*/  LDL.LU R23, [R1+0xa04] ;  /* 0x000a040001177983 */ /* 0x000ee20000300800 */
[----:B0-----:R-:W-:-:S03]  /*618e0*/  PRMT R0, R5, 0x7772, RZ ;  /* 0x0000777205007816 */ /* 0x001fc600000000ff */
[----:B------:R0:W-:Y:S04]  /*618f0*/  STL [R1+0x7f4], R2 ;  /* 0x0007f40201007387 */ /* 0x0001e80000100800 */
[----:B------:R1:W-:Y:S01]  /*61900*/  STL [R1+0x7f0], R0 ;  /* 0x0007f00001007387 */ /* 0x0003e20000100800 */
[----:B0-----:R-:W-:-:S05]  /*61910*/  PRMT R2, R5, 0x7771, RZ ;  /* 0x0000777105027816 */ /* 0x001fca00000000ff */
[----:B------:R0:W-:Y:S01]  /*61920*/  STL [R1+0x7ec], R2 ;  /* 0x0007ec0201007387 */ /* 0x0001e20000100800 */
[C---:B-1----:R-:W-:Y:S02]  /*61930*/  PRMT R0, R4.reuse, 0x7770, RZ ;  /* 0x0000777004007816 */ /* 0x042fe400000000ff */
[----:B0-----:R-:W-:-:S05]  /*61940*/  PRMT R2, R4, 0x7773, RZ ;  /* 0x0000777304027816 */ /* 0x001fca00000000ff */
[----:B------:R0:W-:Y:S01]  /*61950*/  STL [R1+0x7e8], R2 ;  /* 0x0007e80201007387 */ /* 0x0001e20000100800 */
[----:B------:R-:W-:Y:S02]  /*61960*/  PRMT R5, R5, 0x7770, RZ ;  /* 0x0000777005057816 */ /* 0x000fe400000000ff */
[C---:B0-----:R-:W-:Y:S02]  /*61970*/  PRMT R2, R4.reuse, 0x7772, RZ ;  /* 0x0000777204027816 */ /* 0x041fe400000000ff */
[----:B------:R-:W-:-:S03]  /*61980*/  PRMT R4, R4, 0x7771, RZ ;  /* 0x0000777104047816 */ /* 0x000fc600000000ff */
[----:B------:R0:W-:Y:S01]  /*61990*/  STL [R1+0x7d4], R2 ;  /* 0x0007d40201007387 */ /* 0x0001e20000100800 */
[----:B------:R-:W-:-:S03]  /*619a0*/  PRMT R6, R6, 0x7770, RZ ;  /* 0x0000777006067816 */ /* 0x000fc600000000ff */
[----:B0-----:R-:W3:Y:S04]  /*619b0*/  LDL.LU R2, [R1+0x12b0] ;  /* 0x0012b00001027983 */ /* 0x001ee80000300800 */
[----:B------:R0:W-:Y:S04]  /*619c0*/  STL [R1+0x7d0], R4 ;  /* 0x0007d00401007387 */ /* 0x0001e80000100800 */
[----:B0-----:R-:W3:Y:S01]  /*619d0*/  LDL.LU R4, [R1+0x284] ;  /* 0x0002840001047983 */ /* 0x001ee20000300800 */
[----:B------:R-:W-:-:S03]  /*619e0*/  PRMT R7, R7, 0x7770, RZ ;  /* 0x0000777007077816 */ /* 0x000fc600000000ff */
[----:B--2---:R0:W-:Y:S04]  /*619f0*/  STG.E.U8 desc[UR10][R24.64], R0 ;  /* 0x0000000018007986 */ /* 0x0041e8000c10110a */
[----:B-----5:R1:W-:Y:S04]  /*61a00*/  STG.E.U8 desc[UR10][R26.64], R5 ;  /* 0x000000051a007986 */ /* 0x0203e8000c10110a */
[----:B0-----:R-:W2:Y:S04]  /*61a10*/  LDL.LU R0, [R1+0x288] ;  /* 0x0002880001007983 */ /* 0x001ea80000300800 */
[----:B-1----:R-:W5:Y:S04]  /*61a20*/  LDL.LU R5, [R1+0x28c] ;  /* 0x00028c0001057983 */ /* 0x002f680000300800 */
[----:B------:R0:W-:Y:S04]  /*61a30*/  STG.E.U8 desc[UR10][R16.64], R6 ;  /* 0x0000000610007986 */ /* 0x0001e8000c10110a */
[----:B0-----:R-:W2:Y:S04]  /*61a40*/  LDL.LU.64 R16, [R1+0x12a8] ;  /* 0x0012a80001107983 */ /* 0x001ea80000300a00 */
[----:B------:R-:W2:Y:S04]  /*61a50*/  LDL.LU R6, [R1+0x290] ;  /* 0x0002900001067983 */ /* 0x000ea80000300800 */
[----:B------:R0:W-:Y:S04]  /*61a60*/  STG.E.U8 desc[UR10][R18.64], R7 ;  /* 0x0000000712007986 */ /* 0x0001e8000c10110a */
[----:B0-----:R-:W2:Y:S01]  /*61a70*/  LDL.LU.64 R18, [R1+0x12a0] ;  /* 0x0012a00001127983 */ /* 0x001ea20000300a00 */
[----:B----4-:R-:W-:Y:S01]  /*61a80*/  FFMA R10, R10, 0.69314718246459960938, R28 ;  /* 0x3f3172180a0a7823 */ /* 0x010fe2000000001c */
[----:B------:R-:W-:Y:S01]  /*61a90*/  FFMA R11, R3, 0.69314718246459960938, R11 ;  /* 0x3f317218030b7823 */ /* 0x000fe2000000000b */
[----:B------:R-:W-:Y:S01]  /*61aa0*/  FFMA R9, R9, 0.69314718246459960938, R29 ;  /* 0x3f31721809097823 */ /* 0x000fe2000000001d */
[----:B---3--:R-:W-:Y:S01]  /*61ab0*/  LDS.128 R24, [R2+0x16000] ;  /* 0x0160000002187984 */ /* 0x008fe20000000c00 */
[----:B------:R-:W-:Y:S01]  /*61ac0*/  FFMA R8, R8, 0.69314718246459960938, R4 ;  /* 0x3f31721808087823 */ /* 0x000fe20000000004 */
[----:B------:R-:W-:Y:S01]  /*61ad0*/  FFMA R4, R21, 0.69314718246459960938, R22 ;  /* 0x3f31721815047823 */ /* 0x000fe20000000016 */
[----:B-----5:R-:W-:Y:S01]  /*61ae0*/  FFMA R14, R14, 0.69314718246459960938, R5 ;  /* 0x3f3172180e0e7823 */ /* 0x020fe20000000005 */
[----:B------:R-:W-:-:S02]  /*61af0*/  FFMA R5, R23, 0.69314718246459960938, R20 ;  /* 0x3f31721817057823 */ /* 0x000fc40000000014 */
[----:B------:R-:W0:Y:S01]  /*61b00*/  LDS.128 R20, [R2+0x18000] ;  /* 0x0180000002147984 */ /* 0x000e220000000c00 */
[----:B--2---:R-:W-:-:S05]  /*61b10*/  FFMA R15, R15, 0.69314718246459960938, R0 ;  /* 0x3f3172180f0f7823 */ /* 0x004fca0000000000 */
[----:B------:R-:W-:Y:S01]  /*61b20*/  STL.64 [R1+0xa80], R14 ;  /* 0x000a800e01007387 */ /* 0x000fe20000100a00 */
[----:B------:R-:W-:-:S05]  /*61b30*/  FFMA R13, R13, 0.69314718246459960938, R6 ;  /* 0x3f3172180d0d7823 */ /* 0x000fca0000000006 */
[----:B------:R1:W-:Y:S04]  /*61b40*/  STL.64 [R1+0xa78], R12 ;  /* 0x000a780c01007387 */ /* 0x0003e80000100a00 */
[----:B-1----:R-:W2:Y:S04]  /*61b50*/  LDL.LU.64 R12, [R1+0x820] ;  /* 0x00082000010c7983 */ /* 0x002ea80000300a00 */
[----:B------:R-:W3:Y:S04]  /*61b60*/  LDL.LU.64 R14, [R1+0x818] ;  /* 0x00081800010e7983 */ /* 0x000ee80000300a00 */
[----:B------:R-:W4:Y:S04]  /*61b70*/  LDL.LU.64 R6, [R1+0x7b8] ;  /* 0x0007b80001067983 */ /* 0x000f280000300a00 */
[----:B------:R1:W-:Y:S04]  /*61b80*/  STL.64 [R1+0xa90], R10 ;  /* 0x000a900a01007387 */ /* 0x0003e80000100a00 */
[----:B-1----:R-:W5:Y:S01]  /*61b90*/  LDL.LU.64 R10, [R1+0x828] ;  /* 0x00082800010a7983 */ /* 0x002f620000300a00 */
[----:B------:R-:W-:-:S03]  /*61ba0*/  PRMT R3, R19, 0x7772, RZ ;  /* 0x0000777213037816 */ /* 0x000fc600000000ff */
[----:B------:R-:W-:Y:S01]  /*61bb0*/  STL.64 [R1+0xa88], R8 ;  /* 0x000a880801007387 */ /* 0x000fe20000100a00 */
[----:B------:R-:W-:-:S03]  /*61bc0*/  PRMT R0, R19, 0x7771, RZ ;  /* 0x0000777113007816 */ /* 0x000fc600000000ff */
[----:B------:R1:W-:Y:S04]  /*61bd0*/  STL.64 [R1+0xac0], R4 ;  /* 0x000ac00401007387 */ /* 0x0003e80000100a00 */
[----:B0-----:R-:W-:Y:S01]  /*61be0*/  STL.64 [R1+0x1298], R22 ;  /* 0x0012981601007387 */ /* 0x001fe20000100a00 */
[----:B-1----:R-:W-:-:S05]  /*61bf0*/  PRMT R4, R19, 0x7773, RZ ;  /* 0x0000777313047816 */ /* 0x002fca00000000ff */
        /* <DEDUP_REMOVED lines=10> */
[----:B-1----:R-:W-:-:S03]  /*61ca0*/  PRMT R3, R17, 0x7772, RZ ;  /* 0x0000777211037816 */ /* 0x002fc600000000ff */
[----:B------:R-:W-:Y:S01]  /*61cb0*/  STL [R1+0x79c], R4 ;  /* 0x00079c0401007387 */ /* 0x000fe20000100800 */
[----:B------:R-:W-:-:S03]  /*61cc0*/  PRMT R0, R17, 0x7771, RZ ;  /* 0x0000777111007816 */ /* 0x000fc600000000ff */
[----:B------:R0:W-:Y:S04]  /*61cd0*/  STL [R1+0x798], R3 ;  /* 0x0007980301007387 */ /* 0x0001e80000100800 */
[----:B------:R1:W-:Y:S04]  /*61ce0*/  STL [R1+0x794], R0 ;  /* 0x0007940001007387 */ /* 0x0003e80000100800 */
[----:B------:R-:W4:Y:S01]  /*61cf0*/  LDL.LU.64 R22, [R1+0x800] ;  /* 0x0008000001167983 */ /* 0x000f220000300a00 */
[C---:B0-----:R-:W-:Y:S02]  /*61d00*/  PRMT R3, R18.reuse, 0x7773, RZ ;  /* 0x0000777312037816 */ /* 0x041fe400000000ff */
[----:B-1----:R-:W-:-:S03]  /*61d10*/  PRMT R0, R18, 0x7772, RZ ;  /* 0x0000777212007816 */ /* 0x002fc600000000ff */
[----:B------:R0:W-:Y:S01]  /*61d20*/  STL [R1+0x790], R3 ;  /* 0x0007900301007387 */ /* 0x0001e20000100800 */
[----:B------:R-:W-:-:S03]  /*61d30*/  PRMT R16, R16, 0x7770, RZ ;  /* 0x0000777010107816 */ /* 0x000fc600000000ff */
[----:B------:R-:W4:Y:S01]  /*61d40*/  LDL.LU.64 R4, [R1+0x7f8] ;  /* 0x0007f80001047983 */ /* 0x000f220000300a00 */
[----:B------:R-:W-:-:S03]  /*61d50*/  PRMT R17, R17, 0x7770, RZ ;  /* 0x0000777011117816 */ /* 0x000fc600000000ff */
[----:B------:R1:W-:Y:S01]  /*61d60*/  STL [R1+0x78c], R0 ;  /* 0x00078c0001007387 */ /* 0x0003e20000100800 */
[----:B------:R-:W-:Y:S02]  /*61d70*/  PRMT R19, R19, 0x7770, RZ ;  /* 0x0000777013137816 */ /* 0x000fe400000000ff */
[----:B0-----:R-:W-:Y:S01]  /*61d80*/  PRMT R3, R24, 0x7772, RZ ;  /* 0x0000777218037816 */ /* 0x001fe200000000ff */
[----:B------:R-:W4:Y:S04]  /*61d90*/  LDL.LU.64 R8, [R1+0x7a8] ;  /* 0x0007a80001087983 */ /* 0x000f280000300a00 */
[----:B------:R-:W4:Y:S01]  /*61da0*/  LDL.LU.64 R28, [R1+0x7a0] ;  /* 0x0007a000011c7983 */ /* 0x000f220000300a00 */
[C---:B-1----:R-:W-:Y:S02]  /*61db0*/  PRMT R0, R18.reuse, 0x7771, RZ ;  /* 0x0000777112007816 */ /* 0x042fe400000000ff */
[----:B------:R-:W-:-:S03]  /*61dc0*/  PRMT R18, R18, 0x7770, RZ ;  /* 0x0000777012127816 */ /* 0x000fc600000000ff */
[----:B------:R0:W-:Y:S02]  /*61dd0*/  STL [R1+0x788], R0 ;  /* 0x0007880001007387 */ /* 0x0001e40000100800 */
[C---:B0-----:R-:W-:Y:S02]  /*61de0*/  PRMT R0, R24.reuse, 0x7771, RZ ;  /* 0x0000777118007816 */ /* 0x041fe400000000ff */
[----:B-----5:R-:W-:Y:S04]  /*61df0*/  STG.E.U8 desc[UR10][R10.64], R16 ;  /* 0x000000100a007986 */ /* 0x020fe8000c10110a */
[----:B--2---:R-:W-:Y:S04]  /*61e00*/  STG.E.U8 desc[UR10][R12.64], R17 ;  /* 0x000000110c007986 */ /* 0x004fe8000c10110a */
[----:B---3--:R-:W-:Y:S04]  /*61e10*/  STG.E.U8 desc[UR10][R14.64], R18 ;  /* 0x000000120e007986 */ /* 0x008fe8000c10110a */
[----:B----4-:R0:W-:Y:S04]  /*61e20*/  STG.E.U8 desc[UR10][R6.64], R19 ;  /* 0x0000001306007986 */ /* 0x0101e8000c10110a */
[----:B------:R-:W1:Y:S01]  /*61e30*/  LDS.128 R16, [R2+0x1a000] ;  /* 0x01a0000002107984 */ /* 0x000e620000000c00 */
[----:B0-----:R-:W-:-:S05]  /*61e40*/  PRMT R6, R24, 0x7773, RZ ;  /* 0x0000777318067816 */ /* 0x001fca00000000ff */
[----:B------:R0:W-:Y:S04]  /*61e50*/  STL [R1+0x76c], R6 ;  /* 0x00076c0601007387 */ /* 0x0001e80000100800 */
[----:B------:R2:W-:Y:S01]  /*61e60*/  STL [R1+0x768], R3 ;  /* 0x0007680301007387 */ /* 0x0005e20000100800 */
[----:B0-----:R-:W-:-:S03]  /*61e70*/  PRMT R6, R25, 0x7773, RZ ;  /* 0x0000777319067816 */ /* 0x001fc600000000ff */
[----:B------:R0:W-:Y:S01]  /*61e80*/  STL [R1+0x764], R0 ;  /* 0x0007640001007387 */ /* 0x0001e20000100800 */
[----:B--2---:R-:W-:-:S03]  /*61e90*/  PRMT R3, R25, 0x7772, RZ ;  /* 0x0000777219037816 */ /* 0x004fc600000000ff */
[----:B------:R2:W-:Y:S01]  /*61ea0*/  STL [R1+0x760], R6 ;  /* 0x0007600601007387 */ /* 0x0005e20000100800 */
[----:B0-----:R-:W-:-:S03]  /*61eb0*/  PRMT R0, R25, 0x7771, RZ ;  /* 0x0000777119007816 */ /* 0x001fc600000000ff */
[----:B------:R0:W-:Y:S01]  /*61ec0*/  STL [R1+0x75c], R3 ;  /* 0x00075c0301007387 */ /* 0x0001e20000100800 */
[----:B--2---:R-:W-:-:S03]  /*61ed0*/  PRMT R6, R26, 0x7773, RZ ;  /* 0x000077731a067816 */ /* 0x004fc600000000ff */
[----:B------:R2:W-:Y:S01]  /*61ee0*/  STL [R1+0x758], R0 ;  /* 0x0007580001007387 */ /* 0x0005e20000100800 */
[----:B0-----:R-:W-:-:S03]  /*61ef0*/  PRMT R3, R26, 0x7772, RZ ;  /* 0x000077721a037816 */ /* 0x001fc600000000ff */
[----:B------:R-:W-:Y:S01]  /*61f00*/  STL [R1+0x73c], R6 ;  /* 0x00073c0601007387 */ /* 0x000fe20000100800 */
[----:B--2---:R-:W-:-:S03]  /*61f10*/  PRMT R0, R26, 0x7771, RZ ;  /* 0x000077711a007816 */ /* 0x004fc600000000ff */
[----:B------:R-:W2:Y:S04]  /*61f20*/  LDL.LU.64 R10, [R1+0x7d8] ;  /* 0x0007d800010a7983 */ /* 0x000ea80000300a00 */
[----:B------:R0:W-:Y:S04]  /*61f30*/  STL [R1+0x738], R3 ;  /* 0x0007380301007387 */ /* 0x0001e80000100800 */
[----:B------:R-:W3:Y:S04]  /*61f40*/  LDL.LU.64 R12, [R1+0x780] ;  /* 0x00078000010c7983 */ /* 0x000ee80000300a00 */
[----:B------:R4:W-:Y:S01]  /*61f50*/  STL [R1+0x734], R0 ;  /* 0x0007340001007387 */ /* 0x0009e20000100800 */
[----:B------:R-:W-:-:S03]  /*61f60*/  PRMT R24, R24, 0x7770, RZ ;  /* 0x0000777018187816 */ /* 0x000fc600000000ff */
[----:B------:R-:W5:Y:S01]  /*61f70*/  LDL.LU.64 R14, [R1+0x778] ;  /* 0x00077800010e7983 */ /* 0x000f620000300a00 */
[----:B0-----:R-:W-:-:S03]  /*61f80*/  PRMT R3, R27, 0x7772, RZ ;  /* 0x000077721b037816 */ /* 0x001fc600000000ff */
[----:B------:R-:W5:Y:S01]  /*61f90*/  LDL.LU.64 R6, [R1+0x770] ;  /* 0x0007700001067983 */ /* 0x000f620000300a00 */
[----:B----4-:R-:W-:-:S05]  /*61fa0*/  PRMT R0, R27, 0x7773, RZ ;  /* 0x000077731b007816 */ /* 0x010fca00000000ff */
[----:B------:R0:W-:Y:S04]  /*61fb0*/  STL [R1+0x730], R0 ;  /* 0x0007300001007387 */ /* 0x0001e80000100800 */
[----:B------:R-:W-:Y:S01]  /*61fc0*/  STL [R1+0x72c], R3 ;  /* 0x00072c0301007387 */ /* 0x000fe20000100800 */
[----:B0-----:R-:W-:-:S03]  /*61fd0*/  PRMT R0, R27, 0x7771, RZ ;  /* 0x000077711b007816 */ /* 0x001fc600000000ff */
[----:B------:R0:W-:Y:S04]  /*61fe0*/  STG.E.U8 desc[UR10][R22.64], R24 ;  /* 0x0000001816007986 */ /* 0x0001e8000c10110a */
[----:B------:R4:W-:Y:S04]  /*61ff0*/  STL [R1+0x728], R0 ;  /* 0x0007280001007387 */ /* 0x0009e80000100800 */
[----:B0-----:R-:W5:Y:S01]  /*62000*/  LDL.LU.64 R22, [R1+0x1298] ;  /* 0x0012980001167983 */ /* 0x001f620000300a00 */
[----:B------:R-:W-:Y:S02]  /*62010*/  PRMT R25, R25, 0x7770, RZ ;  /* 0x0000777019197816 */ /* 0x000fe400000000ff */
[----:B------:R-:W-:-:S02]  /*62020*/  PRMT R26, R26, 0x7770, RZ ;  /* 0x000077701a1a7816 */ /* 0x000fc400000000ff */
[----:B------:R-:W-:Y:S02]  /*62030*/  PRMT R27, R27, 0x7770, RZ ;  /* 0x000077701b1b7816 */ /* 0x000fe400000000ff */
[C---:B------:R-:W-:Y:S01]  /*62040*/  PRMT R3, R20.reuse, 0x7772, RZ ;  /* 0x0000777214037816 */ /* 0x040fe200000000ff */
[----:B------:R-:W-:Y:S01]  /*62050*/  STG.E.U8 desc[UR10][R4.64], R25 ;  /* 0x0000001904007986 */ /* 0x000fe2000c10110a */
[----:B----4-:R-:W-:-:S03]  /*62060*/  PRMT R0, R20, 0x7771, RZ ;  /* 0x0000777114007816 */ /* 0x010fc600000000ff */
[----:B------:R-:W-:Y:S04]  /*62070*/  STG.E.U8 desc[UR10][R8.64], R26 ;  /* 0x0000001a08007986 */ /* 0x000fe8000c10110a */
[----:B------:R0:W-:Y:S04]  /*62080*/  STG.E.U8 desc[UR10][R28.64], R27 ;  /* 0x0000001b1c007986 */ /* 0x0001e8000c10110a */
[----:B------:R4:W-:Y:S04]  /*62090*/  STL [R1+0x720], R3 ;  /* 0x0007200301007387 */ /* 0x0009e80000100800 */
[----:B------:R1:W-:Y:S01]  /*620a0*/  STL [R1+0x71c], R0 ;  /* 0x00071c0001007387 */ /* 0x0003e20000100800 */
[----:B0-----:R-:W-:-:S03]  /*620b0*/  PRMT R28, R20, 0x7773, RZ ;  /* 0x00007773141c7816 */ /* 0x001fc600000000ff */
[----:B------:R-:W0:Y:S01]  /*620c0*/  LDS.128 R24, [R2+0x1c000] ;  /* 0x01c0000002187984 */ /* 0x000e220000000c00 */
[C---:B------:R-:W-:Y:S02]  /*620d0*/  PRMT R29, R21.reuse, 0x7773, RZ ;  /* 0x00007773151d7816 */ /* 0x040fe400000000ff */
[C---:B----4-:R-:W-:Y:S02]  /*620e0*/  PRMT R3, R21.reuse, 0x7772, RZ ;  /* 0x0000777215037816 */ /* 0x050fe400000000ff */
[----:B-1----:R-:W-:Y:S01]  /*620f0*/  PRMT R0, R21, 0x7771, RZ ;  /* 0x0000777115007816 */ /* 0x002fe200000000ff */
[----:B------:R-:W-:Y:S04]  /*62100*/  STL.64 [R1+0xb18], R28 ;  /* 0x000b181c01007387 */ /* 0x000fe80000100a00 */
[----:B------:R5:W-:Y:S04]  /*62110*/  STL [R1+0x6fc], R3 ;  /* 0x0006fc0301007387 */ /* 0x000be80000100800 */
[----:B------:R1:W-:Y:S01]  /*62120*/  STL [R1+0x6f8], R0 ;  /* 0x0006f80001007387 */ /* 0x0003e20000100800 */
[----:B------:R-:W-:-:S02]  /*62130*/  PRMT R20, R20, 0x7770, RZ ;  /* 0x0000777014147816 */ /* 0x000fc400000000ff */
[----:B------:R-:W-:Y:S02]  /*62140*/  PRMT R21, R21, 0x7770, RZ ;  /* 0x0000777015157816 */ /* 0x000fe400000000ff */
[----:B------:R-:W-:Y:S02]  /*62150*/  PRMT R5, R16, 0x7773, RZ ;  /* 0x0000777310057816 */ /* 0x000fe400000000ff */
[----:B------:R-:W-:Y:S01]  /*62160*/  PRMT R4, R17, 0x7773, RZ ;  /* 0x0000777311047816 */ /* 0x000fe200000000ff */
[----:B--2---:R-:W-:Y:S04]  /*62170*/  STG.E.U8 desc[UR10][R10.64], R20 ;  /* 0x000000140a007986 */ /* 0x004fe8000c10110a */
[----:B---3--:R-:W-:Y:S01]  /*62180*/  STG.E.U8 desc[UR10][R12.64], R21 ;  /* 0x000000150c007986 */ /* 0x008fe2000c10110a */
[----:B-----5:R-:W-:-:S02]  /*62190*/  PRMT R3, R22, 0x7772, RZ ;  /* 0x0000777216037816 */ /* 0x020fc400000000ff */
[C---:B-1----:R-:W-:Y:S02]  /*621a0*/  PRMT R0, R22.reuse, 0x7771, RZ ;  /* 0x0000777116007816 */ /* 0x042fe400000000ff */
[----:B------:R-:W-:Y:S01]  /*621b0*/  PRMT R9, R22, 0x7773, RZ ;  /* 0x0000777316097816 */ /* 0x000fe200000000ff */
[----:B------:R1:W-:Y:S01]  /*621c0*/  STL [R1+0x6f0], R3 ;  /* 0x0006f00301007387 */ /* 0x0003e20000100800 */
[----:B------:R-:W-:-:S03]  /*621d0*/  PRMT R8, R23, 0x7773, RZ ;  /* 0x0000777317087816 */ /* 0x000fc600000000ff */
[----:B------:R2:W-:Y:S01]  /*621e0*/  STL [R1+0x6ec], R0 ;  /* 0x0006ec0001007387 */ /* 0x0005e20000100800 */
[----:B------:R-:W-:Y:S02]  /*621f0*/  PRMT R22, R22, 0x7770, RZ ;  /* 0x0000777016167816 */ /* 0x000fe400000000ff */
[C---:B-1----:R-:W-:Y:S01]  /*62200*/  PRMT R3, R23.reuse, 0x7772, RZ ;  /* 0x0000777217037816 */ /* 0x042fe200000000ff */
[----:B------:R1:W-:Y:S01]  /*62210*/  STL.64 [R1+0xb20], R8 ;  /* 0x000b200801007387 */ /* 0x0003e20000100a00 */
[C---:B--2---:R-:W-:Y:S02]  /*62220*/  PRMT R0, R23.reuse, 0x7771, RZ ;  /* 0x0000777117007816 */ /* 0x044fe400000000ff */
[----:B------:R-:W-:Y:S01]  /*62230*/  PRMT R23, R23, 0x7770, RZ ;  /* 0x0000777017177816 */ /* 0x000fe200000000ff */
[----:B------:R-:W-:Y:S04]  /*62240*/  STL [R1+0x2d4], R3 ;  /* 0x0002d40301007387 */ /* 0x000fe80000100800 */
[----:B------:R2:W-:Y:S01]  /*62250*/  STL [R1+0x2d0], R0 ;  /* 0x0002d00001007387 */ /* 0x0005e20000100800 */
[----:B-1----:R-:W-:-:S03]  /*62260*/  PRMT R9, R16, 0x7772, RZ ;  /* 0x0000777210097816 */ /* 0x002fc600000000ff */
[----:B------:R-:W-:Y:S01]  /*62270*/  STG.E.U8 desc[UR10][R14.64], R22 ;  /* 0x000000160e007986 */ /* 0x000fe2000c10110a */
[----:B------:R-:W-:-:S03]  /*62280*/  PRMT R8, R17, 0x7772, RZ ;  /* 0x0000777211087816 */ /* 0x000fc600000000ff */
[----:B------:R-:W-:Y:S01]  /*62290*/  STG.E.U8 desc[UR10][R6.64], R23 ;  /* 0x0000001706007986 */ /* 0x000fe2000c10110a */
[----:B--2---:R-:W-:-:S03]  /*622a0*/  PRMT R0, R16, 0x7771, RZ ;  /* 0x0000777110007816 */ /* 0x004fc600000000ff */
[----:B------:R1:W2:Y:S04]  /*622b0*/  LDS.128 R20, [R2+0x1e000] ;  /* 0x01e0000002147984 */ /* 0x0002a80000000c00 */
[----:B------:R-:W3:Y:S01]  /*622c0*/  LDL.LU.64 R28, [R1+0x740] ;  /* 0x00074000011c7983 */ /* 0x000ee20000300a00 */
[----:B-1----:R-:W-:-:S03]  /*622d0*/  PRMT R2, R17, 0x7771, RZ ;  /* 0x0000777111027816 */ /* 0x002fc600000000ff */
[----:B------:R-:W4:Y:S04]  /*622e0*/  LDL.LU.64 R10, [R1+0x710] ;  /* 0x00071000010a7983 */ /* 0x000f280000300a00 */
[----:B------:R1:W-:Y:S04]  /*622f0*/  STL [R1+0x2c4], R0 ;  /* 0x0002c40001007387 */ /* 0x0003e80000100800 */
[----:B------:R5:W-:Y:S04]  /*62300*/  STL.64 [R1+0xb28], R4 ;  /* 0x000b280401007387 */ /* 0x000be80000100a00 */
[----:B------:R0:W-:Y:S01]  /*62310*/  STL.64 [R1+0xd88], R8 ;  /* 0x000d880801007387 */ /* 0x0001e20000100a00 */
[----:B-1----:R-:W-:-:S03]  /*62320*/  PRMT R0, R18, 0x7773, RZ ;  /* 0x0000777312007816 */ /* 0x002fc600000000ff */
[----:B------:R1:W-:Y:S04]  /*62330*/  STL [R1+0x2b8], R2 ;  /* 0x0002b80201007387 */ /* 0x0003e80000100800 */
[----:B------:R-:W2:Y:S01]  /*62340*/  LDL.LU.64 R12, [R1+0x708] ;  /* 0x00070800010c7983 */ /* 0x000ea20000300a00 */
[C---:B-----5:R-:W-:Y:S02]  /*62350*/  PRMT R5, R18.reuse, 0x7772, RZ ;  /* 0x0000777212057816 */ /* 0x060fe400000000ff */
[----:B------:R-:W-:Y:S01]  /*62360*/  PRMT R4, R19, 0x7772, RZ ;  /* 0x0000777213047816 */ /* 0x000fe200000000ff */
[----:B------:R-:W5:Y:S01]  /*62370*/  LDL.LU.64 R14, [R1+0x700] ;  /* 0x00070000010e7983 */ /* 0x000f620000300a00 */
[----:B0-----:R-:W-:-:S03]  /*62380*/  PRMT R9, R18, 0x7771, RZ ;  /* 0x0000777112097816 */ /* 0x001fc600000000ff */
[----:B------:R0:W-:Y:S01]  /*62390*/  STL [R1+0x2b4], R0 ;  /* 0x0002b40001007387 */ /* 0x0001e20000100800 */
[----:B------:R-:W-:-:S03]  /*623a0*/  PRMT R8, R19, 0x7771, RZ ;  /* 0x0000777113087816 */ /* 0x000fc600000000ff */
[----:B------:R-:W2:Y:S04]  /*623b0*/  LDL.LU.64 R6, [R1+0x6e0] ;  /* 0x0006e00001067983 */ /* 0x000ea80000300a00 */
[----:B-1----:R-:W2:Y:S01]  /*623c0*/  LDL.LU.64 R2, [R1+0x6d8] ;  /* 0x0006d80001027983 */ /* 0x002ea20000300a00 */
[----:B0-----:R-:W-:-:S03]  /*623d0*/  PRMT R0, R19, 0x7773, RZ ;  /* 0x0000777313007816 */ /* 0x001fc600000000ff */
[----:B------:R-:W-:Y:S04]  /*623e0*/  STL [R1+0x1008], R9 ;  /* 0x0010080901007387 */ /* 0x000fe80000100800 */
[----:B------:R0:W-:Y:S04]  /*623f0*/  STL.64 [R1+0xd90], R4 ;  /* 0x000d900401007387 */ /* 0x0001e80000100a00 */
[----:B------:R-:W-:Y:S04]  /*62400*/  STL [R1+0x2a8], R0 ;  /* 0x0002a80001007387 */ /* 0x000fe80000100800 */
[----:B0-----:R-:W2:Y:S04]  /*62410*/  LDL.LU.64 R4, [R1+0x748] ;  /* 0x0007480001047983 */ /* 0x001ea80000300a00 */
[----:B------:R0:W-:Y:S04]  /*62420*/  STL [R1+0x1018], R8 ;  /* 0x0010180801007387 */ /* 0x0001e80000100800 */
[----:B0-----:R-:W2:Y:S01]  /*62430*/  LDL.LU.64 R8, [R1+0x750] ;  /* 0x0007500001087983 */ /* 0x001ea20000300a00 */
[----:B------:R-:W-:-:S02]  /*62440*/  PRMT R16, R16, 0x7770, RZ ;  /* 0x0000777010107816 */ /* 0x000fc400000000ff */
[----:B------:R-:W-:Y:S02]  /*62450*/  PRMT R17, R17, 0x7770, RZ ;  /* 0x0000777011117816 */ /* 0x000fe400000000ff */
[----:B------:R-:W-:Y:S02]  /*62460*/  PRMT R0, R24, 0x7772, RZ ;  /* 0x0000777218007816 */ /* 0x000fe400000000ff */
[----:B------:R-:W-:Y:S02]  /*62470*/  PRMT R18, R18, 0x7770, RZ ;  /* 0x0000777012127816 */ /* 0x000fe400000000ff */
[----:B------:R-:W-:Y:S01]  /*62480*/  PRMT R19, R19, 0x7770, RZ ;  /* 0x0000777013137816 */ /* 0x000fe200000000ff */
[----:B--2---:R-:W-:Y:S04]  /*62490*/  STG.E.U8 desc[UR10][R8.64], R16 ;  /* 0x0000001008007986 */ /* 0x004fe8000c10110a */
[----:B------:R0:W-:Y:S02]  /*624a0*/  STG.E.U8 desc[UR10][R4.64], R17 ;  /* 0x0000001104007986 */ /* 0x0001e4000c10110a */
[----:B0-----:R-:W-:-:S02]  /*624b0*/  PRMT R4, R24, 0x7773, RZ ;  /* 0x0000777318047816 */ /* 0x001fc400000000ff */
[C---:B------:R-:W-:Y:S02]  /*624c0*/  PRMT R8, R25.reuse, 0x7773, RZ ;  /* 0x0000777319087816 */ /* 0x040fe400000000ff */
[----:B------:R-:W-:Y:S01]  /*624d0*/  PRMT R5, R24, 0x7771, RZ ;  /* 0x0000777118057816 */ /* 0x000fe200000000ff */
[----:B------:R0:W-:Y:S04]  /*624e0*/  STL [R1+0x29c], R4 ;  /* 0x00029c0401007387 */ /* 0x0001e80000100800 */
[----:B------:R1:W-:Y:S01]  /*624f0*/  STL [R1+0x298], R0 ;  /* 0x0002980001007387 */ /* 0x0003e20000100800 */
[----:B0-----:R-:W-:-:S03]  /*62500*/  PRMT R4, R25, 0x7771, RZ ;  /* 0x0000777119047816 */ /* 0x001fc600000000ff */
[----:B------:R-:W-:Y:S01]  /*62510*/  STL [R1+0x290], R8 ;  /* 0x0002900801007387 */ /* 0x000fe20000100800 */
[----:B-1----:R-:W-:-:S03]  /*62520*/  PRMT R0, R25, 0x7772, RZ ;  /* 0x0000777219007816 */ /* 0x002fc600000000ff */
[----:B------:R0:W-:Y:S04]  /*62530*/  STL.64 [R1+0x1010], R4 ;  /* 0x0010100401007387 */ /* 0x0001e80000100a00 */
[----:B------:R1:W-:Y:S01]  /*62540*/  STL [R1+0x28c], R0 ;  /* 0x00028c0001007387 */ /* 0x0003e20000100800 */
[----:B------:R-:W-:Y:S02]  /*62550*/  PRMT R24, R24, 0x7770, RZ ;  /* 0x0000777018187816 */ /* 0x000fe400000000ff */
[C---:B0-----:R-:W-:Y:S02]  /*62560*/  PRMT R5, R26.reuse, 0x7773, RZ ;  /* 0x000077731a057816 */ /* 0x041fe400000000ff */
[C---:B------:R-:W-:Y:S02]  /*62570*/  PRMT R4, R26.reuse, 0x7772, RZ ;  /* 0x000077721a047816 */ /* 0x040fe400000000ff */
[----:B-1----:R-:W-:Y:S01]  /*62580*/  PRMT R0, R26, 0x7771, RZ ;  /* 0x000077711a007816 */ /* 0x002fe200000000ff */
[----:B------:R0:W-:Y:S01]  /*62590*/  STL [R1+0x284], R5 ;  /* 0x0002840501007387 */ /* 0x0001e20000100800 */
[----:B------:R-:W-:-:S03]  /*625a0*/  PRMT R25, R25, 0x7770, RZ ;  /* 0x0000777019197816 */ /* 0x000fc600000000ff */
[----:B------:R1:W-:Y:S01]  /*625b0*/  STL [R1+0x280], R4 ;  /* 0x0002800401007387 */ /* 0x0003e20000100800 */
[----:B------:R-:W-:-:S03]  /*625c0*/  PRMT R26, R26, 0x7770, RZ ;  /* 0x000077701a1a7816 */ /* 0x000fc600000000ff */
[----:B------:R2:W-:Y:S01]  /*625d0*/  STL [R1+0x27c], R0 ;  /* 0x00027c0001007387 */ /* 0x0005e20000100800 */
[----:B0-----:R-:W-:-:S03]  /*625e0*/  PRMT R5, R27, 0x7773, RZ ;  /* 0x000077731b057816 */ /* 0x001fc600000000ff */
[----:B---3--:R-:W-:Y:S01]  /*625f0*/  STG.E.U8 desc[UR10][R28.64], R18 ;  /* 0x000000121c007986 */ /* 0x008fe2000c10110a */
[----:B-1----:R-:W-:-:S03]  /*62600*/  PRMT R4, R27, 0x7772, RZ ;  /* 0x000077721b047816 */ /* 0x002fc600000000ff */
[----:B----4-:R-:W-:Y:S01]  /*62610*/  STG.E.U8 desc[UR10][R10.64], R19 ;  /* 0x000000130a007986 */ /* 0x010fe2000c10110a */
[C---:B--2---:R-:W-:Y:S02]  /*62620*/  PRMT R0, R27.reuse, 0x7771, RZ ;  /* 0x000077711b007816 */ /* 0x044fe400000000ff */
[----:B------:R-:W-:Y:S01]  /*62630*/  PRMT R27, R27, 0x7770, RZ ;  /* 0x000077701b1b7816 */ /* 0x000fe200000000ff */
[----:B------:R-:W-:Y:S04]  /*62640*/  STG.E.U8 desc[UR10][R12.64], R24 ;  /* 0x000000180c007986 */ /* 0x000fe8000c10110a */
[----:B------:R-:W-:Y:S04]  /*62650*/  STL [R1+0x278], R5 ;  /* 0x0002780501007387 */ /* 0x000fe80000100800 */
[----:B-----5:R-:W-:Y:S04]  /*62660*/  STG.E.U8 desc[UR10][R14.64], R25 ;  /* 0x000000190e007986 */ /* 0x020fe8000c10110a */
[----:B------:R-:W-:Y:S04]  /*62670*/  STL [R1+0x274], R4 ;  /* 0x0002740401007387 */ /* 0x000fe80000100800 */
[----:B------:R-:W-:Y:S04]  /*62680*/  STG.E.U8 desc[UR10][R6.64], R26 ;  /* 0x0000001a06007986 */ /* 0x000fe8000c10110a */
[----:B------:R-:W-:Y:S04]  /*62690*/  STL [R1+0x26c], R0 ;  /* 0x00026c0001007387 */ /* 0x000fe80000100800 */
[----:B------:R0:W-:Y:S04]  /*626a0*/  STG.E.U8 desc[UR10][R2.64], R27 ;  /* 0x0000001b02007986 */ /* 0x0001e8000c10110a */
        /* <DEDUP_REMOVED lines=33> */
[----:B------:R-:W3:Y:S04]  /*628c0*/  LDL.LU.64 R4, [R1+0x5f8] ;  /* 0x0005f80001047983 */ /* 0x000ee80000300a00 */
[----:B---3--:R0:W-:Y:S04]  /*628d0*/  STL.64 [R1+0x1168], R4 ;  /* 0x0011680401007387 */ /* 0x0081e80000100a00 */
[----:B0-----:R-:W3:Y:S04]  /*628e0*/  LDL.LU.64 R4, [R1+0x628] ;  /* 0x0006280001047983 */ /* 0x001ee80000300a00 */
        /* <DEDUP_REMOVED lines=39> */
[----:B0-----:R-:W3:Y:S01]  /*62b60*/  LDL.LU.64 R4, [R1+0x6c8] ;  /* 0x0006c80001047983 */ /* 0x001ee20000300a00 */
[----:B------:R-:W-:-:S02]  /*62b70*/  PRMT R26, R20, 0x7773, RZ ;  /* 0x00007773141a7816 */ /* 0x000fc400000000ff */
[C---:B------:R-:W-:Y:S02]  /*62b80*/  PRMT R25, R20.reuse, 0x7772, RZ ;  /* 0x0000777214197816 */ /* 0x040fe400000000ff */
[----:B------:R-:W-:Y:S02]  /*62b90*/  PRMT R24, R20, 0x7771, RZ ;  /* 0x0000777114187816 */ /* 0x000fe400000000ff */
[C---:B------:R-:W-:Y:S02]  /*62ba0*/  PRMT R19, R21.reuse, 0x7773, RZ ;  /* 0x0000777315137816 */ /* 0x040fe400000000ff */
[C---:B------:R-:W-:Y:S02]  /*62bb0*/  PRMT R18, R21.reuse, 0x7772, RZ ;  /* 0x0000777215127816 */ /* 0x040fe400000000ff */
[----:B------:R-:W-:Y:S02]  /*62bc0*/  PRMT R17, R21, 0x7771, RZ ;  /* 0x0000777115117816 */ /* 0x000fe400000000ff */
[C---:B------:R-:W-:Y:S01]  /*62bd0*/  PRMT R7, R22.reuse, 0x7773, RZ ;  /* 0x0000777316077816 */ /* 0x040fe200000000ff */
[----:B---3--:R0:W-:Y:S04]  /*62be0*/  STL.64 [R1+0x1290], R4 ;  /* 0x0012900401007387 */ /* 0x0081e80000100a00 */
[----:B0-----:R-:W3:Y:S04]  /*62bf0*/  LDL.LU.64 R4, [R1+0x6d0] ;  /* 0x0006d00001047983 */ /* 0x001ee80000300a00 */
[----:B------:R-:W4:Y:S04]  /*62c00*/  LDL.LU R28, [R1+0x8f0] ;  /* 0x0008f000011c7983 */ /* 0x000f280000300800 */
[----:B------:R-:W5:Y:S04]  /*62c10*/  LDL.LU.64 R8, [R1+0x5f0] ;  /* 0x0005f00001087983 */ /* 0x000f680000300a00 */
[----:B------:R-:W5:Y:S04]  /*62c20*/  LDL.LU R29, [R1+0x898] ;  /* 0x00089800011d7983 */ /* 0x000f680000300800 */
[----:B------:R-:W2:Y:S04]  /*62c30*/  LDL.LU.64 R10, [R1+0x5e8] ;  /* 0x0005e800010a7983 */ /* 0x000ea80000300a00 */
[----:B------:R-:W2:Y:S04]  /*62c40*/  LDL.LU R14, [R1+0x8a4] ;  /* 0x0008a400010e7983 */ /* 0x000ea80000300800 */
[----:B------:R-:W2:Y:S04]  /*62c50*/  LDL.LU.64 R12, [R1+0x5e0] ;  /* 0x0005e000010c7983 */ /* 0x000ea80000300a00 */
[----:B------:R-:W2:Y:S04]  /*62c60*/  LDL.LU R15, [R1+0x8b0] ;  /* 0x0008b000010f7983 */ /* 0x000ea80000300800 */
[----:B------:R0:W-:Y:S01]  /*62c70*/  STL [R1+0xad0], R26 ;  /* 0x000ad01a01007387 */ /* 0x0001e20000100800 */
[----:B------:R-:W-:-:S02]  /*62c80*/  PRMT R6, R22, 0x7772, RZ ;  /* 0x0000777216067816 */ /* 0x000fc400000000ff */
[----:B------:R-:W-:Y:S01]  /*62c90*/  PRMT R3, R22, 0x7771, RZ ;  /* 0x0000777116037816 */ /* 0x000fe200000000ff */
[----:B0-----:R-:W2:Y:S04]  /*62ca0*/  LDL.LU R26, [R1+0x8d8] ;  /* 0x0008d800011a7983 */ /* 0x001ea80000300800 */
[----:B------:R-:W-:Y:S04]  /*62cb0*/  STL [R1+0xd58], R25 ;  /* 0x000d581901007387 */ /* 0x000fe80000100800 */
[----:B------:R0:W-:Y:S01]  /*62cc0*/  STL [R1+0xfe8], R24 ;  /* 0x000fe81801007387 */ /* 0x0001e20000100800 */
[----:B------:R-:W-:-:S03]  /*62cd0*/  PRMT R16, R23, 0x7773, RZ ;  /* 0x0000777317107816 */ /* 0x000fc600000000ff */
[----:B0-----:R-:W2:Y:S04]  /*62ce0*/  LDL.LU.64 R24, [R1+0x600] ;  /* 0x0006000001187983 */ /* 0x001ea80000300a00 */
[----:B------:R-:W-:Y:S04]  /*62cf0*/  STL [R1+0xae0], R19 ;  /* 0x000ae01301007387 */ /* 0x000fe80000100800 */
[----:B------:R0:W-:Y:S01]  /*62d00*/  STL [R1+0xd68], R18 ;  /* 0x000d681201007387 */ /* 0x0001e20000100800 */
[C---:B------:R-:W-:Y:S02]  /*62d10*/  PRMT R2, R23.reuse, 0x7772, RZ ;  /* 0x0000777217027816 */ /* 0x040fe400000000ff */
[----:B------:R-:W-:Y:S01]  /*62d20*/  PRMT R0, R23, 0x7771, RZ ;  /* 0x0000777117007816 */ /* 0x000fe200000000ff */
[----:B0-----:R-:W2:Y:S04]  /*62d30*/  LDL.LU.64 R18, [R1+0x608] ;  /* 0x0006080001127983 */ /* 0x001ea80000300a00 */
[----:B------:R0:W-:Y:S01]  /*62d40*/  STL [R1+0xff8], R17 ;  /* 0x000ff81101007387 */ /* 0x0001e20000100800 */
[----:B------:R-:W-:-:S03]  /*62d50*/  PRMT R20, R20, 0x7770, RZ ;  /* 0x0000777014147816 */ /* 0x000fc600000000ff */
[----:B0-----:R-:W2:Y:S04]  /*62d60*/  LDL.LU R17, [R1+0x8cc] ;  /* 0x0008cc0001117983 */ /* 0x001ea80000300800 */
[----:B------:R-:W-:Y:S04]  /*62d70*/  STL [R1+0xaf0], R7 ;  /* 0x000af00701007387 */ /* 0x000fe80000100800 */
[----:B------:R0:W-:Y:S04]  /*62d80*/  STL [R1+0xd78], R6 ;  /* 0x000d780601007387 */ /* 0x0001e80000100800 */
[----:B0-----:R-:W2:Y:S04]  /*62d90*/  LDL.LU.64 R6, [R1+0x610] ;  /* 0x0006100001067983 */ /* 0x001ea80000300a00 */
[----:B------:R0:W-:Y:S04]  /*62da0*/  STL [R1+0x1028], R3 ;  /* 0x0010280301007387 */ /* 0x0001e80000100800 */
[----:B0-----:R-:W2:Y:S04]  /*62db0*/  LDL.LU R3, [R1+0x920] ;  /* 0x0009200001037983 */ /* 0x001ea80000300800 */
[----:B------:R0:W-:Y:S04]  /*62dc0*/  STL [R1+0xb38], R16 ;  /* 0x000b381001007387 */ /* 0x0001e80000100800 */
[----:B0-----:R-:W2:Y:S04]  /*62dd0*/  LDL.LU R16, [R1+0x914] ;  /* 0x0009140001107983 */ /* 0x001ea80000300800 */
[----:B------:R0:W-:Y:S04]  /*62de0*/  STL [R1+0xef8], R2 ;  /* 0x000ef80201007387 */ /* 0x0001e80000100800 */
[----:B0-----:R-:W2:Y:S04]  /*62df0*/  LDL.LU R2, [R1+0x908] ;  /* 0x0009080001027983 */ /* 0x001ea80000300800 */
[----:B------:R0:W-:Y:S04]  /*62e00*/  STL [R1+0x1038], R0 ;  /* 0x0010380001007387 */ /* 0x0001e80000100800 */
[----:B0-----:R-:W2:Y:S04]  /*62e10*/  LDL.LU R0, [R1+0x8fc] ;  /* 0x0008fc0001007983 */ /* 0x001ea80000300800 */
[----:B---3--:R0:W-:Y:S04]  /*62e20*/  STG.E.U8 desc[UR10][R4.64], R20 ;  /* 0x0000001404007986 */ /* 0x0081e8000c10110a */
[----:B0-----:R-:W3:Y:S01]  /*62e30*/  LDL.LU.64 R4, [R1+0x1290] ;  /* 0x0012900001047983 */ /* 0x001ee20000300a00 */
[----:B------:R-:W-:-:S02]  /*62e40*/  PRMT R21, R21, 0x7770, RZ ;  /* 0x0000777015157816 */ /* 0x000fc400000000ff */
[----:B------:R-:W-:-:S03]  /*62e50*/  PRMT R22, R22, 0x7770, RZ ;  /* 0x0000777016167816 */ /* 0x000fc600000000ff */
[----:B---3--:R0:W-:Y:S04]  /*62e60*/  STG.E.U8 desc[UR10][R4.64], R21 ;  /* 0x0000001504007986 */ /* 0x0081e8000c10110a */
[----:B0-----:R-:W3:Y:S04]  /*62e70*/  LDL.LU.64 R4, [R1+0x1288] ;  /* 0x0012880001047983 */ /* 0x001ee80000300a00 */
[----:B------:R-:W2:Y:S04]  /*62e80*/  LDL.LU.64 R20, [R1+0x618] ;  /* 0x0006180001147983 */ /* 0x000ea80000300a00 */
[----:B---3--:R0:W-:Y:S04]  /*62e90*/  STG.E.U8 desc[UR10][R4.64], R22 ;  /* 0x0000001604007986 */ /* 0x0081e8000c10110a */
[----:B0-----:R-:W3:Y:S01]  /*62ea0*/  LDL.LU.64 R4, [R1+0x1280] ;  /* 0x0012800001047983 */ /* 0x001ee20000300a00 */
[----:B------:R-:W-:-:S05]  /*62eb0*/  PRMT R23, R23, 0x7770, RZ ;  /* 0x0000777017177816 */ /* 0x000fca00000000ff */
[----:B---3--:R0:W-:Y:S04]  /*62ec0*/  STG.E.U8 desc[UR10][R4.64], R23 ;  /* 0x0000001704007986 */ /* 0x0081e8000c10110a */
[----:B0-----:R-:W2:Y:S04]  /*62ed0*/  LDL.LU.64 R4, [R1+0x1278] ;  /* 0x0012780001047983 */ /* 0x001ea80000300a00 */
[----:B------:R-:W3:Y:S04]  /*62ee0*/  LDL.LU.64 R22, [R1+0x620] ;  /* 0x0006200001167983 */ /* 0x000ee80000300a00 */
[----:B--2---:R0:W-:Y:S04]  /*62ef0*/  STG.E.U8 desc[UR10][R4.64], R27 ;  /* 0x0000001b04007986 */ /* 0x0041e8000c10110a */
[----:B0-----:R-:W2:Y:S04]  /*62f00*/  LDL.LU.64 R4, [R1+0x1270] ;  /* 0x0012700001047983 */ /* 0x001ea80000300a00 */
[----:B------:R-:W2:Y:S04]  /*62f10*/  LDL.LU R27, [R1+0x1268] ;  /* 0x00126800011b7983 */ /* 0x000ea80000300800 */
        /* <DEDUP_REMOVED lines=44> */
[----:B------:R-:W3:Y:S04]  /*631e0*/  LDL.LU R27, [R1+0x1178] ;  /* 0x00117800011b7983 */ /* 0x000ee80000300800 */
[----:B--2---:R0:W-:Y:S04]  /*631f0*/  STG.E.U8 desc[UR10][R4.64], R0 ;  /* 0x0000000004007986 */ /* 0x0041e8000c10110a */
[----:B0-----:R-:W2:Y:S04]  /*63200*/  LDL.LU.64 R4, [R1+0x1170] ;  /* 0x0011700001047983 */ /* 0x001ea80000300a00 */
[----:B--2---:R0:W-:Y:S04]  /*63210*/  STG.E.U8 desc[UR10][R4.64], R2 ;  /* 0x0000000204007986 */ /* 0x0041e8000c10110a */
[----:B0-----:R-:W4:Y:S04]  /*63220*/  LDL.LU.64 R4, [R1+0x1168] ;  /* 0x0011680001047983 */ /* 0x001f280000300a00 */
        /* <DEDUP_REMOVED lines=35> */
[----:B---3--:R-:W-:Y:S04]  /*63460*/  STG.E.U8 desc[UR10][R22.64], R16 ;  /* 0x0000001016007986 */ /* 0x008fe8000c10110a */
[----:B------:R-:W-:Y:S04]  /*63470*/  STG.E.U8 desc[UR10][R20.64], R3 ;  /* 0x0000000314007986 */ /* 0x000fe8000c10110a */
[----:B------:R-:W-:Y:S04]  /*63480*/  STG.E.U8 desc[UR10][R6.64], R17 ;  /* 0x0000001106007986 */ /* 0x000fe8000c10110a */
[----:B------:R-:W-:Y:S04]  /*63490*/  STG.E.U8 desc[UR10][R18.64], R26 ;  /* 0x0000001a12007986 */ /* 0x000fe8000c10110a */
[----:B------:R-:W-:Y:S04]  /*634a0*/  STG.E.U8 desc[UR10][R24.64], R27 ;  /* 0x0000001b18007986 */ /* 0x000fe8000c10110a */
[----:B----4-:R-:W-:Y:S04]  /*634b0*/  STG.E.U8 desc[UR10][R4.64], R28 ;  /* 0x0000001c04007986 */ /* 0x010fe8000c10110a */
[----:B-----5:R-:W-:Y:S04]  /*634c0*/  STG.E.U8 desc[UR10][R8.64], R29 ;  /* 0x0000001d08007986 */ /* 0x020fe8000c10110a */
[----:B--2---:R0:W-:Y:S04]  /*634d0*/  STL [R1+0x1158], R0 ;  /* 0x0011580001007387 */ /* 0x0041e80000100800 */
[----:B0-----:R-:W2:Y:S04]  /*634e0*/  LDL.LU R0, [R1+0x8c0] ;  /* 0x0008c00001007983 */ /* 0x001ea80000300800 */
[----:B------:R-:W3:Y:S04]  /*634f0*/  LDL.LU R3, [R1+0x734] ;  /* 0x0007340001037983 */ /* 0x000ee80000300800 */
[----:B------:R-:W4:Y:S04]  /*63500*/  LDL.LU R8, [R1+0x728] ;  /* 0x0007280001087983 */ /* 0x000f280000300800 */
[----:B------:R-:W5:Y:S04]  /*63510*/  LDL.LU.64 R4, [R1+0x530] ;  /* 0x0005300001047983 */ /* 0x000f680000300a00 */
[----:B-----5:R0:W-:Y:S04]  /*63520*/  STL.64 [R1+0x1020], R4 ;  /* 0x0010200401007387 */ /* 0x0201e80000100a00 */
[----:B0-----:R-:W5:Y:S04]  /*63530*/  LDL.LU.64 R4, [R1+0x538] ;  /* 0x0005380001047983 */ /* 0x001f680000300a00 */
        /* <DEDUP_REMOVED lines=39> */
[----:B0-----:R-:W2:Y:S04]  /*637b0*/  LDL.LU.64 R4, [R1+0x5d8] ;  /* 0x0005d80001047983 */ /* 0x001ea80000300a00 */
[----:B------:R-:W5:Y:S04]  /*637c0*/  LDL.LU R9, [R1+0x71c] ;  /* 0x00071c0001097983 */ /* 0x000f680000300800 */
[----:B------:R-:W3:Y:S04]  /*637d0*/  LDL.LU.64 R22, [R1+0x528] ;  /* 0x0005280001167983 */ /* 0x000ee80000300a00 */
[----:B------:R-:W3:Y:S04]  /*637e0*/  LDL.LU R2, [R1+0x6f8] ;  /* 0x0006f80001027983 */ /* 0x000ee80000300800 */
        /* <DEDUP_REMOVED lines=8> */
[----:B------:R0:W-:Y:S04]  /*63870*/  STG.E.U8 desc[UR10][R10.64], R14 ;  /* 0x0000000e0a007986 */ /* 0x0001e8000c10110a */
[----:B------:R-:W3:Y:S04]  /*63880*/  LDL.LU.64 R28, [R1+0x500] ;  /* 0x00050000011c7983 */ /* 0x000ee80000300a00 */
[----:B------:R1:W-:Y:S04]  /*63890*/  STG.E.U8 desc[UR10][R12.64], R15 ;  /* 0x0000000f0c007986 */ /* 0x0003e8000c10110a */
[----:B0-----:R-:W3:Y:S04]  /*638a0*/  LDL.LU.64 R10, [R1+0x4f8] ;  /* 0x0004f800010a7983 */ /* 0x001ee80000300a00 */
[----:B-1----:R-:W3:Y:S04]  /*638b0*/  LDL.LU.64 R12, [R1+0x4f0] ;  /* 0x0004f000010c7983 */ /* 0x002ee80000300a00 */
        /* <DEDUP_REMOVED lines=56> */
[----:B0-----:R-:W3:Y:S04]  /*63c40*/  LDL.LU.64 R4, [R1+0x1040] ;  /* 0x0010400001047983 */ /* 0x001ee80000300a00 */
[----:B------:R-:W2:Y:S04]  /*63c50*/  LDL.LU R0, [R1+0x1038] ;  /* 0x0010380001007983 */ /* 0x000ea80000300800 */
[----:B---3--:R0:W-:Y:S04]  /*63c60*/  STG.E.U8 desc[UR10][R4.64], R3 ;  /* 0x0000000304007986 */ /* 0x0081e8000c10110a */
[----:B0-----:R-:W4:Y:S04]  /*63c70*/  LDL.LU.64 R4, [R1+0x1030] ;  /* 0x0010300001047983 */ /* 0x001f280000300a00 */
[----:B------:R-:W3:Y:S04]  /*63c80*/  LDL.LU R3, [R1+0x1028] ;  /* 0x0010280001037983 */ /* 0x000ee80000300800 */
[----:B----4-:R0:W-:Y:S04]  /*63c90*/  STG.E.U8 desc[UR10][R4.64], R8 ;  /* 0x0000000804007986 */ /* 0x0101e8000c10110a */
[----:B0-----:R-:W5:Y:S04]  /*63ca0*/  LDL.LU.64 R4, [R1+0x1020] ;  /* 0x0010200001047983 */ /* 0x001f680000300a00 */
[----:B------:R-:W4:Y:S04]  /*63cb0*/  LDL.LU R8, [R1+0x1018] ;  /* 0x0010180001087983 */ /* 0x000f280000300800 */
[----:B-----5:R0:W-:Y:S04]  /*63cc0*/  STG.E.U8 desc[UR10][R4.64], R9 ;  /* 0x0000000904007986 */ /* 0x0201e8000c10110a */
[----:B------:R-:W-:Y:S04]  /*63cd0*/  STG.E.U8 desc[UR10][R22.64], R2 ;  /* 0x0000000216007986 */ /* 0x000fe8000c10110a */
[----:B------:R-:W-:Y:S04]  /*63ce0*/  STG.E.U8 desc[UR10][R20.64], R16 ;  /* 0x0000001014007986 */ /* 0x000fe8000c10110a */
[----:B0-----:R-:W5:Y:S04]  /*63cf0*/  LDL.LU.64 R4, [R1+0x1010] ;  /* 0x0010100001047983 */ /* 0x001f680000300a00 */
[----:B------:R0:W-:Y:S04]  /*63d00*/  STG.E.U8 desc[UR10][R6.64], R17 ;  /* 0x0000001106007986 */ /* 0x0001e8000c10110a */
[----:B------:R-:W2:Y:S04]  /*63d10*/  LDL.LU R9, [R1+0x1008] ;  /* 0x0010080001097983 */ /* 0x000ea80000300800 */
[----:B------:R-:W-:Y:S04]  /*63d20*/  STG.E.U8 desc[UR10][R18.64], R26 ;  /* 0x0000001a12007986 */ /* 0x000fe8000c10110a */
[----:B------:R1:W-:Y:S04]  /*63d30*/  STG.E.U8 desc[UR10][R24.64], R27 ;  /* 0x0000001b18007986 */ /* 0x0003e8000c10110a */
[----:B0-----:R-:W2:Y:S04]  /*63d40*/  LDL.LU R17, [R1+0x27c] ;  /* 0x00027c0001117983 */ /* 0x001ea80000300800 */
[----:B-1----:R-:W2:Y:S04]  /*63d50*/  LDL.LU R24, [R1+0x26c] ;  /* 0x00026c0001187983 */ /* 0x002ea80000300800 */
        /* <DEDUP_REMOVED lines=24> */
[----:B0-----:R-:W3:Y:S04]  /*63ee0*/  LDL.LU R2, [R1+0x9c4] ;  /* 0x0009c40001027983 */ /* 0x001ee80000300800 */
[----:B---3--:R0:W-:Y:S04]  /*63ef0*/  STL.64 [R1+0xfd8], R2 ;  /* 0x000fd80201007387 */ /* 0x0081e80000100a00 */
[----:B0-----:R-:W2:Y:S04]  /*63f00*/  LDL.LU.64 R2, [R1+0x4c8] ;  /* 0x0004c80001027983 */ /* 0x001ea80000300a00 */
[----:B--2---:R0:W-:Y:S04]  /*63f10*/  STL.64 [R1+0xfe0], R2 ;  /* 0x000fe00201007387 */ /* 0x0041e80000100a00 */
[----:B0-----:R-:W2:Y:S04]  /*63f20*/  LDL.LU.64 R2, [R1+0x4d0] ;  /* 0x0004d00001027983 */ /* 0x001ea80000300a00 */
[----:B--2---:R0:W-:Y:S04]  /*63f30*/  STL.64 [R1+0xff0], R2 ;  /* 0x000ff00201007387 */ /* 0x0041e80000100a00 */
[----:B0-----:R-:W2:Y:S04]  /*63f40*/  LDL.LU.64 R2, [R1+0x4d8] ;  /* 0x0004d80001027983 */ /* 0x001ea80000300a00 */
[----:B--2---:R0:W-:Y:S04]  /*63f50*/  STL.64 [R1+0x1000], R2 ;  /* 0x0010000201007387 */ /* 0x0041e80000100a00 */
[----:B0-----:R-:W2:Y:S04]  /*63f60*/  LDL.LU.64 R2, [R1+0x4e0] ;  /* 0x0004e00001027983 */ /* 0x001ea80000300a00 */
        /* <DEDUP_REMOVED lines=37> */
[----:B------:R-:W-:Y:S04]  /*641c0*/  STG.E.U8 desc[UR10][R28.64], R9 ;  /* 0x000000091c007986 */ /* 0x000fe8000c10110a */
[----:B----4-:R-:W-:Y:S04]  /*641d0*/  STG.E.U8 desc[UR10][R10.64], R8 ;  /* 0x000000080a007986 */ /* 0x010fe8000c10110a */
[----:B-----5:R-:W-:Y:S04]  /*641e0*/  STG.E.U8 desc[UR10][R12.64], R5 ;  /* 0x000000050c007986 */ /* 0x020fe8000c10110a */
[----:B------:R-:W-:Y:S04]  /*641f0*/  STG.E.U8 desc[UR10][R14.64], R4 ;  /* 0x000000040e007986 */ /* 0x000fe8000c10110a */
[----:B--2---:R-:W-:Y:S04]  /*64200*/  STG.E.U8 desc[UR10][R2.64], R17 ;  /* 0x0000001102007986 */ /* 0x004fe8000c10110a */
[----:B---3--:R0:W-:Y:S04]  /*64210*/  STL.64 [R1+0xfd0], R22 ;  /* 0x000fd01601007387 */ /* 0x0081e80000100a00 */
[----:B0-----:R-:W2:Y:S04]  /*64220*/  LDL.LU.64 R22, [R1+0x4c0] ;  /* 0x0004c00001167983 */ /* 0x001ea80000300a00 */
[----:B------:R-:W3:Y:S04]  /*64230*/  LDL.LU R16, [R1+0x90c] ;  /* 0x00090c0001107983 */ /* 0x000ee80000300800 */
[----:B------:R-:W4:Y:S04]  /*64240*/  LDL.LU.64 R20, [R1+0x420] ;  /* 0x0004200001147983 */ /* 0x000f280000300a00 */
[----:B------:R-:W4:Y:S04]  /*64250*/  LDL.LU R25, [R1+0x918] ;  /* 0x0009180001197983 */ /* 0x000f280000300800 */
[----:B------:R-:W5:Y:S04]  /*64260*/  LDL.LU.64 R6, [R1+0x418] ;  /* 0x0004180001067983 */ /* 0x000f680000300a00 */
[----:B------:R-:W5:Y:S04]  /*64270*/  LDL.LU R26, [R1+0x924] ;  /* 0x00092400011a7983 */ /* 0x000f680000300800 */
[----:B------:R-:W2:Y:S04]  /*64280*/  LDL.LU.64 R18, [R1+0x410] ;  /* 0x0004100001127983 */ /* 0x000ea80000300a00 */
[----:B------:R-:W2:Y:S04]  /*64290*/  LDL.LU R27, [R1+0x8d0] ;  /* 0x0008d000011b7983 */ /* 0x000ea80000300800 */
        /* <DEDUP_REMOVED lines=9> */
[----:B------:R-:W3:Y:S04]  /*64330*/  LDL.LU R17, [R1+0xff8] ;  /* 0x000ff80001117983 */ /* 0x000ee80000300800 */
[----:B--2---:R0:W-:Y:S04]  /*64340*/  STG.E.U8 desc[UR10][R2.64], R24 ;  /* 0x0000001802007986 */ /* 0x0041e8000c10110a */
[----:B0-----:R-:W2:Y:S04]  /*64350*/  LDL.LU.64 R2, [R1+0xff0] ;  /* 0x000ff00001027983 */ /* 0x001ea80000300a00 */
[----:B------:R-:W2:Y:S04]  /*64360*/  LDL.LU R24, [R1+0xfe8] ;  /* 0x000fe80001187983 */ /* 0x000ea80000300800 */
[----:B--2---:R0:W-:Y:S04]  /*64370*/  STG.E.U8 desc[UR10][R2.64], R24 ;  /* 0x0000001802007986 */ /* 0x0041e8000c10110a */
[----:B0-----:R-:W3:Y:S04]  /*64380*/  LDL.LU.64 R2, [R1+0xfe0] ;  /* 0x000fe00001027983 */ /* 0x001ee80000300a00 */
[----:B------:R-:W2:Y:S04]  /*64390*/  LDL.LU R24, [R1+0x900] ;  /* 0x0009000001187983 */ /* 0x000ea80000300800 */
[----:B---3--:R0:W-:Y:S04]  /*643a0*/  STG.E.U8 desc[UR10][R2.64], R17 ;  /* 0x0000001102007986 */ /* 0x0081e8000c10110a */
        /* <DEDUP_REMOVED lines=10> */
[----:B------:R-:W3:Y:S04]  /*64450*/  LDL.LU R2, [R1+0xfb8] ;  /* 0x000fb80001027983 */ /* 0x000ee80000300800 */
        /* <DEDUP_REMOVED lines=34> */
[----:B0-----:R-:W2:Y:S04]  /*64680*/  LDL.LU.64 R22, [R1+0xf00] ;  /* 0x000f000001167983 */ /* 0x001ea80000300a00 */
[----:B------:R-:W3:Y:S04]  /*64690*/  LDL.LU R2, [R1+0xef8] ;  /* 0x000ef80001027983 */ /* 0x000ee80000300800 */
[----:B--2---:R0:W-:Y:S04]  /*646a0*/  STG.E.U8 desc[UR10][R22.64], R0 ;  /* 0x0000000016007986 */ /* 0x0041e8000c10110a */
[----:B0-----:R-:W2:Y:S04]  /*646b0*/  LDL.LU.64 R22, [R1+0xef0] ;  /* 0x000ef00001167983 */ /* 0x001ea80000300a00 */
[----:B--2---:R0:W-:Y:S04]  /*646c0*/  STG.E.U8 desc[UR10][R22.64], R3 ;  /* 0x0000000316007986 */ /* 0x0041e8000c10110a */
[----:B0-----:R-:W2:Y:S04]  /*646d0*/  LDL.LU.64 R22, [R1+0xee8] ;  /* 0x000ee80001167983 */ /* 0x001ea80000300a00 */
[----:B--2---:R0:W-:Y:S04]  /*646e0*/  STG.E.U8 desc[UR10][R22.64], R17 ;  /* 0x0000001116007986 */ /* 0x0041e8000c10110a */
[----:B0-----:R-:W2:Y:S04]  /*646f0*/  LDL.LU.64 R22, [R1+0xee0] ;  /* 0x000ee00001167983 */ /* 0x001ea80000300a00 */
[----:B--2---:R0:W-:Y:S04]  /*64700*/  STG.E.U8 desc[UR10][R22.64], R24 ;  /* 0x0000001816007986 */ /* 0x0041e8000c10110a */
[----:B0-----:R-:W2:Y:S04]  /*64710*/  LDL.LU.64 R22, [R1+0xed8] ;  /* 0x000ed80001167983 */ /* 0x001ea80000300a00 */
        /* <DEDUP_REMOVED lines=82> */
[----:B------:R-:W-:Y:S04]  /*64c40*/  STG.E.U8 desc[UR10][R4.64], R28 ;  /* 0x0000001c04007986 */ /* 0x000fe8000c10110a */
[----:B---3--:R0:W-:Y:S04]  /*64c50*/  STL.64 [R1+0xed0], R2 ;  /* 0x000ed00201007387 */ /* 0x0081e80000100a00 */
[----:B0-----:R-:W2:Y:S04]  /*64c60*/  LDL.LU.64 R2, [R1+0x3e8] ;  /* 0x0003e80001027983 */ /* 0x001ea80000300a00 */
[----:B------:R-:W3:Y:S04]  /*64c70*/  LDL.LU.64 R4, [R1+0x340] ;  /* 0x0003400001047983 */ /* 0x000ee80000300a00 */
[----:B------:R-:W-:Y:S04]  /*64c80*/  STG.E.U8 desc[UR10][R8.64], R29 ;  /* 0x0000001d08007986 */ /* 0x000fe8000c10110a */
[----:B------:R-:W-:Y:S04]  /*64c90*/  STG.E.U8 desc[UR10][R10.64], R14 ;  /* 0x0000000e0a007986 */ /* 0x000fe8000c10110a */
[----:B------:R-:W-:Y:S04]  /*64ca0*/  STG.E.U8 desc[UR10][R12.64], R15 ;  /* 0x0000000f0c007986 */ /* 0x000fe8000c10110a */
[----:B---3--:R0:W-:Y:S04]  /*64cb0*/  STL.64 [R1+0xd98], R4 ;  /* 0x000d980401007387 */ /* 0x0081e80000100a00 */
[----:B0-----:R-:W3:Y:S04]  /*64cc0*/  LDL.LU.64 R4, [R1+0x348] ;  /* 0x0003480001047983 */ /* 0x001ee80000300a00 */
[----:B------:R-:W4:Y:S04]  /*64cd0*/  LDL.LU R17, [R1+0x738] ;  /* 0x0007380001117983 */ /* 0x000f280000300800 */
[----:B------:R-:W5:Y:S04]  /*64ce0*/  LDL.LU.64 R8, [R1+0x338] ;  /* 0x0003380001087983 */ /* 0x000f680000300a00 */
        /* <DEDUP_REMOVED lines=10> */
[----:B------:R-:W3:Y:S04]  /*64d90*/  LDL.LU.64 R10, [R1+0x308] ;  /* 0x00030800010a7983 */ /* 0x000ee80000300a00 */
[----:B------:R-:W3:Y:S04]  /*64da0*/  LDL.LU.64 R12, [R1+0x300] ;  /* 0x00030000010c7983 */ /* 0x000ee80000300a00 */
        /* <DEDUP_REMOVED lines=60> */
[----:B---3--:R0:W-:Y:S04]  /*65170*/  STG.E.U8 desc[UR10][R4.64], R3 ;  /* 0x0000000304007986 */ /* 0x0081e8000c10110a */
[----:B0-----:R-:W4:Y:S04]  /*65180*/  LDL.LU.64 R4, [R1+0xd98] ;  /* 0x000d980001047983 */ /* 0x001f280000300a00 */
[----:B----4-:R0:W-:Y:S04]  /*65190*/  STG.E.U8 desc[UR10][R4.64], R17 ;  /* 0x0000001104007986 */ /* 0x0101e8000c10110a */
[----:B-----5:R1:W-:Y:S04]  /*651a0*/  STG.E.U8 desc[UR10][R8.64], R24 ;  /* 0x0000001808007986 */ /* 0x0203e8000c10110a */
[----:B------:R-:W-:Y:S04]  /*651b0*/  STG.E.U8 desc[UR10][R22.64], R16 ;  /* 0x0000001016007986 */ /* 0x000fe8000c10110a */
[----:B0-----:R-:W2:Y:S04]  /*651c0*/  LDL.LU.64 R4, [R1+0xd90] ;  /* 0x000d900001047983 */ /* 0x001ea80000300a00 */
[----:B------:R-:W-:Y:S04]  /*651d0*/  STG.E.U8 desc[UR10][R20.64], R25 ;  /* 0x0000001914007986 */ /* 0x000fe8000c10110a */
[----:B-1----:R-:W3:Y:S04]  /*651e0*/  LDL.LU.64 R8, [R1+0xd88] ;  /* 0x000d880001087983 */ /* 0x002ee80000300a00 */
[----:B------:R0:W-:Y:S04]  /*651f0*/  STG.E.U8 desc[UR10][R6.64], R26 ;  /* 0x0000001a06007986 */ /* 0x0001e8000c10110a */
[----:B------:R1:W-:Y:S04]  /*65200*/  STG.E.U8 desc[UR10][R18.64], R27 ;  /* 0x0000001b12007986 */ /* 0x0003e8000c10110a */
[----:B0-----:R-:W4:Y:S04]  /*65210*/  LDL.LU R6, [R1+0x298] ;  /* 0x0002980001067983 */ /* 0x001f280000300800 */
[----:B-1----:R-:W5:Y:S04]  /*65220*/  LDL.LU R18, [R1+0x28c] ;  /* 0x00028c0001127983 */ /* 0x002f680000300800 */
[----:B------:R-:W2:Y:S04]  /*65230*/  LDL.LU R25, [R1+0x280] ;  /* 0x0002800001197983 */ /* 0x000ea80000300800 */
[----:B------:R-:W2:Y:S04]  /*65240*/  LDL.LU R24, [R1+0x274] ;  /* 0x0002740001187983 */ /* 0x000ea80000300800 */
[----:B--2---:R0:W-:Y:S04]  /*65250*/  STL.64 [R1+0xd70], R24 ;  /* 0x000d701801007387 */ /* 0x0041e80000100a00 */
[----:B0-----:R-:W2:Y:S04]  /*65260*/  LDL.LU.64 R24, [R1+0x2e8] ;  /* 0x0002e80001187983 */ /* 0x001ea80000300a00 */
[----:B--2---:R0:W-:Y:S04]  /*65270*/  STL.64 [R1+0xd80], R24 ;  /* 0x000d801801007387 */ /* 0x0041e80000100a00 */
        /* <DEDUP_REMOVED lines=23> */
[----:B--2---:R0:W-:Y:S04]  /*653f0*/  STL.64 [R1+0xd38], R2 ;  /* 0x000d380201007387 */ /* 0x0041e80000100a00 */
[----:B0-----:R-:W2:Y:S04]  /*65400*/  LDL.LU.64 R2, [R1+0x240] ;  /* 0x0002400001027983 */ /* 0x001ea80000300a00 */
        /* <DEDUP_REMOVED lines=8> */
[----:B------:R-:W2:Y:S04]  /*65490*/  LDL.LU R7, [R1+0x958] ;  /* 0x0009580001077983 */ /* 0x000ea80000300800 */
[----:B------:R-:W2:Y:S04]  /*654a0*/  LDL.LU.64 R16, [R1+0x1b0] ;  /* 0x0001b00001107983 */ /* 0x000ea80000300a00 */
        /* <DEDUP_REMOVED lines=30> */
[----:B---3--:R-:W-:Y:S04]  /*65690*/  STG.E.U8 desc[UR10][R28.64], R9 ;  /* 0x000000091c007986 */ /* 0x008fe8000c10110a */
[----:B------:R-:W-:Y:S04]  /*656a0*/  STG.E.U8 desc[UR10][R10.64], R8 ;  /* 0x000000080a007986 */ /* 0x000fe8000c10110a */
[----:B------:R-:W-:Y:S04]  /*656b0*/  STG.E.U8 desc[UR10][R12.64], R5 ;  /* 0x000000050c007986 */ /* 0x000fe8000c10110a */
[----:B------:R-:W-:Y:S04]  /*656c0*/  STG.E.U8 desc[UR10][R14.64], R4 ;  /* 0x000000040e007986 */ /* 0x000fe8000c10110a */
[----:B----4-:R-:W-:Y:S04]  /*656d0*/  STG.E.U8 desc[UR10][R24.64], R6 ;  /* 0x0000000618007986 */ /* 0x010fe8000c10110a */
[----:B--2---:R0:W-:Y:S04]  /*656e0*/  STL.64 [R1+0xd30], R16 ;  /* 0x000d301001007387 */ /* 0x0041e80000100a00 */
[----:B0-----:R-:W2:Y:S04]  /*656f0*/  LDL.LU.64 R16, [R1+0x238] ;  /* 0x0002380001107983 */ /* 0x001ea80000300a00 */
[----:B------:R-:W3:Y:S04]  /*65700*/  LDL.LU R19, [R1+0x904] ;  /* 0x0009040001137983 */ /* 0x000ee80000300800 */
[----:B------:R-:W4:Y:S04]  /*65710*/  LDL.LU.64 R22, [R1+0x1a8] ;  /* 0x0001a80001167983 */ /* 0x000f280000300a00 */
[----:B------:R-:W4:Y:S04]  /*65720*/  LDL.LU R26, [R1+0x910] ;  /* 0x00091000011a7983 */ /* 0x000f280000300800 */
        /* <DEDUP_REMOVED lines=10> */
[----:B------:R-:W5:Y:S04]  /*657d0*/  LDL.LU.64 R24, [R1+0xd80] ;  /* 0x000d800001187983 */ /* 0x000f680000300a00 */
[----:B------:R-:W2:Y:S04]  /*657e0*/  LDL.LU R6, [R1+0xd78] ;  /* 0x000d780001067983 */ /* 0x000ea80000300800 */
[----:B-----5:R0:W-:Y:S04]  /*657f0*/  STG.E.U8 desc[UR10][R24.64], R18 ;  /* 0x0000001218007986 */ /* 0x0201e8000c10110a */
[----:B0-----:R-:W5:Y:S04]  /*65800*/  LDL.LU.64 R24, [R1+0xd70] ;  /* 0x000d700001187983 */ /* 0x001f680000300a00 */
[----:B------:R-:W2:Y:S04]  /*65810*/  LDL.LU R18, [R1+0xd68] ;  /* 0x000d680001127983 */ /* 0x000ea80000300800 */
[----:B-----5:R0:W-:Y:S04]  /*65820*/  STG.E.U8 desc[UR10][R2.64], R25 ;  /* 0x0000001902007986 */ /* 0x0201e8000c10110a */
[----:B0-----:R-:W5:Y:S04]  /*65830*/  LDL.LU.64 R2, [R1+0xd60] ;  /* 0x000d600001027983 */ /* 0x001f680000300a00 */
[----:B------:R-:W2:Y:S04]  /*65840*/  LDL.LU R25, [R1+0xd58] ;  /* 0x000d580001197983 */ /* 0x000ea80000300800 */
[----:B-----5:R0:W-:Y:S04]  /*65850*/  STG.E.U8 desc[UR10][R2.64], R24 ;  /* 0x0000001802007986 */ /* 0x0201e8000c10110a */
[----:B0-----:R-:W2:Y:S04]  /*65860*/  LDL.LU.64 R2, [R1+0xd50] ;  /* 0x000d500001027983 */ /* 0x001ea80000300a00 */
[----:B--2---:R0:W-:Y:S04]  /*65870*/  STG.E.U8 desc[UR10][R2.64], R25 ;  /* 0x0000001902007986 */ /* 0x0041e8000c10110a */
[----:B0-----:R-:W2:Y:S04]  /*65880*/  LDL.LU.64 R2, [R1+0xd48] ;  /* 0x000d480001027983 */ /* 0x001ea80000300a00 */
[----:B------:R-:W5:Y:S04]  /*65890*/  LDL.LU.64 R24, [R1+0x1b8] ;  /* 0x0001b80001187983 */ /* 0x000f680000300a00 */
[----:B--2---:R0:W-:Y:S04]  /*658a0*/  STG.E.U8 desc[UR10][R2.64], R18 ;  /* 0x0000001202007986 */ /* 0x0041e8000c10110a */
[----:B0-----:R-:W2:Y:S04]  /*658b0*/  LDL.LU.64 R2, [R1+0xd40] ;  /* 0x000d400001027983 */ /* 0x001ea80000300a00 */
[----:B------:R-:W3:Y:S04]  /*658c0*/  LDL.LU R18, [R1+0x934] ;  /* 0x0009340001127983 */ /* 0x000ee80000300800 */
        /* <DEDUP_REMOVED lines=38> */
[----:B---3--:R0:W-:Y:S04]  /*65b30*/  STG.E.U8 desc[UR10][R16.64], R6 ;  /* 0x0000000610007986 */ /* 0x0081e8000c10110a */
[----:B0-----:R-:W3:Y:S04]  /*65b40*/  LDL.LU.64 R16, [R1+0xc80] ;  /* 0x000c800001107983 */ /* 0x001ee80000300a00 */
[----:B---3--:R0:W-:Y:S04]  /*65b50*/  STG.E.U8 desc[UR10][R16.64], R18 ;  /* 0x0000001210007986 */ /* 0x0081e8000c10110a */
[----:B0-----:R-:W2:Y:S04]  /*65b60*/  LDL.LU.64 R16, [R1+0xc78] ;  /* 0x000c780001107983 */ /* 0x001ea80000300a00 */
[----:B--2---:R0:W-:Y:S04]  /*65b70*/  STG.E.U8 desc[UR10][R16.64], R0 ;  /* 0x0000000010007986 */ /* 0x0041e8000c10110a */
[----:B0-----:R-:W2:Y:S04]  /*65b80*/  LDL.LU.64 R16, [R1+0xc70] ;  /* 0x000c700001107983 */ /* 0x001ea80000300a00 */
[----:B--2---:R0:W-:Y:S04]  /*65b90*/  STG.E.U8 desc[UR10][R16.64], R3 ;  /* 0x0000000310007986 */ /* 0x0041e8000c10110a */
[----:B0-----:R-:W2:Y:S04]  /*65ba0*/  LDL.LU.64 R16, [R1+0xc68] ;  /* 0x000c680001107983 */ /* 0x001ea80000300a00 */
[----:B-----5:R-:W-:Y:S04]  /*65bb0*/  STG.E.U8 desc[UR10][R24.64], R7 ;  /* 0x0000000718007986 */ /* 0x020fe8000c10110a */
[----:B--2---:R0:W-:Y:S04]  /*65bc0*/  STG.E.U8 desc[UR10][R16.64], R19 ;  /* 0x0000001310007986 */ /* 0x0041e8000c10110a */
        /* <DEDUP_REMOVED lines=35> */
[----:B----4-:R-:W-:Y:S04]  /*65e00*/  STG.E.U8 desc[UR10][R22.64], R26 ;  /* 0x0000001a16007986 */ /* 0x010fe8000c10110a */
[----:B------:R-:W-:Y:S04]  /*65e10*/  STG.E.U8 desc[UR10][R20.64], R27 ;  /* 0x0000001b14007986 */ /* 0x000fe8000c10110a */
[----:B------:R-:W-:Y:S04]  /*65e20*/  STG.E.U8 desc[UR10][R4.64], R28 ;  /* 0x0000001c04007986 */ /* 0x000fe8000c10110a */
[----:B--2---:R0:W-:Y:S04]  /*65e30*/  STL [R1+0xc58], R16 ;  /* 0x000c581001007387 */ /* 0x0041e80000100800 */
[----:B0-----:R-:W2:Y:S04]  /*65e40*/  LDL.LU R16, [R1+0x8f8] ;  /* 0x0008f80001107983 */ /* 0x001ea80000300800 */
[----:B------:R-:W3:Y:S04]  /*65e50*/  LDL.LU R6, [R1+0x790] ;  /* 0x0007900001067983 */ /* 0x000ee80000300800 */
[----:B------:R-:W4:Y:S04]  /*65e60*/  LDL.LU.64 R4, [R1+0xd0] ;  /* 0x0000d00001047983 */ /* 0x000f280000300a00 */
[----:B----4-:R0:W-:Y:S04]  /*65e70*/  STL.64 [R1+0xb30], R4 ;  /* 0x000b300401007387 */ /* 0x0101e80000100a00 */
[----:B0-----:R-:W4:Y:S04]  /*65e80*/  LDL.LU.64 R4, [R1+0xd8] ;  /* 0x0000d80001047983 */ /* 0x001f280000300a00 */
        /* <DEDUP_REMOVED lines=36> */
[----:B------:R-:W-:Y:S04]  /*660d0*/  STG.E.U8 desc[UR10][R8.64], R29 ;  /* 0x0000001d08007986 */ /* 0x000fe8000c10110a */
[----:B------:R-:W-:Y:S04]  /*660e0*/  STG.E.U8 desc[UR10][R10.64], R14 ;  /* 0x0000000e0a007986 */ /* 0x000fe8000c10110a */
[----:B----4-:R0:W-:Y:S04]  /*660f0*/  STL.64 [R1+0xc60], R4 ;  /* 0x000c600401007387 */ /* 0x0101e80000100a00 */
[----:B0-----:R-:W2:Y:S04]  /*66100*/  LDL.LU.64 R4, [R1+0x178] ;  /* 0x0001780001047983 */ /* 0x001ea80000300a00 */
        /* <DEDUP_REMOVED lines=12> */
[----:B------:R0:W-:Y:S04]  /*661d0*/  STG.E.U8 desc[UR10][R12.64], R15 ;  /* 0x0000000f0c007986 */ /* 0x0001e8000c10110a */
[----:B------:R-:W3:Y:S04]  /*661e0*/  LDL.LU.64 R10, [R1+0x90] ;  /* 0x00009000010a7983 */ /* 0x000ee80000300a00 */
[----:B0-----:R-:W3:Y:S04]  /*661f0*/  LDL.LU.64 R12, [R1+0x88] ;  /* 0x00008800010c7983 */ /* 0x001ee80000300a00 */
        /* <DEDUP_REMOVED lines=60> */
[----:B----4-:R0:W-:Y:S04]  /*665c0*/  STG.E.U8 desc[UR10][R4.64], R18 ;  /* 0x0000001204007986 */ /* 0x0101e8000c10110a */
[----:B-----5:R1:W-:Y:S04]  /*665d0*/  STG.E.U8 desc[UR10][R8.64], R0 ;  /* 0x0000000008007986 */ /* 0x0203e8000c10110a */
[----:B------:R3:W-:Y:S04]  /*665e0*/  STG.E.U8 desc[UR10][R28.64], R17 ;  /* 0x000000111c007986 */ /* 0x0007e8000c10110a */
[----:B0-----:R-:W4:Y:S04]  /*665f0*/  LDL.LU.64 R4, [R1+0xb28] ;  /* 0x000b280001047983 */ /* 0x001f280000300a00 */
[----:B-1----:R-:W5:Y:S04]  /*66600*/  LDL.LU.64 R8, [R1+0xb20] ;  /* 0x000b200001087983 */ /* 0x002f680000300a00 */
[----:B---3--:R-:W3:Y:S04]  /*66610*/  LDL.LU.64 R28, [R1+0xb18] ;  /* 0x000b1800011c7983 */ /* 0x008ee80000300a00 */
[----:B------:R-:W-:Y:S04]  /*66620*/  STG.E.U8 desc[UR10][R2.64], R7 ;  /* 0x0000000702007986 */ /* 0x000fe8000c10110a */
[----:B------:R-:W-:Y:S04]  /*66630*/  STG.E.U8 desc[UR10][R24.64], R19 ;  /* 0x0000001318007986 */ /* 0x000fe8000c10110a */
[----:B---3--:R0:W-:Y:S04]  /*66640*/  STG.E.U8 desc[UR10][R22.64], R28 ;  /* 0x0000001c16007986 */ /* 0x0081e8000c10110a */
[----:B------:R1:W-:Y:S04]  /*66650*/  STG.E.U8 desc[UR10][R20.64], R29 ;  /* 0x0000001d14007986 */ /* 0x0003e8000c10110a */
[----:B0-----:R-:W3:Y:S04]  /*66660*/  LDL.LU R28, [R1+0xb14] ;  /* 0x000b1400011c7983 */ /* 0x001ee80000300800 */
[----:B-1----:R-:W2:Y:S04]  /*66670*/  LDL.LU R29, [R1+0xb10] ;  /* 0x000b1000011d7983 */ /* 0x002ea80000300800 */
[----:B-----5:R-:W-:Y:S04]  /*66680*/  STG.E.U8 desc[UR10][R26.64], R9 ;  /* 0x000000091a007986 */ /* 0x020fe8000c10110a */
[----:B------:R0:W-:Y:S04]  /*66690*/  STG.E.U8 desc[UR10][R10.64], R8 ;  /* 0x000000080a007986 */ /* 0x0001e8000c10110a */
[----:B----4-:R-:W-:Y:S04]  /*666a0*/  STG.E.U8 desc[UR10][R12.64], R5 ;  /* 0x000000050c007986 */ /* 0x010fe8000c10110a */
[----:B------:R1:W-:Y:S04]  /*666b0*/  STG.E.U8 desc[UR10][R14.64], R4 ;  /* 0x000000040e007986 */ /* 0x0003e8000c10110a */
[----:B0-----:R-:W4:Y:S04]  /*666c0*/  LDL.LU R8, [R1+0x10] ;  /* 0x0000100001087983 */ /* 0x001f280000300800 */
[----:B------:R-:W4:Y:S01]  /*666d0*/  LDL.LU R9, [R1+0x14] ;  /* 0x0000140001097983 */ /* 0x000f220000300800 */
[----:B---3--:R-:W-:Y:S01]  /*666e0*/  IMAD.MOV.U32 R10, RZ, RZ, R28 ;  /* 0x000000ffff0a7224 */ /* 0x008fe200078e001c */
[----:B--2---:R-:W-:-:S02]  /*666f0*/  MOV R11, R29 ;  /* 0x0000001d000b7202 */ /* 0x004fc40000000f00 */
[----:B------:R-:W2:Y:S04]  /*66700*/  LDL.LU R28, [R1+0xb0c] ;  /* 0x000b0c00011c7983 */ /* 0x000ea80000300800 */
[----:B------:R-:W3:Y:S04]  /*66710*/  LDL.LU R29, [R1+0xb08] ;  /* 0x000b0800011d7983 */ /* 0x000ee80000300800 */
[----:B------:R-:W5:Y:S04]  /*66720*/  LDL.LU.64 R22, [R1+0x78] ;  /* 0x0000780001167983 */ /* 0x000f680000300a00 */
[----:B------:R-:W5:Y:S04]  /*66730*/  LDL.LU R20, [R1+0x2b4] ;  /* 0x0002b40001147983 */ /* 0x000f680000300800 */
[----:B------:R-:W2:Y:S04]  /*66740*/  LDL.LU R27, [R1+0x2a8] ;  /* 0x0002a800011b7983 */ /* 0x000ea80000300800 */
[----:B------:R-:W2:Y:S04]  /*66750*/  LDL.LU R7, [R1+0x29c] ;  /* 0x00029c0001077983 */ /* 0x000ea80000300800 */
[----:B------:R-:W2:Y:S04]  /*66760*/  LDL.LU R19, [R1+0x290] ;  /* 0x0002900001137983 */ /* 0x000ea80000300800 */
[----:B------:R-:W2:Y:S04]  /*66770*/  LDL.LU R26, [R1+0x284] ;  /* 0x00028400011a7983 */ /* 0x000ea80000300800 */
[----:B------:R-:W2:Y:S04]  /*66780*/  LDL.LU R0, [R1+0x278] ;  /* 0x0002780001007983 */ /* 0x000ea80000300800 */
[----:B-1----:R-:W2:Y:S04]  /*66790*/  LDL.LU.64 R4, [R1+0x48] ;  /* 0x0000480001047983 */ /* 0x002ea80000300a00 */
        /* <DEDUP_REMOVED lines=10> */
[----:B------:R-:W-:Y:S04]  /*66840*/  STL.64 [R1+0xaa0], R10 ;  /* 0x000aa00a01007387 */ /* 0x000fe80000100a00 */
[----:B----4-:R0:W-:Y:S04]  /*66850*/  STL.64 [R1+0xa98], R8 ;  /* 0x000a980801007387 */ /* 0x0101e80000100a00 */
[----:B0-----:R-:W4:Y:S04]  /*66860*/  LDL.LU R8, [R1+0x20] ;  /* 0x0000200001087983 */ /* 0x001f280000300800 */
[----:B------:R-:W4:Y:S01]  /*66870*/  LDL.LU R9, [R1+0x24] ;  /* 0x0000240001097983 */ /* 0x000f220000300800 */
[----:B---3--:R-:W-:-:S02]  /*66880*/  IMAD.MOV.U32 R10, RZ, RZ, R29 ;  /* 0x000000ffff0a7224 */ /* 0x008fc400078e001d */
[----:B------:R-:W-:Y:S02]  /*66890*/  IMAD.MOV.U32 R11, RZ, RZ, R28 ;  /* 0x000000ffff0b7224 */ /* 0x000fe400078e001c */
[----:B------:R-:W3:Y:S04]  /*668a0*/  LDL.LU.64 R28, [R1+0x40] ;  /* 0x00004000011c7983 */ /* 0x000ee80000300a00 */
[----:B------:R-:W2:Y:S04]  /*668b0*/  LDL.LU.64 R2, [R1+0xf0] ;  /* 0x0000f00001027983 */ /* 0x000ea80000300a00 */
[----:B------:R-:W-:Y:S04]  /*668c0*/  STL.64 [R1+0xab0], R10 ;  /* 0x000ab00a01007387 */ /* 0x000fe80000100a00 */
[----:B-----5:R-:W-:Y:S04]  /*668d0*/  STG.E.U8 desc[UR10][R22.64], R20 ;  /* 0x0000001416007986 */ /* 0x020fe8000c10110a */
[----:B----4-:R0:W-:Y:S04]  /*668e0*/  STL.64 [R1+0xaa8], R8 ;  /* 0x000aa80801007387 */ /* 0x0101e80000100a00 */
[----:B0-----:R-:W4:Y:S04]  /*668f0*/  LDL.LU R8, [R1+0x30] ;  /* 0x0000300001087983 */ /* 0x001f280000300800 */
[----:B------:R-:W4:Y:S04]  /*66900*/  LDL.LU R9, [R1+0x34] ;  /* 0x0000340001097983 */ /* 0x000f280000300800 */
[----:B------:R-:W4:Y:S04]  /*66910*/  LDL.LU R10, [R1+0x38] ;  /* 0x00003800010a7983 */ /* 0x000f280000300800 */
[----:B------:R-:W4:Y:S04]  /*66920*/  LDL.LU R11, [R1+0x3c] ;  /* 0x00003c00010b7983 */ /* 0x000f280000300800 */
[----:B------:R-:W5:Y:S04]  /*66930*/  LDL.LU R12, [R1] ;  /* 0x00000000010c7983 */ /* 0x000f680000300800 */
[----:B------:R-:W5:Y:S04]  /*66940*/  LDL.LU R13, [R1+0x4] ;  /* 0x00000400010d7983 */ /* 0x000f680000300800 */
        /* <DEDUP_REMOVED lines=10> */
[----:B--2---:R0:W-:Y:S04]  /*669f0*/  STG.E.U8 desc[UR10][R4.64], R27 ;  /* 0x0000001b04007986 */ /* 0x0041e8000c10110a */
[----:B0-----:R-:W2:Y:S04]  /*66a00*/  LDL.LU.64 R4, [R1+0xb00] ;  /* 0x000b000001047983 */ /* 0x001ea80000300a00 */
[----:B------:R-:W3:Y:S04]  /*66a10*/  LDL.LU R20, [R1+0x258] ;  /* 0x0002580001147983 */ /* 0x000ee80000300800 */
        /* <DEDUP_REMOVED lines=11> */
[----:B0-----:R-:W3:Y:S01]  /*66ad0*/  LDL.LU.64 R4, [R1+0xac8] ;  /* 0x000ac80001047983 */ /* 0x001ee20000300a00 */
[----:B------:R-:W0:Y:S03]  /*66ae0*/  S2R R0, SR_TID.X ;  /* 0x0000000000007919 */ /* 0x000e260000002100 */
[----:B---3--:R1:W-:Y:S04]  /*66af0*/  STG.E.U8 desc[UR10][R4.64], R26 ;  /* 0x0000001a04007986 */ /* 0x0083e8000c10110a */
[----:B------:R2:W-:Y:S04]  /*66b00*/  STG.E.U8 desc[UR10][R28.64], R19 ;  /* 0x000000131c007986 */ /* 0x0005e8000c10110a */
[----:B-1----:R-:W3:Y:S04]  /*66b10*/  LDL.LU.64 R4, [R1+0xac0] ;  /* 0x000ac00001047983 */ /* 0x002ee80000300a00 */
[----:B------:R-:W3:Y:S04]  /*66b20*/  LDL.LU R26, [R1+0x268] ;  /* 0x00026800011a7983 */ /* 0x000ee80000300800 */
[----:B--2---:R-:W2:Y:S01]  /*66b30*/  LDL.LU.64 R28, [R1+0xab8] ;  /* 0x000ab800011c7983 */ /* 0x004ea20000300a00 */
[----:B0-----:R-:W-:-:S03]  /*66b40*/  SHF.L.U32 R0, R0, 0x2, RZ ;  /* 0x0000000200007819 */ /* 0x001fc600000006ff */
[----:B------:R-:W3:Y:S01]  /*66b50*/  LDL.LU R19, [R1+0x270] ;  /* 0x0002700001137983 */ /* 0x000ee20000300800 */
[----:B------:R-:W-:-:S03]  /*66b60*/  LOP3.LUT R0, R0, 0x70, RZ, 0xc0, !PT ;  /* 0x0000007000007812 */ /* 0x000fc600078ec0ff */
[----:B--2---:R0:W-:Y:S04]  /*66b70*/  STG.E.U8 desc[UR10][R28.64], R7 ;  /* 0x000000071c007986 */ /* 0x0041e8000c10110a */
[----:B------:R1:W-:Y:S01]  /*66b80*/  STG.E.U8 desc[UR10][R2.64], R16 ;  /* 0x0000001002007986 */ /* 0x0003e2000c10110a */
[----:B------:R-:W-:Y:S06]  /*66b90*/  BAR.SYNC.DEFER_BLOCKING 0x0 ;  /* 0x0000000000007b1d */ /* 0x000fec0000010000 */
[----:B0-----:R-:W2:Y:S01]  /*66ba0*/  LDL.LU R29, [R1+0x9f4] ;  /* 0x0009f400011d7983 */ /* 0x001ea20000300800 */
[----:B---3--:R-:W-:Y:S01]  /*66bb0*/  FFMA R6, R6, 0.69314718246459960938, R19 ;  /* 0x3f31721806067823 */ /* 0x008fe20000000013 */
[----:B------:R-:W-:-:S02]  /*66bc0*/  FSEL R18, R18, -INF , P3 ;  /* 0xff80000012127808 */ /* 0x000fc40001800000 */
[----:B------:R-:W-:Y:S02]  /*66bd0*/  FSEL R17, R17, -INF , P1 ;  /* 0xff80000011117808 */ /* 0x000fe40000800000 */
[----:B-1----:R-:W-:Y:S01]  /*66be0*/  FSEL R16, R25, -INF , P2 ;  /* 0xff80000019107808 */ /* 0x002fe20001000000 */
[----:B------:R-:W0:Y:S01]  /*66bf0*/  LDC.64 R2, c[0x0][0x3a0] ;  /* 0x0000e800ff027b82 */ /* 0x000e220000000a00 */
[----:B----4-:R1:W-:Y:S04]  /*66c00*/  STS.128 [R0+UR7], R8 ;  /* 0x0000000800007988 */ /* 0x0103e80008000c07 */
[----:B-1----:R-:W3:Y:S04]  /*66c10*/  LDL.LU.64 R10, [R1+0xab0] ;  /* 0x000ab000010a7983 */ /* 0x002ee80000300a00 */
[----:B------:R-:W3:Y:S04]  /*66c20*/  LDL.LU.64 R8, [R1+0xaa8] ;  /* 0x000aa80001087983 */ /* 0x000ee80000300a00 */
[----:B---3--:R1:W-:Y:S04]  /*66c30*/  STS.128 [R0+UR7+0x80], R8 ;  /* 0x0000800800007988 */ /* 0x0083e80008000c07 */
[----:B-1----:R-:W3:Y:S04]  /*66c40*/  LDL.LU.64 R10, [R1+0xaa0] ;  /* 0x000aa000010a7983 */ /* 0x002ee80000300a00 */
[----:B------:R-:W3:Y:S04]  /*66c50*/  LDL.LU.64 R8, [R1+0xa98] ;  /* 0x000a980001087983 */ /* 0x000ee80000300a00 */
[----:B-----5:R-:W-:Y:S04]  /*66c60*/  STS.128 [R0+UR7+0x180], R12 ;  /* 0x0001800c00007988 */ /* 0x020fe80008000c07 */
[----:B---3--:R1:W-:Y:S04]  /*66c70*/  STS.128 [R0+UR7+0x100], R8 ;  /* 0x0001000800007988 */ /* 0x0083e80008000c07 */
[----:B-1----:R-:W3:Y:S04]  /*66c80*/  LDL.LU.64 R10, [R1+0xa90] ;  /* 0x000a9000010a7983 */ /* 0x002ee80000300a00 */
[----:B------:R-:W3:Y:S04]  /*66c90*/  LDL.LU.64 R8, [R1+0xa88] ;  /* 0x000a880001087983 */ /* 0x000ee80000300a00 */
[----:B------:R-:W4:Y:S04]  /*66ca0*/  LDL.LU.64 R14, [R1+0xa80] ;  /* 0x000a8000010e7983 */ /* 0x000f280000300a00 */
[----:B------:R-:W4:Y:S01]  /*66cb0*/  LDL.LU.64 R12, [R1+0xa78] ;  /* 0x000a7800010c7983 */ /* 0x000f220000300a00 */
[----:B--2---:R-:W-:-:S02]  /*66cc0*/  FSEL R7, R29, -INF , P4 ;  /* 0xff8000001d077808 */ /* 0x004fc40002000000 */
[----:B------:R-:W-:-:S03]  /*66cd0*/  FSEL R19, R24, -INF , P6 ;  /* 0xff80000018137808 */ /* 0x000fc60003000000 */
[----:B------:R-:W-:-:S05]  /*66ce0*/  FFMA R7, R7, 0.69314718246459960938, R26 ;  /* 0x3f31721807077823 */ /* 0x000fca000000001a */
[----:B------:R-:W-:Y:S01]  /*66cf0*/  STS.128 [R0+UR7+0x300], R4 ;  /* 0x0003000400007988 */ /* 0x000fe20008000c07 */
[----:B------:R-:W-:-:S04]  /*66d00*/  UIMAD UR4, UR8, UR4, URZ ;  /* 0x00000004080472a4 */ /* 0x000fc8000f8e02ff */
[----:B------:R-:W-:Y:S02]  /*66d10*/  USHF.L.U32 UR6, UR4, 0x2, URZ ;  /* 0x0000000204067899 */ /* 0x000fe400080006ff */
[----:B------:R-:W-:Y:S01]  /*66d20*/  UIMAD.WIDE UR4, UR4, 0x4, URZ ;  /* 0x00000004040478a5 */ /* 0x000fe2000f8e02ff */
[----:B----4-:R1:W-:Y:S04]  /*66d30*/  STS.128 [R0+UR7+0x200], R12 ;  /* 0x0002000c00007988 */ /* 0x0103e80008000c07 */
[----:B---3--:R2:W-:Y:S01]  /*66d40*/  STS.128 [R0+UR7+0x280], R8 ;  /* 0x0002800800007988 */ /* 0x0085e20008000c07 */
[----:B-1----:R-:W-:Y:S01]  /*66d50*/  FFMA R12, R18, 0.69314718246459960938, R23 ;  /* 0x3f317218120c7823 */ /* 0x002fe20000000017 */
[----:B------:R-:W-:Y:S01]  /*66d60*/  FFMA R13, R17, 0.69314718246459960938, R22 ;  /* 0x3f317218110d7823 */ /* 0x000fe20000000016 */
[----:B------:R-:W-:Y:S01]  /*66d70*/  FFMA R14, R16, 0.69314718246459960938, R21 ;  /* 0x3f317218100e7823 */ /* 0x000fe20000000015 */
[----:B------:R-:W-:-:S05]  /*66d80*/  FFMA R15, R19, 0.69314718246459960938, R20 ;  /* 0x3f317218130f7823 */ /* 0x000fca0000000014 */
[----:B------:R2:W-:Y:S01]  /*66d90*/  STS.128 [R0+UR7+0x380], R12 ;  /* 0x0003800c00007988 */ /* 0x0005e20008000c07 */
[----:B------:R-:W-:Y:S01]  /*66da0*/  BAR.SYNC.DEFER_BLOCKING 0x0 ;  /* 0x0000000000007b1d */ /* 0x000fe20000010000 */
[C---:B------:R-:W-:Y:S02]  /*66db0*/  IMAD.SHL.U32 R17, R27.reuse, 0x4, RZ ;  /* 0x000000041b117824 */ /* 0x040fe400078e00ff */
[----:B------:R-:W-:-:S03]  /*66dc0*/  IMAD.HI R16, R27, 0x4, RZ ;  /* 0x000000041b107827 */ /* 0x000fc600078e02ff */
[----:B0-----:R-:W-:-:S04]  /*66dd0*/  IADD3 R2, P1, P2, R17, UR6, R2 ;  /* 0x0000000611027c10 */ /* 0x001fc8000fa3e002 */
[----:B------:R-:W-:Y:S01]  /*66de0*/  IADD3.X R3, PT, PT, R16, UR5, R3, P1, P2 ;  /* 0x0000000510037c10 */ /* 0x000fe20008fe4403 */
[----:B------:R-:W-:Y:S08]  /*66df0*/  @P0 EXIT ;  /* 0x000000000000094d */ /* 0x000ff00003800000 */
[----:B------:R-:W3:Y:S04]  /*66e00*/  LDL.LU R27, [R1+0xa00] ;  /* 0x000a0000011b7983 */ /* 0x000ee80000300800 */
[----:B---3--:R-:W0:Y:S04]  /*66e10*/  LDS R5, [R27] ;  /* 0x000000001b057984 */ /* 0x008e280000000800 */
[----:B0-----:R-:W-:Y:S01]  /*66e20*/  STG.E desc[UR10][R2.64], R5 ;  /* 0x0000000502007986 */ /* 0x001fe2000c10190a */
[----:B------:R-:W-:Y:S05]  /*66e30*/  EXIT ;  /* 0x000000000000794d */ /* 0x000fea0003800000 */
.L_x_2:
[----:B------:R-:W-:-:S00]  /*66e40*/  BRA `(.L_x_2) ;  /* 0xfffffffc00fc7947 */ /* 0x000fc0000383ffff */
[----:B------:R-:W-:-:S00]  /*66e50*/  NOP ;  /* 0x0000000000007918 */ /* 0x000fc00000000000 */
        /* <DEDUP_REMOVED lines=10> */
.L_x_3:


//--------------------- .nv.global.init           --------------------------
	.section	.nv.global.init,"aw",@progbits
.nv.global.init:
	.type		_$_str,@object
	.size		_$_str,(.L_0 - _$_str)
_$_str:
        /*0000*/ 	.byte	0x5f, 0x5f, 0x43, 0x55, 0x44, 0x41, 0x5f, 0x46, 0x54, 0x5a, 0x00
.L_0:


//--------------------- .nv.shared.attn_fwd       --------------------------
	.section	.nv.shared.attn_fwd,"aw",@nobits
	.sectionflags	@""
	.align	16
	.zero		1024


//--------------------- .nv.shared.reserved.0     --------------------------
	.section	.nv.shared.reserved.0,"aw",@nobits
	.weak		__nv_reservedSMEM_offset_0_alias
	.size		__nv_reservedSMEM_offset_0_alias, 0, 64
	.other		__nv_reservedSMEM_offset_0_alias,@"STO_CUDA_RESERVED_SHARED STV_DEFAULT"
__nv_reservedSMEM_offset_0_alias:
	.zero		0
	.zero		64


//--------------------- .nv.constant0.attn_fwd    --------------------------
	.section	.nv.constant0.attn_fwd,"a",@progbits
	.sectionflags	@""
	.align	4
.nv.constant0.attn_fwd:
	.zero		1032


//--------------------- SYMBOLS --------------------------

	.type		.nv.reservedSmem.offset0,@object
	.size		.nv.reservedSmem.offset0,0x4
	.type		.nv.reservedSmem.cap,@object
	.size		.nv.reservedSmem.cap,0x4
